// auto-generated by cutlass_sweep.gemm — config: {"arch": "sm_100", "cluster_m": 2, "cluster_n": 4, "dtype": "mxfp8_e5m2", "dtype_b": "mxfp8_e5m2", "layout": "nt", "stages": 0, "tile_k": 128, "tile_m": 256, "tile_n": 128}
#include "cutlass/cutlass.h"
#include "cutlass/gemm/collective/collective_builder.hpp"
#include "cutlass/gemm/device/gemm_universal_adapter.h"
#include "cutlass/gemm/kernel/gemm_universal.hpp"
#include "cutlass/epilogue/collective/collective_builder.hpp"

using ElemA = cutlass::mx_float8_t<cutlass::float_e5m2_t>;
using ElemB = cutlass::mx_float8_t<cutlass::float_e5m2_t>;
using ElemCD = cutlass::bfloat16_t;
using Acc  = float;
using TileShape    = cute::Shape<cute::_256, cute::_128, cute::_128>;
using ClusterShape = cute::Shape<cute::_2, cute::_4, cute::_1>;

using CollectiveEpilogue = typename cutlass::epilogue::collective::CollectiveBuilder<
    cutlass::arch::Sm100, cutlass::arch::OpClassTensorOp,
    TileShape, ClusterShape,
    cutlass::epilogue::collective::EpilogueTileAuto,
    Acc, Acc,
    ElemCD, cutlass::layout::RowMajor, 128 / cutlass::sizeof_bits<ElemCD>::value,
    ElemCD, cutlass::layout::RowMajor, 128 / cutlass::sizeof_bits<ElemCD>::value,
    cutlass::epilogue::collective::EpilogueScheduleAuto
  >::CollectiveOp;

using CollectiveMainloop = typename cutlass::gemm::collective::CollectiveBuilder<
    cutlass::arch::Sm100, cutlass::arch::OpClassBlockScaledTensorOp,
    ElemA, cutlass::layout::RowMajor, 32,
    ElemB, cutlass::layout::ColumnMajor, 32,
    Acc,
    TileShape, ClusterShape,
    cutlass::gemm::collective::StageCountAutoCarveout<static_cast<int>(sizeof(typename CollectiveEpilogue::SharedStorage))>,
    cutlass::gemm::collective::KernelScheduleAuto
  >::CollectiveOp;

using GemmKernel = cutlass::gemm::kernel::GemmUniversal<
    cute::Shape<int,int,int,int>,
    CollectiveMainloop,
    CollectiveEpilogue
>;
using Gemm = cutlass::gemm::device::GemmUniversalAdapter<GemmKernel>;

// Force the device kernel symbol into the cubin without needing a host main.
auto* _anchor = &cutlass::device_kernel<GemmKernel>;


// ===== COMPILED SASS (sm_100a) =====

	.target	sm_100a

	.elftype	@"ET_EXEC"


//--------------------- .note.nv.tkinfo           --------------------------
	.section	.note.nv.tkinfo,"",@"SHT_NOTE"
	.sectionflags	@"SHF_NOTE_NV_TKINFO"
	.tkinfo
        /*0018*/ 	.word	0x00000002
        /*0030*/ 	.string	""
        /*0030*/ 	.string	"ptxas"
        /*0030*/ 	.string	"Cuda compilation tools, release 13.0, V13.0.88"
        /*0030*/ 	.string	"Build cuda_13.0.r13.0/compiler.36424714_0"
        /*0030*/ 	.string	"-arch sm_100a -m 64 "



//--------------------- .note.nv.cuinfo           --------------------------
	.section	.note.nv.cuinfo,"",@"SHT_NOTE"
	.sectionflags	@"SHF_NOTE_NV_CUINFO"
        /*0018*/ 	.short	0x0002
        /*001a*/ 	.short	0x0064
        /*001c*/ 	.short	0x0082
	.zero		2


//--------------------- .nv.info                  --------------------------
	.section	.nv.info,"",@"SHT_CUDA_INFO"
	.align	4


	//----- nvinfo : EIATTR_REGCOUNT
	.align		4
        /*0000*/ 	.byte	0x04, 0x2f
        /*0002*/ 	.short	(.L_19 - .L_18)
	.align		4
.L_18:
        /*0004*/ 	.word	index@(_ZN7cutlass13device_kernelINS_4gemm6kernel13GemmUniversalIN4cute5tupleIJiiiiEEENS1_10collective13CollectiveMmaINS1_46MainloopSm100TmaUmmaWarpSpecializedBlockScaledILi7ELi2ELi2ENS5_IJNS4_1CILi2EEENSA_ILi4EEENSA_ILi1EEEEEEEENS5_IJNSA_ILi256EEENSA_ILi128EEESH_EEENS5_IJNS_12float_e5m2_tENS_13float_ue8m0_tEEEENS5_IJNS5_IJlSD_lEEENS4_6LayoutINS5_IJNS5_IJNS5_IJNSA_ILi32EEESC_EEEiEEESQ_NS5_IJSD_iEEEEEENS5_IJNS5_IJNS5_IJNSA_ILi16EEESC_EEEiEEENS5_IJNS5_IJNSA_ILi0EEESD_EEENSA_ILi512EEEEEENS5_IJSW_iEEEEEEEEEEESL_S13_NS4_8TiledMMAINS4_8MMA_AtomIJNS4_27SM100_MMA_MXF8F6F4_2x1SM_SSISJ_SJ_fSK_Li256ELi128ELNS4_4UMMA5MajorE0ELS18_0ELNS17_7ScaleInE0ELS19_0EEEEEENSN_INS5_IJSD_SD_SD_EEENS5_IJSW_SW_SW_EEEEENS5_IJNS4_10UnderscoreES1F_S1F_EEEEENS5_IJNS4_28SM100_TMA_2SM_LOAD_MULTICASTES1I_EEENS5_IJNS4_14ComposedLayoutINS4_7SwizzleILi3ELi4ELi3EEENS4_18smem_ptr_flag_bitsILi8EEENSN_INS5_IJNSA_ILi8EEESH_EEENS5_IJSH_SD_EEEEEEENSN_INS5_IJNS5_IJNS5_IJSP_SD_EEENS5_IJSO_SD_EEEEEESD_NS5_IJSC_SD_EEEEEENS5_IJNS5_IJNS5_IJSU_SY_EEESX_EEESW_NS5_IJSD_SY_EEEEEEEEEEEvNS4_8identityENS5_IJNS4_18SM100_TMA_2SM_LOADES1I_EEES24_vS25_EENS_8epilogue10collective18CollectiveEpilogueINS29_23Sm100TmaWarpSpecializedILi4ELi2ELi32ELb1ELb0EEEJNS5_IJSH_SH_SH_EEENS5_IJNSN_ISH_SD_EENSN_ISO_SD_EEEEENS_10bfloat16_tESM_S2I_SM_NS29_6fusion15FusionCallbacksIS2D_NS2J_17LinearCombinationIS2I_fS2I_fLNS_15FloatRoundStyleE2EEES2E_S2H_JEEENS4_5SM1004TMEM4LOAD26SM100_TMEM_LOAD_32dp32b32xENS4_13SM90_TMA_LOADENS1K_INS1L_ILi2ELi4ELi3EEENS1N_ILi16EEENSN_INS5_IJS1P_SO_EEES1V_EEEENS4_39AutoVectorizingCopyWithAssumedAlignmentILi128EEENS4_14SM90_TMA_STOREES2Y_S30_S30_EEEvvEEEEvNT_6ParamsE)
        /*0008*/ 	.word	0x0000007a


	//----- nvinfo : EIATTR_FRAME_SIZE
	.align		4
.L_19:
        /*000c*/ 	.byte	0x04, 0x11
        /*000e*/ 	.short	(.L_21 - .L_20)
	.align		4
.L_20:
        /*0010*/ 	.word	index@($__internal_2_$__cuda_sm10x_tcgen05_guardrail_trap_unallocated_columns_being_dealloced)
        /*0014*/ 	.word	0x00000000


	//----- nvinfo : EIATTR_FRAME_SIZE
	.align		4
.L_21:
        /*0018*/ 	.byte	0x04, 0x11
        /*001a*/ 	.short	(.L_23 - .L_22)
	.align		4
.L_22:
        /*001c*/ 	.word	index@($__internal_1_$__cuda_sm10x_tcgen05_guardrail_trap_phase_invalid_during_alloc)
        /*0020*/ 	.word	0x00000000


	//----- nvinfo : EIATTR_FRAME_SIZE
	.align		4
.L_23:
        /*0024*/ 	.byte	0x04, 0x11
        /*0026*/ 	.short	(.L_25 - .L_24)
	.align		4
.L_24:
        /*0028*/ 	.word	index@($__internal_0_$__cuda_sm10x_tcgen05_guardrail_trap_col_being_dealloced_not_returned_by_alloc)
        /*002c*/ 	.word	0x00000000


	//----- nvinfo : EIATTR_FRAME_SIZE
	.align		4
.L_25:
        /*0030*/ 	.byte	0x04, 0x11
        /*0032*/ 	.short	(.L_27 - .L_26)
	.align		4
.L_26:
        /*0034*/ 	.word	index@(_ZN7cutlass13device_kernelINS_4gemm6kernel13GemmUniversalIN4cute5tupleIJiiiiEEENS1_10collective13CollectiveMmaINS1_46MainloopSm100TmaUmmaWarpSpecializedBlockScaledILi7ELi2ELi2ENS5_IJNS4_1CILi2EEENSA_ILi4EEENSA_ILi1EEEEEEEENS5_IJNSA_ILi256EEENSA_ILi128EEESH_EEENS5_IJNS_12float_e5m2_tENS_13float_ue8m0_tEEEENS5_IJNS5_IJlSD_lEEENS4_6LayoutINS5_IJNS5_IJNS5_IJNSA_ILi32EEESC_EEEiEEESQ_NS5_IJSD_iEEEEEENS5_IJNS5_IJNS5_IJNSA_ILi16EEESC_EEEiEEENS5_IJNS5_IJNSA_ILi0EEESD_EEENSA_ILi512EEEEEENS5_IJSW_iEEEEEEEEEEESL_S13_NS4_8TiledMMAINS4_8MMA_AtomIJNS4_27SM100_MMA_MXF8F6F4_2x1SM_SSISJ_SJ_fSK_Li256ELi128ELNS4_4UMMA5MajorE0ELS18_0ELNS17_7ScaleInE0ELS19_0EEEEEENSN_INS5_IJSD_SD_SD_EEENS5_IJSW_SW_SW_EEEEENS5_IJNS4_10UnderscoreES1F_S1F_EEEEENS5_IJNS4_28SM100_TMA_2SM_LOAD_MULTICASTES1I_EEENS5_IJNS4_14ComposedLayoutINS4_7SwizzleILi3ELi4ELi3EEENS4_18smem_ptr_flag_bitsILi8EEENSN_INS5_IJNSA_ILi8EEESH_EEENS5_IJSH_SD_EEEEEEENSN_INS5_IJNS5_IJNS5_IJSP_SD_EEENS5_IJSO_SD_EEEEEESD_NS5_IJSC_SD_EEEEEENS5_IJNS5_IJNS5_IJSU_SY_EEESX_EEESW_NS5_IJSD_SY_EEEEEEEEEEEvNS4_8identityENS5_IJNS4_18SM100_TMA_2SM_LOADES1I_EEES24_vS25_EENS_8epilogue10collective18CollectiveEpilogueINS29_23Sm100TmaWarpSpecializedILi4ELi2ELi32ELb1ELb0EEEJNS5_IJSH_SH_SH_EEENS5_IJNSN_ISH_SD_EENSN_ISO_SD_EEEEENS_10bfloat16_tESM_S2I_SM_NS29_6fusion15FusionCallbacksIS2D_NS2J_17LinearCombinationIS2I_fS2I_fLNS_15FloatRoundStyleE2EEES2E_S2H_JEEENS4_5SM1004TMEM4LOAD26SM100_TMEM_LOAD_32dp32b32xENS4_13SM90_TMA_LOADENS1K_INS1L_ILi2ELi4ELi3EEENS1N_ILi16EEENSN_INS5_IJS1P_SO_EEES1V_EEEENS4_39AutoVectorizingCopyWithAssumedAlignmentILi128EEENS4_14SM90_TMA_STOREES2Y_S30_S30_EEEvvEEEEvNT_6ParamsE)
        /*0038*/ 	.word	0x00000000


	//----- nvinfo : EIATTR_MIN_STACK_SIZE
	.align		4
.L_27:
        /*003c*/ 	.byte	0x04, 0x12
        /*003e*/ 	.short	(.L_29 - .L_28)
	.align		4
.L_28:
        /*0040*/ 	.word	index@(_ZN7cutlass13device_kernelINS_4gemm6kernel13GemmUniversalIN4cute5tupleIJiiiiEEENS1_10collective13CollectiveMmaINS1_46MainloopSm100TmaUmmaWarpSpecializedBlockScaledILi7ELi2ELi2ENS5_IJNS4_1CILi2EEENSA_ILi4EEENSA_ILi1EEEEEEEENS5_IJNSA_ILi256EEENSA_ILi128EEESH_EEENS5_IJNS_12float_e5m2_tENS_13float_ue8m0_tEEEENS5_IJNS5_IJlSD_lEEENS4_6LayoutINS5_IJNS5_IJNS5_IJNSA_ILi32EEESC_EEEiEEESQ_NS5_IJSD_iEEEEEENS5_IJNS5_IJNS5_IJNSA_ILi16EEESC_EEEiEEENS5_IJNS5_IJNSA_ILi0EEESD_EEENSA_ILi512EEEEEENS5_IJSW_iEEEEEEEEEEESL_S13_NS4_8TiledMMAINS4_8MMA_AtomIJNS4_27SM100_MMA_MXF8F6F4_2x1SM_SSISJ_SJ_fSK_Li256ELi128ELNS4_4UMMA5MajorE0ELS18_0ELNS17_7ScaleInE0ELS19_0EEEEEENSN_INS5_IJSD_SD_SD_EEENS5_IJSW_SW_SW_EEEEENS5_IJNS4_10UnderscoreES1F_S1F_EEEEENS5_IJNS4_28SM100_TMA_2SM_LOAD_MULTICASTES1I_EEENS5_IJNS4_14ComposedLayoutINS4_7SwizzleILi3ELi4ELi3EEENS4_18smem_ptr_flag_bitsILi8EEENSN_INS5_IJNSA_ILi8EEESH_EEENS5_IJSH_SD_EEEEEEENSN_INS5_IJNS5_IJNS5_IJSP_SD_EEENS5_IJSO_SD_EEEEEESD_NS5_IJSC_SD_EEEEEENS5_IJNS5_IJNS5_IJSU_SY_EEESX_EEESW_NS5_IJSD_SY_EEEEEEEEEEEvNS4_8identityENS5_IJNS4_18SM100_TMA_2SM_LOADES1I_EEES24_vS25_EENS_8epilogue10collective18CollectiveEpilogueINS29_23Sm100TmaWarpSpecializedILi4ELi2ELi32ELb1ELb0EEEJNS5_IJSH_SH_SH_EEENS5_IJNSN_ISH_SD_EENSN_ISO_SD_EEEEENS_10bfloat16_tESM_S2I_SM_NS29_6fusion15FusionCallbacksIS2D_NS2J_17LinearCombinationIS2I_fS2I_fLNS_15FloatRoundStyleE2EEES2E_S2H_JEEENS4_5SM1004TMEM4LOAD26SM100_TMEM_LOAD_32dp32b32xENS4_13SM90_TMA_LOADENS1K_INS1L_ILi2ELi4ELi3EEENS1N_ILi16EEENSN_INS5_IJS1P_SO_EEES1V_EEEENS4_39AutoVectorizingCopyWithAssumedAlignmentILi128EEENS4_14SM90_TMA_STOREES2Y_S30_S30_EEEvvEEEEvNT_6ParamsE)
        /*0044*/ 	.word	0x00000000
.L_29:


//--------------------- .nv.compat                --------------------------
	.section	.nv.compat,"",@"SHT_CUDA_COMPAT_INFO"
	.align	4
        /*0000*/ 	.byte	0x02, 0x09, 0x01, 0x00, 0x02, 0x02, 0x02, 0x00, 0x02, 0x05, 0x05, 0x00, 0x03, 0x07, 0x01, 0x01
        /*0010*/ 	.byte	0x02, 0x03, 0x01, 0x00, 0x02, 0x06, 0x01, 0x00, 0x04, 0x0b, 0x08, 0x00, 0x09, 0x00, 0x00, 0x00
        /*0020*/ 	.byte	0x00, 0x00, 0x00, 0x00


//--------------------- .nv.info._ZN7cutlass13device_kernelINS_4gemm6kernel13GemmUniversalIN4cute5tupleIJiiiiEEENS1_10collective13CollectiveMmaINS1_46MainloopSm100TmaUmmaWarpSpecializedBlockScaledILi7ELi2ELi2ENS5_IJNS4_1CILi2EEENSA_ILi4EEENSA_ILi1EEEEEEEENS5_IJNSA_ILi256EEENSA_ILi128EEESH_EEENS5_IJNS_12float_e5m2_tENS_13float_ue8m0_tEEEENS5_IJNS5_IJlSD_lEEENS4_6LayoutINS5_IJNS5_IJNS5_IJNSA_ILi32EEESC_EEEiEEESQ_NS5_IJSD_iEEEEEENS5_IJNS5_IJNS5_IJNSA_ILi16EEESC_EEEiEEENS5_IJNS5_IJNSA_ILi0EEESD_EEENSA_ILi512EEEEEENS5_IJSW_iEEEEEEEEEEESL_S13_NS4_8TiledMMAINS4_8MMA_AtomIJNS4_27SM100_MMA_MXF8F6F4_2x1SM_SSISJ_SJ_fSK_Li256ELi128ELNS4_4UMMA5MajorE0ELS18_0ELNS17_7ScaleInE0ELS19_0EEEEEENSN_INS5_IJSD_SD_SD_EEENS5_IJSW_SW_SW_EEEEENS5_IJNS4_10UnderscoreES1F_S1F_EEEEENS5_IJNS4_28SM100_TMA_2SM_LOAD_MULTICASTES1I_EEENS5_IJNS4_14ComposedLayoutINS4_7SwizzleILi3ELi4ELi3EEENS4_18smem_ptr_flag_bitsILi8EEENSN_INS5_IJNSA_ILi8EEESH_EEENS5_IJSH_SD_EEEEEEENSN_INS5_IJNS5_IJNS5_IJSP_SD_EEENS5_IJSO_SD_EEEEEESD_NS5_IJSC_SD_EEEEEENS5_IJNS5_IJNS5_IJSU_SY_EEESX_EEESW_NS5_IJSD_SY_EEEEEEEEEEEvNS4_8identityENS5_IJNS4_18SM100_TMA_2SM_LOADES1I_EEES24_vS25_EENS_8epilogue10collective18CollectiveEpilogueINS29_23Sm100TmaWarpSpecializedILi4ELi2ELi32ELb1ELb0EEEJNS5_IJSH_SH_SH_EEENS5_IJNSN_ISH_SD_EENSN_ISO_SD_EEEEENS_10bfloat16_tESM_S2I_SM_NS29_6fusion15FusionCallbacksIS2D_NS2J_17LinearCombinationIS2I_fS2I_fLNS_15FloatRoundStyleE2EEES2E_S2H_JEEENS4_5SM1004TMEM4LOAD26SM100_TMEM_LOAD_32dp32b32xENS4_13SM90_TMA_LOADENS1K_INS1L_ILi2ELi4ELi3EEENS1N_ILi16EEENSN_INS5_IJS1P_SO_EEES1V_EEEENS4_39AutoVectorizingCopyWithAssumedAlignmentILi128EEENS4_14SM90_TMA_STOREES2Y_S30_S30_EEEvvEEEEvNT_6ParamsE --------------------------
	.section	.nv.info._ZN7cutlass13device_kernelINS_4gemm6kernel13GemmUniversalIN4cute5tupleIJiiiiEEENS1_10collective13CollectiveMmaINS1_46MainloopSm100TmaUmmaWarpSpecializedBlockScaledILi7ELi2ELi2ENS5_IJNS4_1CILi2EEENSA_ILi4EEENSA_ILi1EEEEEEEENS5_IJNSA_ILi256EEENSA_ILi128EEESH_EEENS5_IJNS_12float_e5m2_tENS_13float_ue8m0_tEEEENS5_IJNS5_IJlSD_lEEENS4_6LayoutINS5_IJNS5_IJNS5_IJNSA_ILi32EEESC_EEEiEEESQ_NS5_IJSD_iEEEEEENS5_IJNS5_IJNS5_IJNSA_ILi16EEESC_EEEiEEENS5_IJNS5_IJNSA_ILi0EEESD_EEENSA_ILi512EEEEEENS5_IJSW_iEEEEEEEEEEESL_S13_NS4_8TiledMMAINS4_8MMA_AtomIJNS4_27SM100_MMA_MXF8F6F4_2x1SM_SSISJ_SJ_fSK_Li256ELi128ELNS4_4UMMA5MajorE0ELS18_0ELNS17_7ScaleInE0ELS19_0EEEEEENSN_INS5_IJSD_SD_SD_EEENS5_IJSW_SW_SW_EEEEENS5_IJNS4_10UnderscoreES1F_S1F_EEEEENS5_IJNS4_28SM100_TMA_2SM_LOAD_MULTICASTES1I_EEENS5_IJNS4_14ComposedLayoutINS4_7SwizzleILi3ELi4ELi3EEENS4_18smem_ptr_flag_bitsILi8EEENSN_INS5_IJNSA_ILi8EEESH_EEENS5_IJSH_SD_EEEEEEENSN_INS5_IJNS5_IJNS5_IJSP_SD_EEENS5_IJSO_SD_EEEEEESD_NS5_IJSC_SD_EEEEEENS5_IJNS5_IJNS5_IJSU_SY_EEESX_EEESW_NS5_IJSD_SY_EEEEEEEEEEEvNS4_8identityENS5_IJNS4_18SM100_TMA_2SM_LOADES1I_EEES24_vS25_EENS_8epilogue10collective18CollectiveEpilogueINS29_23Sm100TmaWarpSpecializedILi4ELi2ELi32ELb1ELb0EEEJNS5_IJSH_SH_SH_EEENS5_IJNSN_ISH_SD_EENSN_ISO_SD_EEEEENS_10bfloat16_tESM_S2I_SM_NS29_6fusion15FusionCallbacksIS2D_NS2J_17LinearCombinationIS2I_fS2I_fLNS_15FloatRoundStyleE2EEES2E_S2H_JEEENS4_5SM1004TMEM4LOAD26SM100_TMEM_LOAD_32dp32b32xENS4_13SM90_TMA_LOADENS1K_INS1L_ILi2ELi4ELi3EEENS1N_ILi16EEENSN_INS5_IJS1P_SO_EEES1V_EEEENS4_39AutoVectorizingCopyWithAssumedAlignmentILi128EEENS4_14SM90_TMA_STOREES2Y_S30_S30_EEEvvEEEEvNT_6ParamsE,"",@"SHT_CUDA_INFO"
	.sectionflags	@""
	.align	4


	//----- nvinfo : EIATTR_CUDA_API_VERSION
	.align		4
        /*0000*/ 	.byte	0x04, 0x37
        /*0002*/ 	.short	(.L_31 - .L_30)
.L_30:
        /*0004*/ 	.word	0x00000082


	//----- nvinfo : EIATTR_KPARAM_INFO
	.align		4
.L_31:
        /*0008*/ 	.byte	0x04, 0x17
        /*000a*/ 	.short	(.L_33 - .L_32)
.L_32:
        /*000c*/ 	.word	0x00000000
        /*0010*/ 	.short	0x0000
        /*0012*/ 	.short	0x0000
        /*0014*/ 	.byte	0x00, 0xf0, 0x01, 0x30


	//----- nvinfo : EIATTR_AT_ENTRY_FRAGMENTS
	.align		4
.L_33:
        /*0018*/ 	.byte	0x04, 0x4f
        /*001a*/ 	.short	(.L_35 - .L_34)


	//   ....[0]....
.L_34:
        /*001c*/ 	.word	0x00000007


	//----- nvinfo : EIATTR_RESERVED_SMEM_USED
	.align		4
.L_35:
        /*0020*/ 	.byte	0x01, 0x41
	.zero		2


	//----- nvinfo : EIATTR_SPARSE_MMA_MASK
	.align		4
        /*0024*/ 	.byte	0x03, 0x50
        /*0026*/ 	.short	0x0000


	//----- nvinfo : EIATTR_TCGEN05_2CTA_USED
	.align		4
        /*0028*/ 	.byte	0x01, 0x52
	.zero		2


	//----- nvinfo : EIATTR_MAXREG_COUNT
	.align		4
        /*002c*/ 	.byte	0x03, 0x1b
        /*002e*/ 	.short	0x00ff


	//----- nvinfo : EIATTR_NUM_BARRIERS
	.align		4
        /*0030*/ 	.byte	0x02, 0x4c
        /*0032*/ 	.byte	0x07
	.zero		1


	//----- nvinfo : EIATTR_EXTERNS
	.align		4
        /*0034*/ 	.byte	0x04, 0x0f
        /*0036*/ 	.short	(.L_37 - .L_36)


	//   ....[0]....
	.align		4
.L_36:
        /*0038*/ 	.word	index@(__assertfail)


	//----- nvinfo : EIATTR_MERCURY_ISA_VERSION
	.align		4
.L_37:
        /*003c*/ 	.byte	0x03, 0x5f
        /*003e*/ 	.short	0x0101


	//----- nvinfo : EIATTR_INT_WARP_WIDE_INSTR_OFFSETS
	.align		4
        /*0040*/ 	.byte	0x04, 0x31
        /*0042*/ 	.short	(.L_39 - .L_38)


	//   ....[0]....
.L_38:
        /*0044*/ 	.word	0x00000e50


	//   ....[1]....
        /*0048*/ 	.word	0x00000f00


	//   ....[2]....
        /*004c*/ 	.word	0x00004bd0


	//   ....[3]....
        /*0050*/ 	.word	0x00004bf0


	//   ....[4]....
        /*0054*/ 	.word	0x00004c20


	//   ....[5]....
        /*0058*/ 	.word	0x000057a0


	//   ....[6]....
        /*005c*/ 	.word	0x00005810


	//   ....[7]....
        /*0060*/ 	.word	0x000058f0


	//   ....[8]....
        /*0064*/ 	.word	0x00005970


	//   ....[9]....
        /*0068*/ 	.word	0x00005a60


	//   ....[10]....
        /*006c*/ 	.word	0x00005ae0


	//   ....[11]....
        /*0070*/ 	.word	0x00005bc0


	//   ....[12]....
        /*0074*/ 	.word	0x00005c70


	//----- nvinfo : EIATTR_COOP_GROUP_MASK_REGIDS
	.align		4
.L_39:
        /*0078*/ 	.byte	0x04, 0x29
        /*007a*/ 	.short	(.L_41 - .L_40)


	//   ....[0]....
.L_40:
        /*007c*/ 	.word	0xffffffff


	//   ....[1]....
        /*0080*/ 	.word	0xffffffff


	//   ....[2]....
        /*0084*/ 	.word	0xffffffff


	//   ....[3]....
        /*0088*/ 	.word	0xffffffff


	//   ....[4]....
        /*008c*/ 	.word	0xffffffff


	//   ....[5]....
        /*0090*/ 	.word	0xffffffff


	//   ....[6]....
        /*0094*/ 	.word	0xffffffff


	//   ....[7]....
        /*0098*/ 	.word	0xffffffff


	//   ....[8]....
        /*009c*/ 	.word	0xffffffff


	//   ....[9]....
        /*00a0*/ 	.word	0xffffffff


	//   ....[10]....
        /*00a4*/ 	.word	0xffffffff


	//   ....[11]....
        /*00a8*/ 	.word	0xffffffff


	//   ....[12]....
        /*00ac*/ 	.word	0xffffffff


	//   ....[13]....
        /*00b0*/ 	.word	0xffffffff


	//----- nvinfo : EIATTR_COOP_GROUP_INSTR_OFFSETS
	.align		4
.L_41:
        /*00b4*/ 	.byte	0x04, 0x28
        /*00b6*/ 	.short	(.L_43 - .L_42)


	//   ....[0]....
.L_42:
        /*00b8*/ 	.word	0x000000b0


	//   ....[1]....
        /*00bc*/ 	.word	0x00000570


	//   ....[2]....
        /*00c0*/ 	.word	0x000007a0


	//   ....[3]....
        /*00c4*/ 	.word	0x00000940


	//   ....[4]....
        /*00c8*/ 	.word	0x00000a40


	//   ....[5]....
        /*00cc*/ 	.word	0x00000bb0


	//   ....[6]....
        /*00d0*/ 	.word	0x00000d10


	//   ....[7]....
        /*00d4*/ 	.word	0x00000f70


	//   ....[8]....
        /*00d8*/ 	.word	0x00002740


	//   ....[9]....
        /*00dc*/ 	.word	0x000037e0


	//   ....[10]....
        /*00e0*/ 	.word	0x00003cb0


	//   ....[11]....
        /*00e4*/ 	.word	0x00003ce0


	//   ....[12]....
        /*00e8*/ 	.word	0x00004ad0


	//   ....[13]....
        /*00ec*/ 	.word	0x00004ce0


	//----- nvinfo : EIATTR_VRC_CTA_INIT_COUNT
	.align		4
.L_43:
        /*00f0*/ 	.byte	0x02, 0x4a
        /*00f2*/ 	.byte	0x80
	.zero		1


	//----- nvinfo : EIATTR_SYSCALL_OFFSETS
	.align		4
        /*00f4*/ 	.byte	0x04, 0x46
        /*00f6*/ 	.short	(.L_45 - .L_44)


	//   ....[0]....
.L_44:
        /*00f8*/ 	.word	0x000068e0


	//   ....[1]....
        /*00fc*/ 	.word	0x000069d0


	//   ....[2]....
        /*0100*/ 	.word	0x00007130


	//   ....[3]....
        /*0104*/ 	.word	0x00007db0


	//   ....[4]....
        /*0108*/ 	.word	0x00008a00


	//   ....[5]....
        /*010c*/ 	.word	0x00009640


	//----- nvinfo : EIATTR_MBARRIER_INSTR_OFFSETS
	.align		4
.L_45:
        /*0110*/ 	.byte	0x04, 0x39
        /*0112*/ 	.short	(.L_47 - .L_46)


	//   ....[0]....
.L_46:
        /*0114*/ 	.word	0x000006b0
        /*0118*/ 	.word	0x000000ff
        /*011c*/ 	.word	0x00000000
        /*0120*/ 	.short	0x0100
        /*0122*/ 	.byte	0x04
	.zero		1


	//   ....[1]....
        /*0124*/ 	.word	0x000006c0
        /*0128*/ 	.word	0x000000ff
        /*012c*/ 	.word	0x00000038
        /*0130*/ 	.short	0x0100
        /*0132*/ 	.byte	0x04
	.zero		1


	//   ....[2]....
        /*0134*/ 	.word	0x000006d0
        /*0138*/ 	.word	0x000000ff
        /*013c*/ 	.word	0x00000008
        /*0140*/ 	.short	0x0100
        /*0142*/ 	.byte	0x04
	.zero		1


	//   ....[3]....
        /*0144*/ 	.word	0x000006e0
        /*0148*/ 	.word	0x000000ff
        /*014c*/ 	.word	0x00000040
        /*0150*/ 	.short	0x0100
        /*0152*/ 	.byte	0x04
	.zero		1


	//   ....[4]....
        /*0154*/ 	.word	0x000006f0
        /*0158*/ 	.word	0x000000ff
        /*015c*/ 	.word	0x00000010
        /*0160*/ 	.short	0x0100
        /*0162*/ 	.byte	0x04
	.zero		1


	//   ....[5]....
        /*0164*/ 	.word	0x00000700
        /*0168*/ 	.word	0x000000ff
        /*016c*/ 	.word	0x00000048
        /*0170*/ 	.short	0x0100
        /*0172*/ 	.byte	0x04
	.zero		1


	//   ....[6]....
        /*0174*/ 	.word	0x00000710
        /*0178*/ 	.word	0x000000ff
        /*017c*/ 	.word	0x00000018
        /*0180*/ 	.short	0x0100
        /*0182*/ 	.byte	0x04
	.zero		1


	//   ....[7]....
        /*0184*/ 	.word	0x00000720
        /*0188*/ 	.word	0x000000ff
        /*018c*/ 	.word	0x00000050
        /*0190*/ 	.short	0x0100
        /*0192*/ 	.byte	0x04
	.zero		1


	//   ....[8]....
        /*0194*/ 	.word	0x00000730
        /*0198*/ 	.word	0x000000ff
        /*019c*/ 	.word	0x00000020
        /*01a0*/ 	.short	0x0100
        /*01a2*/ 	.byte	0x04
	.zero		1


	//   ....[9]....
        /*01a4*/ 	.word	0x00000740
        /*01a8*/ 	.word	0x000000ff
        /*01ac*/ 	.word	0x00000058
        /*01b0*/ 	.short	0x0100
        /*01b2*/ 	.byte	0x04
	.zero		1


	//   ....[10]....
        /*01b4*/ 	.word	0x00000750
        /*01b8*/ 	.word	0x000000ff
        /*01bc*/ 	.word	0x00000028
        /*01c0*/ 	.short	0x0100
        /*01c2*/ 	.byte	0x04
	.zero		1


	//   ....[11]....
        /*01c4*/ 	.word	0x00000760
        /*01c8*/ 	.word	0x000000ff
        /*01cc*/ 	.word	0x00000060
        /*01d0*/ 	.short	0x0100
        /*01d2*/ 	.byte	0x04
	.zero		1


	//   ....[12]....
        /*01d4*/ 	.word	0x00000770
        /*01d8*/ 	.word	0x000000ff
        /*01dc*/ 	.word	0x00000030
        /*01e0*/ 	.short	0x0100
        /*01e2*/ 	.byte	0x04
	.zero		1


	//   ....[13]....
        /*01e4*/ 	.word	0x00000780
        /*01e8*/ 	.word	0x000000ff
        /*01ec*/ 	.word	0x00000068
        /*01f0*/ 	.short	0x0100
        /*01f2*/ 	.byte	0x04
	.zero		1


	//   ....[14]....
        /*01f4*/ 	.word	0x000008b0
        /*01f8*/ 	.word	0x000000ff
        /*01fc*/ 	.word	0x00000070
        /*0200*/ 	.short	0x0100
        /*0202*/ 	.byte	0x04
	.zero		1


	//   ....[15]....
        /*0204*/ 	.word	0x000008c0
        /*0208*/ 	.word	0x000000ff
        /*020c*/ 	.word	0x00000090
        /*0210*/ 	.short	0x0100
        /*0212*/ 	.byte	0x04
	.zero		1


	//   ....[16]....
        /*0214*/ 	.word	0x000008d0
        /*0218*/ 	.word	0x000000ff
        /*021c*/ 	.word	0x00000078
        /*0220*/ 	.short	0x0100
        /*0222*/ 	.byte	0x04
	.zero		1


	//   ....[17]....
        /*0224*/ 	.word	0x000008e0
        /*0228*/ 	.word	0x000000ff
        /*022c*/ 	.word	0x00000098
        /*0230*/ 	.short	0x0100
        /*0232*/ 	.byte	0x04
	.zero		1


	//   ....[18]....
        /*0234*/ 	.word	0x000008f0
        /*0238*/ 	.word	0x000000ff
        /*023c*/ 	.word	0x00000080
        /*0240*/ 	.short	0x0100
        /*0242*/ 	.byte	0x04
	.zero		1


	//   ....[19]....
        /*0244*/ 	.word	0x00000900
        /*0248*/ 	.word	0x000000ff
        /*024c*/ 	.word	0x000000a0
        /*0250*/ 	.short	0x0100
        /*0252*/ 	.byte	0x04
	.zero		1


	//   ....[20]....
        /*0254*/ 	.word	0x00000910
        /*0258*/ 	.word	0x000000ff
        /*025c*/ 	.word	0x00000088
        /*0260*/ 	.short	0x0100
        /*0262*/ 	.byte	0x04
	.zero		1


	//   ....[21]....
        /*0264*/ 	.word	0x00000920
        /*0268*/ 	.word	0x000000ff
        /*026c*/ 	.word	0x000000a8
        /*0270*/ 	.short	0x0100
        /*0272*/ 	.byte	0x04
	.zero		1


	//   ....[22]....
        /*0274*/ 	.word	0x00000a10
        /*0278*/ 	.word	0x000000ff
        /*027c*/ 	.word	0x000000b0
        /*0280*/ 	.short	0x0100
        /*0282*/ 	.byte	0x06
	.zero		1


	//   ....[23]....
        /*0284*/ 	.word	0x00000a20
        /*0288*/ 	.word	0x000000ff
        /*028c*/ 	.word	0x000000b8
        /*0290*/ 	.short	0x0100
        /*0292*/ 	.byte	0x06
	.zero		1


	//   ....[24]....
        /*0294*/ 	.word	0x00000b60
        /*0298*/ 	.word	0x000000ff
        /*029c*/ 	.word	0x000000c0
        /*02a0*/ 	.short	0x0100
        /*02a2*/ 	.byte	0x06
	.zero		1


	//   ....[25]....
        /*02a4*/ 	.word	0x00000b70
        /*02a8*/ 	.word	0x000000ff
        /*02ac*/ 	.word	0x000000d0
        /*02b0*/ 	.short	0x0100
        /*02b2*/ 	.byte	0x06
	.zero		1


	//   ....[26]....
        /*02b4*/ 	.word	0x00000b80
        /*02b8*/ 	.word	0x000000ff
        /*02bc*/ 	.word	0x000000c8
        /*02c0*/ 	.short	0x0100
        /*02c2*/ 	.byte	0x06
	.zero		1


	//   ....[27]....
        /*02c4*/ 	.word	0x00000b90
        /*02c8*/ 	.word	0x000000ff
        /*02cc*/ 	.word	0x000000d8
        /*02d0*/ 	.short	0x0100
        /*02d2*/ 	.byte	0x06
	.zero		1


	//   ....[28]....
        /*02d4*/ 	.word	0x00000cc0
        /*02d8*/ 	.word	0x000000ff
        /*02dc*/ 	.word	0x000000e0
        /*02e0*/ 	.short	0x0100
        /*02e2*/ 	.byte	0x04
	.zero		1


	//   ....[29]....
        /*02e4*/ 	.word	0x00000cd0
        /*02e8*/ 	.word	0x000000ff
        /*02ec*/ 	.word	0x000000f0
        /*02f0*/ 	.short	0x0100
        /*02f2*/ 	.byte	0x04
	.zero		1


	//   ....[30]....
        /*02f4*/ 	.word	0x00000ce0
        /*02f8*/ 	.word	0x000000ff
        /*02fc*/ 	.word	0x000000e8
        /*0300*/ 	.short	0x0100
        /*0302*/ 	.byte	0x04
	.zero		1


	//   ....[31]....
        /*0304*/ 	.word	0x00000cf0
        /*0308*/ 	.word	0x000000ff
        /*030c*/ 	.word	0x000000f8
        /*0310*/ 	.short	0x0100
        /*0312*/ 	.byte	0x04
	.zero		1


	//   ....[32]....
        /*0314*/ 	.word	0x00000df0
        /*0318*/ 	.word	0x000000ff
        /*031c*/ 	.word	0x00000100
        /*0320*/ 	.short	0x0100
        /*0322*/ 	.byte	0x04
	.zero		1


	//   ....[33]....
        /*0324*/ 	.word	0x00000e00
        /*0328*/ 	.word	0x000000ff
        /*032c*/ 	.word	0x00000110
        /*0330*/ 	.short	0x0100
        /*0332*/ 	.byte	0x04
	.zero		1


	//   ....[34]....
        /*0334*/ 	.word	0x00000e10
        /*0338*/ 	.word	0x000000ff
        /*033c*/ 	.word	0x00000108
        /*0340*/ 	.short	0x0100
        /*0342*/ 	.byte	0x04
	.zero		1


	//   ....[35]....
        /*0344*/ 	.word	0x00000e20
        /*0348*/ 	.word	0x000000ff
        /*034c*/ 	.word	0x00000118
        /*0350*/ 	.short	0x0100
        /*0352*/ 	.byte	0x04
	.zero		1


	//   ....[36]....
        /*0354*/ 	.word	0x00000f20
        /*0358*/ 	.word	0x000000ff
        /*035c*/ 	.word	0x00000120
        /*0360*/ 	.short	0x0100
        /*0362*/ 	.byte	0x06
	.zero		1


	//   ....[37]....
        /*0364*/ 	.word	0x00001c80
        /*0368*/ 	.word	0x00000000
        /*036c*/ 	.word	0x00000110
        /*0370*/ 	.short	0x010a
        /*0372*/ 	.byte	0xff
	.zero		1


	//   ....[38]....
        /*0374*/ 	.word	0x00001ca0
        /*0378*/ 	.word	0x00000000
        /*037c*/ 	.word	0x00000100
        /*0380*/ 	.short	0x0101
        /*0382*/ 	.byte	0xff
	.zero		1


	//   ....[39]....
        /*0384*/ 	.word	0x00001d60
        /*0388*/ 	.word	0x000000ff
        /*038c*/ 	.word	0x00000038
        /*0390*/ 	.short	0x010a
        /*0392*/ 	.byte	0x04
	.zero		1


	//   ....[40]....
        /*0394*/ 	.word	0x00001e60
        /*0398*/ 	.word	0x000000ff
        /*039c*/ 	.word	0x00000038
        /*03a0*/ 	.short	0x010a
        /*03a2*/ 	.byte	0x05
	.zero		1


	//   ....[41]....
        /*03a4*/ 	.word	0x00001fd0
        /*03a8*/ 	.word	0x000000ff
        /*03ac*/ 	.word	0x00000038
        /*03b0*/ 	.short	0x010a
        /*03b2*/ 	.byte	0x06
	.zero		1


	//   ....[42]....
        /*03b4*/ 	.word	0x00002290
        /*03b8*/ 	.word	0x000000ff
        /*03bc*/ 	.word	0x000000b8
        /*03c0*/ 	.short	0x0101
        /*03c2*/ 	.byte	0x07
	.zero		1


	//   ....[43]....
        /*03c4*/ 	.word	0x000022b0
        /*03c8*/ 	.word	0x000000ff
        /*03cc*/ 	.word	0x00000038
        /*03d0*/ 	.short	0x010a
        /*03d2*/ 	.byte	0x04
	.zero		1


	//   ....[44]....
        /*03d4*/ 	.word	0x00002330
        /*03d8*/ 	.word	0x000000ff
        /*03dc*/ 	.word	0x00000038
        /*03e0*/ 	.short	0x010a
        /*03e2*/ 	.byte	0x06
	.zero		1


	//   ....[45]....
        /*03e4*/ 	.word	0x00002470
        /*03e8*/ 	.word	0x000000ff
        /*03ec*/ 	.word	0x00000038
        /*03f0*/ 	.short	0x010a
        /*03f2*/ 	.byte	0x04
	.zero		1


	//   ....[46]....
        /*03f4*/ 	.word	0x00002770
        /*03f8*/ 	.word	0x00000003
        /*03fc*/ 	.word	0x000000c0
        /*0400*/ 	.short	0x010a
        /*0402*/ 	.byte	0xff
	.zero		1


	//   ....[47]....
        /*0404*/ 	.word	0x000028c0
        /*0408*/ 	.word	0x00000000
        /*040c*/ 	.word	0x00000000
        /*0410*/ 	.short	0x0101
        /*0412*/ 	.byte	0xff
	.zero		1


	//   ....[48]....
        /*0414*/ 	.word	0x00002e80
        /*0418*/ 	.word	0x000000ff
        /*041c*/ 	.word	0x00000000
        /*0420*/ 	.short	0x010a
        /*0422*/ 	.byte	0x04
	.zero		1


	//   ....[49]....
        /*0424*/ 	.word	0x00002f10
        /*0428*/ 	.word	0x000000ff
        /*042c*/ 	.word	0x00000000
        /*0430*/ 	.short	0x010a
        /*0432*/ 	.byte	0x05
	.zero		1


	//   ....[50]....
        /*0434*/ 	.word	0x00002fa0
        /*0438*/ 	.word	0x000000ff
        /*043c*/ 	.word	0x00000000
        /*0440*/ 	.short	0x010a
        /*0442*/ 	.byte	0x05
	.zero		1


	//   ....[51]....
        /*0444*/ 	.word	0x00003030
        /*0448*/ 	.word	0x000000ff
        /*044c*/ 	.word	0x00000000
        /*0450*/ 	.short	0x010a
        /*0452*/ 	.byte	0x05
	.zero		1


	//   ....[52]....
        /*0454*/ 	.word	0x000030c0
        /*0458*/ 	.word	0x000000ff
        /*045c*/ 	.word	0x00000000
        /*0460*/ 	.short	0x010a
        /*0462*/ 	.byte	0x05
	.zero		1


	//   ....[53]....
        /*0464*/ 	.word	0x00003150
        /*0468*/ 	.word	0x000000ff
        /*046c*/ 	.word	0x00000000
        /*0470*/ 	.short	0x010a
        /*0472*/ 	.byte	0x05
	.zero		1


	//   ....[54]....
        /*0474*/ 	.word	0x000031f0
        /*0478*/ 	.word	0x00000000
        /*047c*/ 	.word	0x00000000
        /*0480*/ 	.short	0x010a
        /*0482*/ 	.byte	0xff
	.zero		1


	//   ....[55]....
        /*0484*/ 	.word	0x00003330
        /*0488*/ 	.word	0x00000002
        /*048c*/ 	.word	0x00000100
        /*0490*/ 	.short	0x010a
        /*0492*/ 	.byte	0xff
	.zero		1


	//   ....[56]....
        /*0494*/ 	.word	0x00003390
        /*0498*/ 	.word	0x00000004
        /*049c*/ 	.word	0x00000000
        /*04a0*/ 	.short	0x0101
        /*04a2*/ 	.byte	0xff
	.zero		1


	//   ....[57]....
        /*04a4*/ 	.word	0x000033b0
        /*04a8*/ 	.word	0x000000ff
        /*04ac*/ 	.word	0x000000d0
        /*04b0*/ 	.short	0x010a
        /*04b2*/ 	.byte	0x04
	.zero		1


	//   ....[58]....
        /*04b4*/ 	.word	0x000034d0
        /*04b8*/ 	.word	0x00000002
        /*04bc*/ 	.word	0x000000c0
        /*04c0*/ 	.short	0x010a
        /*04c2*/ 	.byte	0xff
	.zero		1


	//   ....[59]....
        /*04c4*/ 	.word	0x000035e0
        /*04c8*/ 	.word	0x00000002
        /*04cc*/ 	.word	0x00000000
        /*04d0*/ 	.short	0x0101
        /*04d2*/ 	.byte	0xff
	.zero		1


	//   ....[60]....
        /*04d4*/ 	.word	0x00003670
        /*04d8*/ 	.word	0x000000ff
        /*04dc*/ 	.word	0x000000d0
        /*04e0*/ 	.short	0x0106
        /*04e2*/ 	.byte	0x04
	.zero		1


	//   ....[61]....
        /*04e4*/ 	.word	0x00003690
        /*04e8*/ 	.word	0x000000ff
        /*04ec*/ 	.word	0x000000d0
        /*04f0*/ 	.short	0x010a
        /*04f2*/ 	.byte	0x04
	.zero		1


	//   ....[62]....
        /*04f4*/ 	.word	0x00003720
        /*04f8*/ 	.word	0x000000ff
        /*04fc*/ 	.word	0x000000d0
        /*0500*/ 	.short	0x0106
        /*0502*/ 	.byte	0x07
	.zero		1


	//   ....[63]....
        /*0504*/ 	.word	0x00003760
        /*0508*/ 	.word	0x00000000
        /*050c*/ 	.word	0x000000d0
        /*0510*/ 	.short	0x010a
        /*0512*/ 	.byte	0xff
	.zero		1


	//   ....[64]....
        /*0514*/ 	.word	0x000039b0
        /*0518*/ 	.word	0x000000ff
        /*051c*/ 	.word	0x00000008
        /*0520*/ 	.short	0x010a
        /*0522*/ 	.byte	0x05
	.zero		1


	//   ....[65]....
        /*0524*/ 	.word	0x000039d0
        /*0528*/ 	.word	0x000000ff
        /*052c*/ 	.word	0x00000008
        /*0530*/ 	.short	0x010a
        /*0532*/ 	.byte	0x05
	.zero		1


	//   ....[66]....
        /*0534*/ 	.word	0x00003b60
        /*0538*/ 	.word	0x000000ff
        /*053c*/ 	.word	0x00000008
        /*0540*/ 	.short	0x010a
        /*0542*/ 	.byte	0x05
	.zero		1


	//   ....[67]....
        /*0544*/ 	.word	0x00003b80
        /*0548*/ 	.word	0x000000ff
        /*054c*/ 	.word	0x00000008
        /*0550*/ 	.short	0x010a
        /*0552*/ 	.byte	0x05
	.zero		1


	//   ....[68]....
        /*0554*/ 	.word	0x00003c40
        /*0558*/ 	.word	0x000000ff
        /*055c*/ 	.word	0x00000000
        /*0560*/ 	.short	0x0101
        /*0562*/ 	.byte	0x04
	.zero		1


	//   ....[69]....
        /*0564*/ 	.word	0x00004200
        /*0568*/ 	.word	0x00000000
        /*056c*/ 	.word	0x000000c0
        /*0570*/ 	.short	0x010a
        /*0572*/ 	.byte	0xff
	.zero		1


	//   ....[70]....
        /*0574*/ 	.word	0x000042c0
        /*0578*/ 	.word	0x00000000
        /*057c*/ 	.word	0x00000000
        /*0580*/ 	.short	0x0101
        /*0582*/ 	.byte	0xff
	.zero		1


	//   ....[71]....
        /*0584*/ 	.word	0x00004380
        /*0588*/ 	.word	0x000000ff
        /*058c*/ 	.word	0x00000000
        /*0590*/ 	.short	0x010a
        /*0592*/ 	.byte	0x04
	.zero		1


	//   ....[72]....
        /*0594*/ 	.word	0x00004390
        /*0598*/ 	.word	0x000000ff
        /*059c*/ 	.word	0x000000f0
        /*05a0*/ 	.short	0x010a
        /*05a2*/ 	.byte	0x38
	.zero		1


	//   ....[73]....
        /*05a4*/ 	.word	0x00004440
        /*05a8*/ 	.word	0x000000ff
        /*05ac*/ 	.word	0x00000000
        /*05b0*/ 	.short	0x010a
        /*05b2*/ 	.byte	0x07
	.zero		1


	//   ....[74]....
        /*05b4*/ 	.word	0x00004570
        /*05b8*/ 	.word	0x000000ff
        /*05bc*/ 	.word	0x00000000
        /*05c0*/ 	.short	0x010a
        /*05c2*/ 	.byte	0x04
	.zero		1


	//   ....[75]....
        /*05c4*/ 	.word	0x000048e0
        /*05c8*/ 	.word	0x000000ff
        /*05cc*/ 	.word	0x00000000
        /*05d0*/ 	.short	0x010a
        /*05d2*/ 	.byte	0x04
	.zero		1


	//   ....[76]....
        /*05d4*/ 	.word	0x00004980
        /*05d8*/ 	.word	0x00000000
        /*05dc*/ 	.word	0x00000000
        /*05e0*/ 	.short	0x010a
        /*05e2*/ 	.byte	0xff
	.zero		1


	//   ....[77]....
        /*05e4*/ 	.word	0x000049c0
        /*05e8*/ 	.word	0x00000000
        /*05ec*/ 	.word	0x00000000
        /*05f0*/ 	.short	0x010a
        /*05f2*/ 	.byte	0xff
	.zero		1


	//   ....[78]....
        /*05f4*/ 	.word	0x00004a30
        /*05f8*/ 	.word	0x000000ff
        /*05fc*/ 	.word	0x00000000
        /*0600*/ 	.short	0x0101
        /*0602*/ 	.byte	0x04
	.zero		1


	//   ....[79]....
        /*0604*/ 	.word	0x00004a70
        /*0608*/ 	.word	0x000000ff
        /*060c*/ 	.word	0x00000120
        /*0610*/ 	.short	0x010a
        /*0612*/ 	.byte	0x1f
	.zero		1


	//   ....[80]....
        /*0614*/ 	.word	0x00004ac0
        /*0618*/ 	.word	0x000000ff
        /*061c*/ 	.word	0x00000000
        /*0620*/ 	.short	0x0101
        /*0622*/ 	.byte	0x04
	.zero		1


	//   ....[81]....
        /*0624*/ 	.word	0x00004fa0
        /*0628*/ 	.word	0x0000000c
        /*062c*/ 	.word	0x000000c0
        /*0630*/ 	.short	0x010a
        /*0632*/ 	.byte	0xff
	.zero		1


	//   ....[82]....
        /*0634*/ 	.word	0x00005110
        /*0638*/ 	.word	0x00000000
        /*063c*/ 	.word	0x00000000
        /*0640*/ 	.short	0x0101
        /*0642*/ 	.byte	0xff
	.zero		1


	//   ....[83]....
        /*0644*/ 	.word	0x000055a0
        /*0648*/ 	.word	0x000000ff
        /*064c*/ 	.word	0x000000b8
        /*0650*/ 	.short	0x010a
        /*0652*/ 	.byte	0x15
	.zero		1


	//   ....[84]....
        /*0654*/ 	.word	0x00005720
        /*0658*/ 	.word	0x000000ff
        /*065c*/ 	.word	0x00000090
        /*0660*/ 	.short	0x010a
        /*0662*/ 	.byte	0x15
	.zero		1


	//   ....[85]....
        /*0664*/ 	.word	0x000058a0
        /*0668*/ 	.word	0x000000ff
        /*066c*/ 	.word	0x00000070
        /*0670*/ 	.short	0x010b
        /*0672*/ 	.byte	0x15
	.zero		1


	//   ....[86]....
        /*0674*/ 	.word	0x000058b0
        /*0678*/ 	.word	0x000000ff
        /*067c*/ 	.word	0x00000000
        /*0680*/ 	.short	0x0101
        /*0682*/ 	.byte	0x31
	.zero		1


	//   ....[87]....
        /*0684*/ 	.word	0x000058c0
        /*0688*/ 	.word	0x000000ff
        /*068c*/ 	.word	0x00000098
        /*0690*/ 	.short	0x010a
        /*0692*/ 	.byte	0x15
	.zero		1


	//   ....[88]....
        /*0694*/ 	.word	0x00005a10
        /*0698*/ 	.word	0x000000ff
        /*069c*/ 	.word	0x00000078
        /*06a0*/ 	.short	0x010b
        /*06a2*/ 	.byte	0x15
	.zero		1


	//   ....[89]....
        /*06a4*/ 	.word	0x00005a20
        /*06a8*/ 	.word	0x000000ff
        /*06ac*/ 	.word	0x00000000
        /*06b0*/ 	.short	0x0101
        /*06b2*/ 	.byte	0x30
	.zero		1


	//   ....[90]....
        /*06b4*/ 	.word	0x00005a30
        /*06b8*/ 	.word	0x000000ff
        /*06bc*/ 	.word	0x000000a0
        /*06c0*/ 	.short	0x010a
        /*06c2*/ 	.byte	0x15
	.zero		1


	//   ....[91]....
        /*06c4*/ 	.word	0x00005b70
        /*06c8*/ 	.word	0x000000ff
        /*06cc*/ 	.word	0x00000080
        /*06d0*/ 	.short	0x010b
        /*06d2*/ 	.byte	0x15
	.zero		1


	//   ....[92]....
        /*06d4*/ 	.word	0x00005b80
        /*06d8*/ 	.word	0x000000ff
        /*06dc*/ 	.word	0x00000000
        /*06e0*/ 	.short	0x0101
        /*06e2*/ 	.byte	0x2f
	.zero		1


	//   ....[93]....
        /*06e4*/ 	.word	0x00005b90
        /*06e8*/ 	.word	0x000000ff
        /*06ec*/ 	.word	0x000000a8
        /*06f0*/ 	.short	0x010a
        /*06f2*/ 	.byte	0x15
	.zero		1


	//   ....[94]....
        /*06f4*/ 	.word	0x00005d80
        /*06f8*/ 	.word	0x000000ff
        /*06fc*/ 	.word	0x00000088
        /*0700*/ 	.short	0x010b
        /*0702*/ 	.byte	0x15
	.zero		1


	//   ....[95]....
        /*0704*/ 	.word	0x00005d90
        /*0708*/ 	.word	0x000000ff
        /*070c*/ 	.word	0x00000000
        /*0710*/ 	.short	0x0101
        /*0712*/ 	.byte	0x2e
	.zero		1


	//   ....[96]....
        /*0714*/ 	.word	0x00005dd0
        /*0718*/ 	.word	0x000000ff
        /*071c*/ 	.word	0x00000090
        /*0720*/ 	.short	0x010a
        /*0722*/ 	.byte	0x15
	.zero		1


	//   ....[97]....
        /*0724*/ 	.word	0x00005df0
        /*0728*/ 	.word	0x000000ff
        /*072c*/ 	.word	0x00000098
        /*0730*/ 	.short	0x010a
        /*0732*/ 	.byte	0x15
	.zero		1


	//   ....[98]....
        /*0734*/ 	.word	0x00005e10
        /*0738*/ 	.word	0x000000ff
        /*073c*/ 	.word	0x000000a0
        /*0740*/ 	.short	0x010a
        /*0742*/ 	.byte	0x15
	.zero		1


	//   ....[99]....
        /*0744*/ 	.word	0x00005e50
        /*0748*/ 	.word	0x00000000
        /*074c*/ 	.word	0x000000a8
        /*0750*/ 	.short	0x010a
        /*0752*/ 	.byte	0xff
	.zero		1


	//   ....[100]....
        /*0754*/ 	.word	0x00006170
        /*0758*/ 	.word	0x00000003
        /*075c*/ 	.word	0x000000c0
        /*0760*/ 	.short	0x010a
        /*0762*/ 	.byte	0xff
	.zero		1


	//   ....[101]....
        /*0764*/ 	.word	0x000062f0
        /*0768*/ 	.word	0x00000000
        /*076c*/ 	.word	0x00000000
        /*0770*/ 	.short	0x0101
        /*0772*/ 	.byte	0xff
	.zero		1


	//   ....[102]....
        /*0774*/ 	.word	0x00006e10
        /*0778*/ 	.word	0x000000ff
        /*077c*/ 	.word	0x00000070
        /*0780*/ 	.short	0x010a
        /*0782*/ 	.byte	0x2b
	.zero		1


	//   ....[103]....
        /*0784*/ 	.word	0x00006e30
        /*0788*/ 	.word	0x00000065
        /*078c*/ 	.word	0x000000e0
        /*0790*/ 	.short	0x010a
        /*0792*/ 	.byte	0xff
	.zero		1


	//   ....[104]....
        /*0794*/ 	.word	0x00006f20
        /*0798*/ 	.word	0x000000ff
        /*079c*/ 	.word	0x00000070
        /*07a0*/ 	.short	0x010a
        /*07a2*/ 	.byte	0x2b
	.zero		1


	//   ....[105]....
        /*07a4*/ 	.word	0x00007010
        /*07a8*/ 	.word	0x00000065
        /*07ac*/ 	.word	0x000000e0
        /*07b0*/ 	.short	0x010a
        /*07b2*/ 	.byte	0xff
	.zero		1


	//   ....[106]....
        /*07b4*/ 	.word	0x00007ae0
        /*07b8*/ 	.word	0x00000000
        /*07bc*/ 	.word	0x00000000
        /*07c0*/ 	.short	0x0101
        /*07c2*/ 	.byte	0xff
	.zero		1


	//   ....[107]....
        /*07c4*/ 	.word	0x00007af0
        /*07c8*/ 	.word	0x00000003
        /*07cc*/ 	.word	0x00000070
        /*07d0*/ 	.short	0x010a
        /*07d2*/ 	.byte	0xff
	.zero		1


	//   ....[108]....
        /*07d4*/ 	.word	0x00007bd0
        /*07d8*/ 	.word	0x00000003
        /*07dc*/ 	.word	0x00000070
        /*07e0*/ 	.short	0x010a
        /*07e2*/ 	.byte	0xff
	.zero		1


	//   ....[109]....
        /*07e4*/ 	.word	0x00008730
        /*07e8*/ 	.word	0x0000003d
        /*07ec*/ 	.word	0x00000000
        /*07f0*/ 	.short	0x0101
        /*07f2*/ 	.byte	0xff
	.zero		1


	//   ....[110]....
        /*07f4*/ 	.word	0x00008750
        /*07f8*/ 	.word	0x0000003e
        /*07fc*/ 	.word	0x00000070
        /*0800*/ 	.short	0x010a
        /*0802*/ 	.byte	0xff
	.zero		1


	//   ....[111]....
        /*0804*/ 	.word	0x00008820
        /*0808*/ 	.word	0x0000003e
        /*080c*/ 	.word	0x00000070
        /*0810*/ 	.short	0x010a
        /*0812*/ 	.byte	0xff
	.zero		1


	//   ....[112]....
        /*0814*/ 	.word	0x00009370
        /*0818*/ 	.word	0x0000003d
        /*081c*/ 	.word	0x00000000
        /*0820*/ 	.short	0x0101
        /*0822*/ 	.byte	0xff
	.zero		1


	//   ....[113]....
        /*0824*/ 	.word	0x00009390
        /*0828*/ 	.word	0x0000003e
        /*082c*/ 	.word	0x00000070
        /*0830*/ 	.short	0x010a
        /*0832*/ 	.byte	0xff
	.zero		1


	//   ....[114]....
        /*0834*/ 	.word	0x00009460
        /*0838*/ 	.word	0x0000003e
        /*083c*/ 	.word	0x00000070
        /*0840*/ 	.short	0x010a
        /*0842*/ 	.byte	0xff
	.zero		1


	//   ....[115]....
        /*0844*/ 	.word	0x00009850
        /*0848*/ 	.word	0x00000065
        /*084c*/ 	.word	0x00000000
        /*0850*/ 	.short	0x0101
        /*0852*/ 	.byte	0xff
	.zero		1


	//   ....[116]....
        /*0854*/ 	.word	0x0000a000
        /*0858*/ 	.word	0x00000003
        /*085c*/ 	.word	0x00000000
        /*0860*/ 	.short	0x0101
        /*0862*/ 	.byte	0xff
	.zero		1


	//   ....[117]....
        /*0864*/ 	.word	0x0000a2c0
        /*0868*/ 	.word	0x000000ff
        /*086c*/ 	.word	0x00000000
        /*0870*/ 	.short	0x0101
        /*0872*/ 	.byte	0x06
	.zero		1


	//   ....[118]....
        /*0874*/ 	.word	0x0000a2e0
        /*0878*/ 	.word	0x00000000
        /*087c*/ 	.word	0x00000110
        /*0880*/ 	.short	0x010a
        /*0882*/ 	.byte	0xff
	.zero		1


	//   ....[119]....
        /*0884*/ 	.word	0x0000a340
        /*0888*/ 	.word	0x00000000
        /*088c*/ 	.word	0x00000038
        /*0890*/ 	.short	0x010a
        /*0892*/ 	.byte	0xff
	.zero		1


	//   ....[120]....
        /*0894*/ 	.word	0x0000a3a0
        /*0898*/ 	.word	0x00000000
        /*089c*/ 	.word	0x00000038
        /*08a0*/ 	.short	0x010a
        /*08a2*/ 	.byte	0xff
	.zero		1


	//   ....[121]....
        /*08a4*/ 	.word	0x0000a3f0
        /*08a8*/ 	.word	0x00000003
        /*08ac*/ 	.word	0x000000c0
        /*08b0*/ 	.short	0x010a
        /*08b2*/ 	.byte	0xff
	.zero		1


	//   ....[122]....
        /*08b4*/ 	.word	0x0000a450
        /*08b8*/ 	.word	0x00000000
        /*08bc*/ 	.word	0x00000000
        /*08c0*/ 	.short	0x010a
        /*08c2*/ 	.byte	0xff
	.zero		1


	//   ....[123]....
        /*08c4*/ 	.word	0x0000a4b0
        /*08c8*/ 	.word	0x00000000
        /*08cc*/ 	.word	0x00000000
        /*08d0*/ 	.short	0x010a
        /*08d2*/ 	.byte	0xff
	.zero		1


	//   ....[124]....
        /*08d4*/ 	.word	0x0000a510
        /*08d8*/ 	.word	0x00000000
        /*08dc*/ 	.word	0x00000000
        /*08e0*/ 	.short	0x010a
        /*08e2*/ 	.byte	0xff
	.zero		1


	//   ....[125]....
        /*08e4*/ 	.word	0x0000a570
        /*08e8*/ 	.word	0x00000000
        /*08ec*/ 	.word	0x00000000
        /*08f0*/ 	.short	0x010a
        /*08f2*/ 	.byte	0xff
	.zero		1


	//   ....[126]....
        /*08f4*/ 	.word	0x0000a5d0
        /*08f8*/ 	.word	0x00000000
        /*08fc*/ 	.word	0x00000000
        /*0900*/ 	.short	0x010a
        /*0902*/ 	.byte	0xff
	.zero		1


	//   ....[127]....
        /*0904*/ 	.word	0x0000a630
        /*0908*/ 	.word	0x00000000
        /*090c*/ 	.word	0x00000000
        /*0910*/ 	.short	0x010a
        /*0912*/ 	.byte	0xff
	.zero		1


	//   ....[128]....
        /*0914*/ 	.word	0x0000a680
        /*0918*/ 	.word	0x00000002
        /*091c*/ 	.word	0x00000100
        /*0920*/ 	.short	0x010a
        /*0922*/ 	.byte	0xff
	.zero		1


	//   ....[129]....
        /*0924*/ 	.word	0x0000a6e0
        /*0928*/ 	.word	0x00000002
        /*092c*/ 	.word	0x000000d0
        /*0930*/ 	.short	0x010a
        /*0932*/ 	.byte	0xff
	.zero		1


	//   ....[130]....
        /*0934*/ 	.word	0x0000a730
        /*0938*/ 	.word	0x00000002
        /*093c*/ 	.word	0x000000c0
        /*0940*/ 	.short	0x010a
        /*0942*/ 	.byte	0xff
	.zero		1


	//   ....[131]....
        /*0944*/ 	.word	0x0000a790
        /*0948*/ 	.word	0x00000000
        /*094c*/ 	.word	0x000000d0
        /*0950*/ 	.short	0x010a
        /*0952*/ 	.byte	0xff
	.zero		1


	//   ....[132]....
        /*0954*/ 	.word	0x0000a7f0
        /*0958*/ 	.word	0x00000000
        /*095c*/ 	.word	0x00000008
        /*0960*/ 	.short	0x010a
        /*0962*/ 	.byte	0xff
	.zero		1


	//   ....[133]....
        /*0964*/ 	.word	0x0000a8e0
        /*0968*/ 	.word	0x00000000
        /*096c*/ 	.word	0x00000008
        /*0970*/ 	.short	0x010a
        /*0972*/ 	.byte	0xff
	.zero		1


	//   ....[134]....
        /*0974*/ 	.word	0x0000a930
        /*0978*/ 	.word	0x00000000
        /*097c*/ 	.word	0x000000c0
        /*0980*/ 	.short	0x010a
        /*0982*/ 	.byte	0xff
	.zero		1


	//   ....[135]....
        /*0984*/ 	.word	0x0000a990
        /*0988*/ 	.word	0x00000000
        /*098c*/ 	.word	0x000000f0
        /*0990*/ 	.short	0x010a
        /*0992*/ 	.byte	0xff
	.zero		1


	//   ....[136]....
        /*0994*/ 	.word	0x0000a9f0
        /*0998*/ 	.word	0x00000000
        /*099c*/ 	.word	0x00000000
        /*09a0*/ 	.short	0x010a
        /*09a2*/ 	.byte	0xff
	.zero		1


	//   ....[137]....
        /*09a4*/ 	.word	0x0000aa50
        /*09a8*/ 	.word	0x00000000
        /*09ac*/ 	.word	0x00000000
        /*09b0*/ 	.short	0x010a
        /*09b2*/ 	.byte	0xff
	.zero		1


	//   ....[138]....
        /*09b4*/ 	.word	0x0000aab0
        /*09b8*/ 	.word	0x00000000
        /*09bc*/ 	.word	0x00000120
        /*09c0*/ 	.short	0x010a
        /*09c2*/ 	.byte	0xff
	.zero		1


	//   ....[139]....
        /*09c4*/ 	.word	0x0000ab00
        /*09c8*/ 	.word	0x0000000c
        /*09cc*/ 	.word	0x000000c0
        /*09d0*/ 	.short	0x010a
        /*09d2*/ 	.byte	0xff
	.zero		1


	//   ....[140]....
        /*09d4*/ 	.word	0x0000ab60
        /*09d8*/ 	.word	0x00000000
        /*09dc*/ 	.word	0x000000b8
        /*09e0*/ 	.short	0x010a
        /*09e2*/ 	.byte	0xff
	.zero		1


	//   ....[141]....
        /*09e4*/ 	.word	0x0000abc0
        /*09e8*/ 	.word	0x00000000
        /*09ec*/ 	.word	0x00000090
        /*09f0*/ 	.short	0x010a
        /*09f2*/ 	.byte	0xff
	.zero		1


	//   ....[142]....
        /*09f4*/ 	.word	0x0000ac20
        /*09f8*/ 	.word	0x00000000
        /*09fc*/ 	.word	0x00000098
        /*0a00*/ 	.short	0x010a
        /*0a02*/ 	.byte	0xff
	.zero		1


	//   ....[143]....
        /*0a04*/ 	.word	0x0000ac80
        /*0a08*/ 	.word	0x00000000
        /*0a0c*/ 	.word	0x000000a0
        /*0a10*/ 	.short	0x010a
        /*0a12*/ 	.byte	0xff
	.zero		1


	//   ....[144]....
        /*0a14*/ 	.word	0x0000ace0
        /*0a18*/ 	.word	0x00000000
        /*0a1c*/ 	.word	0x000000a8
        /*0a20*/ 	.short	0x010a
        /*0a22*/ 	.byte	0xff
	.zero		1


	//   ....[145]....
        /*0a24*/ 	.word	0x0000ad40
        /*0a28*/ 	.word	0x00000000
        /*0a2c*/ 	.word	0x00000090
        /*0a30*/ 	.short	0x010a
        /*0a32*/ 	.byte	0xff
	.zero		1


	//   ....[146]....
        /*0a34*/ 	.word	0x0000ada0
        /*0a38*/ 	.word	0x00000000
        /*0a3c*/ 	.word	0x00000098
        /*0a40*/ 	.short	0x010a
        /*0a42*/ 	.byte	0xff
	.zero		1


	//   ....[147]....
        /*0a44*/ 	.word	0x0000ae00
        /*0a48*/ 	.word	0x00000000
        /*0a4c*/ 	.word	0x000000a0
        /*0a50*/ 	.short	0x010a
        /*0a52*/ 	.byte	0xff
	.zero		1


	//   ....[148]....
        /*0a54*/ 	.word	0x0000ae50
        /*0a58*/ 	.word	0x00000003
        /*0a5c*/ 	.word	0x000000c0
        /*0a60*/ 	.short	0x010a
        /*0a62*/ 	.byte	0xff
	.zero		1


	//   ....[149]....
        /*0a64*/ 	.word	0x0000aeb0
        /*0a68*/ 	.word	0x00000002
        /*0a6c*/ 	.word	0x00000070
        /*0a70*/ 	.short	0x010a
        /*0a72*/ 	.byte	0xff
	.zero		1


	//   ....[150]....
        /*0a74*/ 	.word	0x0000af00
        /*0a78*/ 	.word	0x00000065
        /*0a7c*/ 	.word	0x000000e0
        /*0a80*/ 	.short	0x010a
        /*0a82*/ 	.byte	0xff
	.zero		1


	//   ....[151]....
        /*0a84*/ 	.word	0x0000af50
        /*0a88*/ 	.word	0x00000003
        /*0a8c*/ 	.word	0x00000070
        /*0a90*/ 	.short	0x010a
        /*0a92*/ 	.byte	0xff
	.zero		1


	//   ....[152]....
        /*0a94*/ 	.word	0x0000afa0
        /*0a98*/ 	.word	0x0000003e
        /*0a9c*/ 	.word	0x00000070
        /*0aa0*/ 	.short	0x010a
        /*0aa2*/ 	.byte	0xff
	.zero		1


	//   ....[153]....
        /*0aa4*/ 	.word	0x0000aff0
        /*0aa8*/ 	.word	0x0000003e
        /*0aac*/ 	.word	0x00000070
        /*0ab0*/ 	.short	0x010a
        /*0ab2*/ 	.byte	0xff
	.zero		1


	//----- nvinfo : EIATTR_NUM_MBARRIERS
	.align		4
.L_47:
        /*0ab4*/ 	.byte	0x03, 0x38
        /*0ab6*/ 	.short	0x0025


	//----- nvinfo : EIATTR_EXIT_INSTR_OFFSETS
	.align		4
        /*0ab8*/ 	.byte	0x04, 0x1c
        /*0aba*/ 	.short	(.L_49 - .L_48)


	//   ....[0]....
.L_48:
        /*0abc*/ 	.word	0x00003220


	//   ....[1]....
        /*0ac0*/ 	.word	0x00003730


	//   ....[2]....
        /*0ac4*/ 	.word	0x00003790


	//   ....[3]....
        /*0ac8*/ 	.word	0x00004cf0


	//   ....[4]....
        /*0acc*/ 	.word	0x00005e80


	//   ....[5]....
        /*0ad0*/ 	.word	0x00005ec0


	//   ....[6]....
        /*0ad4*/ 	.word	0x0000a1b0


	//   ....[7]....
        /*0ad8*/ 	.word	0x0000a220


	//   ....[8]....
        /*0adc*/ 	.word	0x0000a250


	//   ....[9]....
        /*0ae0*/ 	.word	0x0000a2d0


	//----- nvinfo : EIATTR_MAX_THREADS
	.align		4
.L_49:
        /*0ae4*/ 	.byte	0x04, 0x05
        /*0ae6*/ 	.short	(.L_51 - .L_50)
.L_50:
        /*0ae8*/ 	.word	0x00000100
        /*0aec*/ 	.word	0x00000001
        /*0af0*/ 	.word	0x00000001


	//----- nvinfo : EIATTR_CRS_STACK_SIZE
	.align		4
.L_51:
        /*0af4*/ 	.byte	0x04, 0x1e
        /*0af6*/ 	.short	(.L_53 - .L_52)
.L_52:
        /*0af8*/ 	.word	0x00000000


	//----- nvinfo : EIATTR_CBANK_PARAM_SIZE
	.align		4
.L_53:
        /*0afc*/ 	.byte	0x03, 0x19
        /*0afe*/ 	.short	0x0c00


	//----- nvinfo : EIATTR_PARAM_CBANK
	.align		4
        /*0b00*/ 	.byte	0x04, 0x0a
        /*0b02*/ 	.short	(.L_55 - .L_54)
	.align		4
.L_54:
        /*0b04*/ 	.word	index@(.nv.constant0._ZN7cutlass13device_kernelINS_4gemm6kernel13GemmUniversalIN4cute5tupleIJiiiiEEENS1_10collective13CollectiveMmaINS1_46MainloopSm100TmaUmmaWarpSpecializedBlockScaledILi7ELi2ELi2ENS5_IJNS4_1CILi2EEENSA_ILi4EEENSA_ILi1EEEEEEEENS5_IJNSA_ILi256EEENSA_ILi128EEESH_EEENS5_IJNS_12float_e5m2_tENS_13float_ue8m0_tEEEENS5_IJNS5_IJlSD_lEEENS4_6LayoutINS5_IJNS5_IJNS5_IJNSA_ILi32EEESC_EEEiEEESQ_NS5_IJSD_iEEEEEENS5_IJNS5_IJNS5_IJNSA_ILi16EEESC_EEEiEEENS5_IJNS5_IJNSA_ILi0EEESD_EEENSA_ILi512EEEEEENS5_IJSW_iEEEEEEEEEEESL_S13_NS4_8TiledMMAINS4_8MMA_AtomIJNS4_27SM100_MMA_MXF8F6F4_2x1SM_SSISJ_SJ_fSK_Li256ELi128ELNS4_4UMMA5MajorE0ELS18_0ELNS17_7ScaleInE0ELS19_0EEEEEENSN_INS5_IJSD_SD_SD_EEENS5_IJSW_SW_SW_EEEEENS5_IJNS4_10UnderscoreES1F_S1F_EEEEENS5_IJNS4_28SM100_TMA_2SM_LOAD_MULTICASTES1I_EEENS5_IJNS4_14ComposedLayoutINS4_7SwizzleILi3ELi4ELi3EEENS4_18smem_ptr_flag_bitsILi8EEENSN_INS5_IJNSA_ILi8EEESH_EEENS5_IJSH_SD_EEEEEEENSN_INS5_IJNS5_IJNS5_IJSP_SD_EEENS5_IJSO_SD_EEEEEESD_NS5_IJSC_SD_EEEEEENS5_IJNS5_IJNS5_IJSU_SY_EEESX_EEESW_NS5_IJSD_SY_EEEEEEEEEEEvNS4_8identityENS5_IJNS4_18SM100_TMA_2SM_LOADES1I_EEES24_vS25_EENS_8epilogue10collective18CollectiveEpilogueINS29_23Sm100TmaWarpSpecializedILi4ELi2ELi32ELb1ELb0EEEJNS5_IJSH_SH_SH_EEENS5_IJNSN_ISH_SD_EENSN_ISO_SD_EEEEENS_10bfloat16_tESM_S2I_SM_NS29_6fusion15FusionCallbacksIS2D_NS2J_17LinearCombinationIS2I_fS2I_fLNS_15FloatRoundStyleE2EEES2E_S2H_JEEENS4_5SM1004TMEM4LOAD26SM100_TMEM_LOAD_32dp32b32xENS4_13SM90_TMA_LOADENS1K_INS1L_ILi2ELi4ELi3EEENS1N_ILi16EEENSN_INS5_IJS1P_SO_EEES1V_EEEENS4_39AutoVectorizingCopyWithAssumedAlignmentILi128EEENS4_14SM90_TMA_STOREES2Y_S30_S30_EEEvvEEEEvNT_6ParamsE)
        /*0b08*/ 	.short	0x0380
        /*0b0a*/ 	.short	0x0c00


	//----- nvinfo : EIATTR_SW_WAR
	.align		4
.L_55:
        /*0b0c*/ 	.byte	0x04, 0x36
        /*0b0e*/ 	.short	(.L_57 - .L_56)
.L_56:
        /*0b10*/ 	.word	0x00000008
.L_57:


//--------------------- .nv.callgraph             --------------------------
	.section	.nv.callgraph,"",@"SHT_CUDA_CALLGRAPH"
	.align	4
	.sectionentsize	8
	.align		4
        /*0000*/ 	.word	0x00000000
	.align		4
        /*0004*/ 	.word	0xffffffff
	.align		4
        /*0008*/ 	.word	index@(_ZN7cutlass13device_kernelINS_4gemm6kernel13GemmUniversalIN4cute5tupleIJiiiiEEENS1_10collective13CollectiveMmaINS1_46MainloopSm100TmaUmmaWarpSpecializedBlockScaledILi7ELi2ELi2ENS5_IJNS4_1CILi2EEENSA_ILi4EEENSA_ILi1EEEEEEEENS5_IJNSA_ILi256EEENSA_ILi128EEESH_EEENS5_IJNS_12float_e5m2_tENS_13float_ue8m0_tEEEENS5_IJNS5_IJlSD_lEEENS4_6LayoutINS5_IJNS5_IJNS5_IJNSA_ILi32EEESC_EEEiEEESQ_NS5_IJSD_iEEEEEENS5_IJNS5_IJNS5_IJNSA_ILi16EEESC_EEEiEEENS5_IJNS5_IJNSA_ILi0EEESD_EEENSA_ILi512EEEEEENS5_IJSW_iEEEEEEEEEEESL_S13_NS4_8TiledMMAINS4_8MMA_AtomIJNS4_27SM100_MMA_MXF8F6F4_2x1SM_SSISJ_SJ_fSK_Li256ELi128ELNS4_4UMMA5MajorE0ELS18_0ELNS17_7ScaleInE0ELS19_0EEEEEENSN_INS5_IJSD_SD_SD_EEENS5_IJSW_SW_SW_EEEEENS5_IJNS4_10UnderscoreES1F_S1F_EEEEENS5_IJNS4_28SM100_TMA_2SM_LOAD_MULTICASTES1I_EEENS5_IJNS4_14ComposedLayoutINS4_7SwizzleILi3ELi4ELi3EEENS4_18smem_ptr_flag_bitsILi8EEENSN_INS5_IJNSA_ILi8EEESH_EEENS5_IJSH_SD_EEEEEEENSN_INS5_IJNS5_IJNS5_IJSP_SD_EEENS5_IJSO_SD_EEEEEESD_NS5_IJSC_SD_EEEEEENS5_IJNS5_IJNS5_IJSU_SY_EEESX_EEESW_NS5_IJSD_SY_EEEEEEEEEEEvNS4_8identityENS5_IJNS4_18SM100_TMA_2SM_LOADES1I_EEES24_vS25_EENS_8epilogue10collective18CollectiveEpilogueINS29_23Sm100TmaWarpSpecializedILi4ELi2ELi32ELb1ELb0EEEJNS5_IJSH_SH_SH_EEENS5_IJNSN_ISH_SD_EENSN_ISO_SD_EEEEENS_10bfloat16_tESM_S2I_SM_NS29_6fusion15FusionCallbacksIS2D_NS2J_17LinearCombinationIS2I_fS2I_fLNS_15FloatRoundStyleE2EEES2E_S2H_JEEENS4_5SM1004TMEM4LOAD26SM100_TMEM_LOAD_32dp32b32xENS4_13SM90_TMA_LOADENS1K_INS1L_ILi2ELi4ELi3EEENS1N_ILi16EEENSN_INS5_IJS1P_SO_EEES1V_EEEENS4_39AutoVectorizingCopyWithAssumedAlignmentILi128EEENS4_14SM90_TMA_STOREES2Y_S30_S30_EEEvvEEEEvNT_6ParamsE)
	.align		4
        /*000c*/ 	.word	index@(__assertfail)
	.align		4
        /*0010*/ 	.word	0x00000000
	.align		4
        /*0014*/ 	.word	0xfffffffe
	.align		4
        /*0018*/ 	.word	0x00000000
	.align		4
        /*001c*/ 	.word	0xfffffffd
	.align		4
        /*0020*/ 	.word	0x00000000
	.align		4
        /*0024*/ 	.word	0xfffffffc


//--------------------- .nv.constant4             --------------------------
	.section	.nv.constant4,"a",@progbits
	.align	8
	.align		8
.nv.constant4:
        /*0000*/ 	.dword	__assertfail
	.align		8
        /*0008*/ 	.dword	__unnamed_1
	.align		8
        /*0010*/ 	.dword	__unnamed_2
	.align		8
        /*0018*/ 	.dword	_ZN40_INTERNAL_66709008_4_k_cu_15f57f4f_158754cuda3std3__45__cpo5beginE
	.align		8
        /*0020*/ 	.dword	_ZN40_INTERNAL_66709008_4_k_cu_15f57f4f_158754cuda3std3__45__cpo3endE
	.align		8
        /*0028*/ 	.dword	_ZN40_INTERNAL_66709008_4_k_cu_15f57f4f_158754cuda3std3__45__cpo6cbeginE
	.align		8
        /*0030*/ 	.dword	_ZN40_INTERNAL_66709008_4_k_cu_15f57f4f_158754cuda3std3__45__cpo4cendE
	.align		8
        /*0038*/ 	.dword	_ZN40_INTERNAL_66709008_4_k_cu_15f57f4f_158754cuda3std3__442_GLOBAL__N__66709008_4_k_cu_15f57f4f_158756ignoreE
	.align		8
        /*0040*/ 	.dword	_ZN40_INTERNAL_66709008_4_k_cu_15f57f4f_158754cuda3std3__419piecewise_constructE
	.align		8
        /*0048*/ 	.dword	_ZN40_INTERNAL_66709008_4_k_cu_15f57f4f_158754cuda3std3__48in_placeE
	.align		8
        /*0050*/ 	.dword	_ZN40_INTERNAL_66709008_4_k_cu_15f57f4f_158754cuda3std6ranges3__45__cpo4swapE
	.align		8
        /*0058*/ 	.dword	_ZN40_INTERNAL_66709008_4_k_cu_15f57f4f_158754cuda3std6ranges3__45__cpo9iter_moveE
	.align		8
        /*0060*/ 	.dword	_ZN40_INTERNAL_66709008_4_k_cu_15f57f4f_158754cute7productE
	.align		8
        /*0068*/ 	.dword	_ZN40_INTERNAL_66709008_4_k_cu_15f57f4f_158754cute1_E
	.align		8
        /*0070*/ 	.dword	$str$25
	.align		8
        /*0078*/ 	.dword	$str$26
	.align		8
        /*0080*/ 	.dword	$str$27
	.align		8
        /*0088*/ 	.dword	$str$28


//--------------------- .text._ZN7cutlass13device_kernelINS_4gemm6kernel13GemmUniversalIN4cute5tupleIJiiiiEEENS1_10collective13CollectiveMmaINS1_46MainloopSm100TmaUmmaWarpSpecializedBlockScaledILi7ELi2ELi2ENS5_IJNS4_1CILi2EEENSA_ILi4EEENSA_ILi1EEEEEEEENS5_IJNSA_ILi256EEENSA_ILi128EEESH_EEENS5_IJNS_12float_e5m2_tENS_13float_ue8m0_tEEEENS5_IJNS5_IJlSD_lEEENS4_6LayoutINS5_IJNS5_IJNS5_IJNSA_ILi32EEESC_EEEiEEESQ_NS5_IJSD_iEEEEEENS5_IJNS5_IJNS5_IJNSA_ILi16EEESC_EEEiEEENS5_IJNS5_IJNSA_ILi0EEESD_EEENSA_ILi512EEEEEENS5_IJSW_iEEEEEEEEEEESL_S13_NS4_8TiledMMAINS4_8MMA_AtomIJNS4_27SM100_MMA_MXF8F6F4_2x1SM_SSISJ_SJ_fSK_Li256ELi128ELNS4_4UMMA5MajorE0ELS18_0ELNS17_7ScaleInE0ELS19_0EEEEEENSN_INS5_IJSD_SD_SD_EEENS5_IJSW_SW_SW_EEEEENS5_IJNS4_10UnderscoreES1F_S1F_EEEEENS5_IJNS4_28SM100_TMA_2SM_LOAD_MULTICASTES1I_EEENS5_IJNS4_14ComposedLayoutINS4_7SwizzleILi3ELi4ELi3EEENS4_18smem_ptr_flag_bitsILi8EEENSN_INS5_IJNSA_ILi8EEESH_EEENS5_IJSH_SD_EEEEEEENSN_INS5_IJNS5_IJNS5_IJSP_SD_EEENS5_IJSO_SD_EEEEEESD_NS5_IJSC_SD_EEEEEENS5_IJNS5_IJNS5_IJSU_SY_EEESX_EEESW_NS5_IJSD_SY_EEEEEEEEEEEvNS4_8identityENS5_IJNS4_18SM100_TMA_2SM_LOADES1I_EEES24_vS25_EENS_8epilogue10collective18CollectiveEpilogueINS29_23Sm100TmaWarpSpecializedILi4ELi2ELi32ELb1ELb0EEEJNS5_IJSH_SH_SH_EEENS5_IJNSN_ISH_SD_EENSN_ISO_SD_EEEEENS_10bfloat16_tESM_S2I_SM_NS29_6fusion15FusionCallbacksIS2D_NS2J_17LinearCombinationIS2I_fS2I_fLNS_15FloatRoundStyleE2EEES2E_S2H_JEEENS4_5SM1004TMEM4LOAD26SM100_TMEM_LOAD_32dp32b32xENS4_13SM90_TMA_LOADENS1K_INS1L_ILi2ELi4ELi3EEENS1N_ILi16EEENSN_INS5_IJS1P_SO_EEES1V_EEEENS4_39AutoVectorizingCopyWithAssumedAlignmentILi128EEENS4_14SM90_TMA_STOREES2Y_S30_S30_EEEvvEEEEvNT_6ParamsE --------------------------
	.section	.text._ZN7cutlass13device_kernelINS_4gemm6kernel13GemmUniversalIN4cute5tupleIJiiiiEEENS1_10collective13CollectiveMmaINS1_46MainloopSm100TmaUmmaWarpSpecializedBlockScaledILi7ELi2ELi2ENS5_IJNS4_1CILi2EEENSA_ILi4EEENSA_ILi1EEEEEEEENS5_IJNSA_ILi256EEENSA_ILi128EEESH_EEENS5_IJNS_12float_e5m2_tENS_13float_ue8m0_tEEEENS5_IJNS5_IJlSD_lEEENS4_6LayoutINS5_IJNS5_IJNS5_IJNSA_ILi32EEESC_EEEiEEESQ_NS5_IJSD_iEEEEEENS5_IJNS5_IJNS5_IJNSA_ILi16EEESC_EEEiEEENS5_IJNS5_IJNSA_ILi0EEESD_EEENSA_ILi512EEEEEENS5_IJSW_iEEEEEEEEEEESL_S13_NS4_8TiledMMAINS4_8MMA_AtomIJNS4_27SM100_MMA_MXF8F6F4_2x1SM_SSISJ_SJ_fSK_Li256ELi128ELNS4_4UMMA5MajorE0ELS18_0ELNS17_7ScaleInE0ELS19_0EEEEEENSN_INS5_IJSD_SD_SD_EEENS5_IJSW_SW_SW_EEEEENS5_IJNS4_10UnderscoreES1F_S1F_EEEEENS5_IJNS4_28SM100_TMA_2SM_LOAD_MULTICASTES1I_EEENS5_IJNS4_14ComposedLayoutINS4_7SwizzleILi3ELi4ELi3EEENS4_18smem_ptr_flag_bitsILi8EEENSN_INS5_IJNSA_ILi8EEESH_EEENS5_IJSH_SD_EEEEEEENSN_INS5_IJNS5_IJNS5_IJSP_SD_EEENS5_IJSO_SD_EEEEEESD_NS5_IJSC_SD_EEEEEENS5_IJNS5_IJNS5_IJSU_SY_EEESX_EEESW_NS5_IJSD_SY_EEEEEEEEEEEvNS4_8identityENS5_IJNS4_18SM100_TMA_2SM_LOADES1I_EEES24_vS25_EENS_8epilogue10collective18CollectiveEpilogueINS29_23Sm100TmaWarpSpecializedILi4ELi2ELi32ELb1ELb0EEEJNS5_IJSH_SH_SH_EEENS5_IJNSN_ISH_SD_EENSN_ISO_SD_EEEEENS_10bfloat16_tESM_S2I_SM_NS29_6fusion15FusionCallbacksIS2D_NS2J_17LinearCombinationIS2I_fS2I_fLNS_15FloatRoundStyleE2EEES2E_S2H_JEEENS4_5SM1004TMEM4LOAD26SM100_TMEM_LOAD_32dp32b32xENS4_13SM90_TMA_LOADENS1K_INS1L_ILi2ELi4ELi3EEENS1N_ILi16EEENSN_INS5_IJS1P_SO_EEES1V_EEEENS4_39AutoVectorizingCopyWithAssumedAlignmentILi128EEENS4_14SM90_TMA_STOREES2Y_S30_S30_EEEvvEEEEvNT_6ParamsE,"ax",@progbits
	.align	128
.text._ZN7cutlass13device_kernelINS_4gemm6kernel13GemmUniversalIN4cute5tupleIJiiiiEEENS1_10collective13CollectiveMmaINS1_46MainloopSm100TmaUmmaWarpSpecializedBlockScaledILi7ELi2ELi2ENS5_IJNS4_1CILi2EEENSA_ILi4EEENSA_ILi1EEEEEEEENS5_IJNSA_ILi256EEENSA_ILi128EEESH_EEENS5_IJNS_12float_e5m2_tENS_13float_ue8m0_tEEEENS5_IJNS5_IJlSD_lEEENS4_6LayoutINS5_IJNS5_IJNS5_IJNSA_ILi32EEESC_EEEiEEESQ_NS5_IJSD_iEEEEEENS5_IJNS5_IJNS5_IJNSA_ILi16EEESC_EEEiEEENS5_IJNS5_IJNSA_ILi0EEESD_EEENSA_ILi512EEEEEENS5_IJSW_iEEEEEEEEEEESL_S13_NS4_8TiledMMAINS4_8MMA_AtomIJNS4_27SM100_MMA_MXF8F6F4_2x1SM_SSISJ_SJ_fSK_Li256ELi128ELNS4_4UMMA5MajorE0ELS18_0ELNS17_7ScaleInE0ELS19_0EEEEEENSN_INS5_IJSD_SD_SD_EEENS5_IJSW_SW_SW_EEEEENS5_IJNS4_10UnderscoreES1F_S1F_EEEEENS5_IJNS4_28SM100_TMA_2SM_LOAD_MULTICASTES1I_EEENS5_IJNS4_14ComposedLayoutINS4_7SwizzleILi3ELi4ELi3EEENS4_18smem_ptr_flag_bitsILi8EEENSN_INS5_IJNSA_ILi8EEESH_EEENS5_IJSH_SD_EEEEEEENSN_INS5_IJNS5_IJNS5_IJSP_SD_EEENS5_IJSO_SD_EEEEEESD_NS5_IJSC_SD_EEEEEENS5_IJNS5_IJNS5_IJSU_SY_EEESX_EEESW_NS5_IJSD_SY_EEEEEEEEEEEvNS4_8identityENS5_IJNS4_18SM100_TMA_2SM_LOADES1I_EEES24_vS25_EENS_8epilogue10collective18CollectiveEpilogueINS29_23Sm100TmaWarpSpecializedILi4ELi2ELi32ELb1ELb0EEEJNS5_IJSH_SH_SH_EEENS5_IJNSN_ISH_SD_EENSN_ISO_SD_EEEEENS_10bfloat16_tESM_S2I_SM_NS29_6fusion15FusionCallbacksIS2D_NS2J_17LinearCombinationIS2I_fS2I_fLNS_15FloatRoundStyleE2EEES2E_S2H_JEEENS4_5SM1004TMEM4LOAD26SM100_TMEM_LOAD_32dp32b32xENS4_13SM90_TMA_LOADENS1K_INS1L_ILi2ELi4ELi3EEENS1N_ILi16EEENSN_INS5_IJS1P_SO_EEES1V_EEEENS4_39AutoVectorizingCopyWithAssumedAlignmentILi128EEENS4_14SM90_TMA_STOREES2Y_S30_S30_EEEvvEEEEvNT_6ParamsE:
        .type           _ZN7cutlass13device_kernelINS_4gemm6kernel13GemmUniversalIN4cute5tupleIJiiiiEEENS1_10collective13CollectiveMmaINS1_46MainloopSm100TmaUmmaWarpSpecializedBlockScaledILi7ELi2ELi2ENS5_IJNS4_1CILi2EEENSA_ILi4EEENSA_ILi1EEEEEEEENS5_IJNSA_ILi256EEENSA_ILi128EEESH_EEENS5_IJNS_12float_e5m2_tENS_13float_ue8m0_tEEEENS5_IJNS5_IJlSD_lEEENS4_6LayoutINS5_IJNS5_IJNS5_IJNSA_ILi32EEESC_EEEiEEESQ_NS5_IJSD_iEEEEEENS5_IJNS5_IJNS5_IJNSA_ILi16EEESC_EEEiEEENS5_IJNS5_IJNSA_ILi0EEESD_EEENSA_ILi512EEEEEENS5_IJSW_iEEEEEEEEEEESL_S13_NS4_8TiledMMAINS4_8MMA_AtomIJNS4_27SM100_MMA_MXF8F6F4_2x1SM_SSISJ_SJ_fSK_Li256ELi128ELNS4_4UMMA5MajorE0ELS18_0ELNS17_7ScaleInE0ELS19_0EEEEEENSN_INS5_IJSD_SD_SD_EEENS5_IJSW_SW_SW_EEEEENS5_IJNS4_10UnderscoreES1F_S1F_EEEEENS5_IJNS4_28SM100_TMA_2SM_LOAD_MULTICASTES1I_EEENS5_IJNS4_14ComposedLayoutINS4_7SwizzleILi3ELi4ELi3EEENS4_18smem_ptr_flag_bitsILi8EEENSN_INS5_IJNSA_ILi8EEESH_EEENS5_IJSH_SD_EEEEEEENSN_INS5_IJNS5_IJNS5_IJSP_SD_EEENS5_IJSO_SD_EEEEEESD_NS5_IJSC_SD_EEEEEENS5_IJNS5_IJNS5_IJSU_SY_EEESX_EEESW_NS5_IJSD_SY_EEEEEEEEEEEvNS4_8identityENS5_IJNS4_18SM100_TMA_2SM_LOADES1I_EEES24_vS25_EENS_8epilogue10collective18CollectiveEpilogueINS29_23Sm100TmaWarpSpecializedILi4ELi2ELi32ELb1ELb0EEEJNS5_IJSH_SH_SH_EEENS5_IJNSN_ISH_SD_EENSN_ISO_SD_EEEEENS_10bfloat16_tESM_S2I_SM_NS29_6fusion15FusionCallbacksIS2D_NS2J_17LinearCombinationIS2I_fS2I_fLNS_15FloatRoundStyleE2EEES2E_S2H_JEEENS4_5SM1004TMEM4LOAD26SM100_TMEM_LOAD_32dp32b32xENS4_13SM90_TMA_LOADENS1K_INS1L_ILi2ELi4ELi3EEENS1N_ILi16EEENSN_INS5_IJS1P_SO_EEES1V_EEEENS4_39AutoVectorizingCopyWithAssumedAlignmentILi128EEENS4_14SM90_TMA_STOREES2Y_S30_S30_EEEvvEEEEvNT_6ParamsE,@function
        .size           _ZN7cutlass13device_kernelINS_4gemm6kernel13GemmUniversalIN4cute5tupleIJiiiiEEENS1_10collective13CollectiveMmaINS1_46MainloopSm100TmaUmmaWarpSpecializedBlockScaledILi7ELi2ELi2ENS5_IJNS4_1CILi2EEENSA_ILi4EEENSA_ILi1EEEEEEEENS5_IJNSA_ILi256EEENSA_ILi128EEESH_EEENS5_IJNS_12float_e5m2_tENS_13float_ue8m0_tEEEENS5_IJNS5_IJlSD_lEEENS4_6LayoutINS5_IJNS5_IJNS5_IJNSA_ILi32EEESC_EEEiEEESQ_NS5_IJSD_iEEEEEENS5_IJNS5_IJNS5_IJNSA_ILi16EEESC_EEEiEEENS5_IJNS5_IJNSA_ILi0EEESD_EEENSA_ILi512EEEEEENS5_IJSW_iEEEEEEEEEEESL_S13_NS4_8TiledMMAINS4_8MMA_AtomIJNS4_27SM100_MMA_MXF8F6F4_2x1SM_SSISJ_SJ_fSK_Li256ELi128ELNS4_4UMMA5MajorE0ELS18_0ELNS17_7ScaleInE0ELS19_0EEEEEENSN_INS5_IJSD_SD_SD_EEENS5_IJSW_SW_SW_EEEEENS5_IJNS4_10UnderscoreES1F_S1F_EEEEENS5_IJNS4_28SM100_TMA_2SM_LOAD_MULTICASTES1I_EEENS5_IJNS4_14ComposedLayoutINS4_7SwizzleILi3ELi4ELi3EEENS4_18smem_ptr_flag_bitsILi8EEENSN_INS5_IJNSA_ILi8EEESH_EEENS5_IJSH_SD_EEEEEEENSN_INS5_IJNS5_IJNS5_IJSP_SD_EEENS5_IJSO_SD_EEEEEESD_NS5_IJSC_SD_EEEEEENS5_IJNS5_IJNS5_IJSU_SY_EEESX_EEESW_NS5_IJSD_SY_EEEEEEEEEEEvNS4_8identityENS5_IJNS4_18SM100_TMA_2SM_LOADES1I_EEES24_vS25_EENS_8epilogue10collective18CollectiveEpilogueINS29_23Sm100TmaWarpSpecializedILi4ELi2ELi32ELb1ELb0EEEJNS5_IJSH_SH_SH_EEENS5_IJNSN_ISH_SD_EENSN_ISO_SD_EEEEENS_10bfloat16_tESM_S2I_SM_NS29_6fusion15FusionCallbacksIS2D_NS2J_17LinearCombinationIS2I_fS2I_fLNS_15FloatRoundStyleE2EEES2E_S2H_JEEENS4_5SM1004TMEM4LOAD26SM100_TMEM_LOAD_32dp32b32xENS4_13SM90_TMA_LOADENS1K_INS1L_ILi2ELi4ELi3EEENS1N_ILi16EEENSN_INS5_IJS1P_SO_EEES1V_EEEENS4_39AutoVectorizingCopyWithAssumedAlignmentILi128EEENS4_14SM90_TMA_STOREES2Y_S30_S30_EEEvvEEEEvNT_6ParamsE,(.L_x_204 - _ZN7cutlass13device_kernelINS_4gemm6kernel13GemmUniversalIN4cute5tupleIJiiiiEEENS1_10collective13CollectiveMmaINS1_46MainloopSm100TmaUmmaWarpSpecializedBlockScaledILi7ELi2ELi2ENS5_IJNS4_1CILi2EEENSA_ILi4EEENSA_ILi1EEEEEEEENS5_IJNSA_ILi256EEENSA_ILi128EEESH_EEENS5_IJNS_12float_e5m2_tENS_13float_ue8m0_tEEEENS5_IJNS5_IJlSD_lEEENS4_6LayoutINS5_IJNS5_IJNS5_IJNSA_ILi32EEESC_EEEiEEESQ_NS5_IJSD_iEEEEEENS5_IJNS5_IJNS5_IJNSA_ILi16EEESC_EEEiEEENS5_IJNS5_IJNSA_ILi0EEESD_EEENSA_ILi512EEEEEENS5_IJSW_iEEEEEEEEEEESL_S13_NS4_8TiledMMAINS4_8MMA_AtomIJNS4_27SM100_MMA_MXF8F6F4_2x1SM_SSISJ_SJ_fSK_Li256ELi128ELNS4_4UMMA5MajorE0ELS18_0ELNS17_7ScaleInE0ELS19_0EEEEEENSN_INS5_IJSD_SD_SD_EEENS5_IJSW_SW_SW_EEEEENS5_IJNS4_10UnderscoreES1F_S1F_EEEEENS5_IJNS4_28SM100_TMA_2SM_LOAD_MULTICASTES1I_EEENS5_IJNS4_14ComposedLayoutINS4_7SwizzleILi3ELi4ELi3EEENS4_18smem_ptr_flag_bitsILi8EEENSN_INS5_IJNSA_ILi8EEESH_EEENS5_IJSH_SD_EEEEEEENSN_INS5_IJNS5_IJNS5_IJSP_SD_EEENS5_IJSO_SD_EEEEEESD_NS5_IJSC_SD_EEEEEENS5_IJNS5_IJNS5_IJSU_SY_EEESX_EEESW_NS5_IJSD_SY_EEEEEEEEEEEvNS4_8identityENS5_IJNS4_18SM100_TMA_2SM_LOADES1I_EEES24_vS25_EENS_8epilogue10collective18CollectiveEpilogueINS29_23Sm100TmaWarpSpecializedILi4ELi2ELi32ELb1ELb0EEEJNS5_IJSH_SH_SH_EEENS5_IJNSN_ISH_SD_EENSN_ISO_SD_EEEEENS_10bfloat16_tESM_S2I_SM_NS29_6fusion15FusionCallbacksIS2D_NS2J_17LinearCombinationIS2I_fS2I_fLNS_15FloatRoundStyleE2EEES2E_S2H_JEEENS4_5SM1004TMEM4LOAD26SM100_TMEM_LOAD_32dp32b32xENS4_13SM90_TMA_LOADENS1K_INS1L_ILi2ELi4ELi3EEENS1N_ILi16EEENSN_INS5_IJS1P_SO_EEES1V_EEEENS4_39AutoVectorizingCopyWithAssumedAlignmentILi128EEENS4_14SM90_TMA_STOREES2Y_S30_S30_EEEvvEEEEvNT_6ParamsE)
        .other          _ZN7cutlass13device_kernelINS_4gemm6kernel13GemmUniversalIN4cute5tupleIJiiiiEEENS1_10collective13CollectiveMmaINS1_46MainloopSm100TmaUmmaWarpSpecializedBlockScaledILi7ELi2ELi2ENS5_IJNS4_1CILi2EEENSA_ILi4EEENSA_ILi1EEEEEEEENS5_IJNSA_ILi256EEENSA_ILi128EEESH_EEENS5_IJNS_12float_e5m2_tENS_13float_ue8m0_tEEEENS5_IJNS5_IJlSD_lEEENS4_6LayoutINS5_IJNS5_IJNS5_IJNSA_ILi32EEESC_EEEiEEESQ_NS5_IJSD_iEEEEEENS5_IJNS5_IJNS5_IJNSA_ILi16EEESC_EEEiEEENS5_IJNS5_IJNSA_ILi0EEESD_EEENSA_ILi512EEEEEENS5_IJSW_iEEEEEEEEEEESL_S13_NS4_8TiledMMAINS4_8MMA_AtomIJNS4_27SM100_MMA_MXF8F6F4_2x1SM_SSISJ_SJ_fSK_Li256ELi128ELNS4_4UMMA5MajorE0ELS18_0ELNS17_7ScaleInE0ELS19_0EEEEEENSN_INS5_IJSD_SD_SD_EEENS5_IJSW_SW_SW_EEEEENS5_IJNS4_10UnderscoreES1F_S1F_EEEEENS5_IJNS4_28SM100_TMA_2SM_LOAD_MULTICASTES1I_EEENS5_IJNS4_14ComposedLayoutINS4_7SwizzleILi3ELi4ELi3EEENS4_18smem_ptr_flag_bitsILi8EEENSN_INS5_IJNSA_ILi8EEESH_EEENS5_IJSH_SD_EEEEEEENSN_INS5_IJNS5_IJNS5_IJSP_SD_EEENS5_IJSO_SD_EEEEEESD_NS5_IJSC_SD_EEEEEENS5_IJNS5_IJNS5_IJSU_SY_EEESX_EEESW_NS5_IJSD_SY_EEEEEEEEEEEvNS4_8identityENS5_IJNS4_18SM100_TMA_2SM_LOADES1I_EEES24_vS25_EENS_8epilogue10collective18CollectiveEpilogueINS29_23Sm100TmaWarpSpecializedILi4ELi2ELi32ELb1ELb0EEEJNS5_IJSH_SH_SH_EEENS5_IJNSN_ISH_SD_EENSN_ISO_SD_EEEEENS_10bfloat16_tESM_S2I_SM_NS29_6fusion15FusionCallbacksIS2D_NS2J_17LinearCombinationIS2I_fS2I_fLNS_15FloatRoundStyleE2EEES2E_S2H_JEEENS4_5SM1004TMEM4LOAD26SM100_TMEM_LOAD_32dp32b32xENS4_13SM90_TMA_LOADENS1K_INS1L_ILi2ELi4ELi3EEENS1N_ILi16EEENSN_INS5_IJS1P_SO_EEES1V_EEEENS4_39AutoVectorizingCopyWithAssumedAlignmentILi128EEENS4_14SM90_TMA_STOREES2Y_S30_S30_EEEvvEEEEvNT_6ParamsE,@"STO_CUDA_ENTRY STV_DEFAULT"
_ZN7cutlass13device_kernelINS_4gemm6kernel13GemmUniversalIN4cute5tupleIJiiiiEEENS1_10collective13CollectiveMmaINS1_46MainloopSm100TmaUmmaWarpSpecializedBlockScaledILi7ELi2ELi2ENS5_IJNS4_1CILi2EEENSA_ILi4EEENSA_ILi1EEEEEEEENS5_IJNSA_ILi256EEENSA_ILi128EEESH_EEENS5_IJNS_12float_e5m2_tENS_13float_ue8m0_tEEEENS5_IJNS5_IJlSD_lEEENS4_6LayoutINS5_IJNS5_IJNS5_IJNSA_ILi32EEESC_EEEiEEESQ_NS5_IJSD_iEEEEEENS5_IJNS5_IJNS5_IJNSA_ILi16EEESC_EEEiEEENS5_IJNS5_IJNSA_ILi0EEESD_EEENSA_ILi512EEEEEENS5_IJSW_iEEEEEEEEEEESL_S13_NS4_8TiledMMAINS4_8MMA_AtomIJNS4_27SM100_MMA_MXF8F6F4_2x1SM_SSISJ_SJ_fSK_Li256ELi128ELNS4_4UMMA5MajorE0ELS18_0ELNS17_7ScaleInE0ELS19_0EEEEEENSN_INS5_IJSD_SD_SD_EEENS5_IJSW_SW_SW_EEEEENS5_IJNS4_10UnderscoreES1F_S1F_EEEEENS5_IJNS4_28SM100_TMA_2SM_LOAD_MULTICASTES1I_EEENS5_IJNS4_14ComposedLayoutINS4_7SwizzleILi3ELi4ELi3EEENS4_18smem_ptr_flag_bitsILi8EEENSN_INS5_IJNSA_ILi8EEESH_EEENS5_IJSH_SD_EEEEEEENSN_INS5_IJNS5_IJNS5_IJSP_SD_EEENS5_IJSO_SD_EEEEEESD_NS5_IJSC_SD_EEEEEENS5_IJNS5_IJNS5_IJSU_SY_EEESX_EEESW_NS5_IJSD_SY_EEEEEEEEEEEvNS4_8identityENS5_IJNS4_18SM100_TMA_2SM_LOADES1I_EEES24_vS25_EENS_8epilogue10collective18CollectiveEpilogueINS29_23Sm100TmaWarpSpecializedILi4ELi2ELi32ELb1ELb0EEEJNS5_IJSH_SH_SH_EEENS5_IJNSN_ISH_SD_EENSN_ISO_SD_EEEEENS_10bfloat16_tESM_S2I_SM_NS29_6fusion15FusionCallbacksIS2D_NS2J_17LinearCombinationIS2I_fS2I_fLNS_15FloatRoundStyleE2EEES2E_S2H_JEEENS4_5SM1004TMEM4LOAD26SM100_TMEM_LOAD_32dp32b32xENS4_13SM90_TMA_LOADENS1K_INS1L_ILi2ELi4ELi3EEENS1N_ILi16EEENSN_INS5_IJS1P_SO_EEES1V_EEEENS4_39AutoVectorizingCopyWithAssumedAlignmentILi128EEENS4_14SM90_TMA_STOREES2Y_S30_S30_EEEvvEEEEvNT_6ParamsE:
[----:B------:R-:W1:Y:S01]  /*0000*/  LDC R1, c[0x0][0x37c] ;  /* 0x0000df00ff017b82 */ /* 0x000e620000000800 */
[----:B------:R-:W2:Y:S01]  /*0010*/  S2R R98, SR_TID.X ;  /* 0x0000000000627919 */ /* 0x000ea20000002100 */
[----:B------:R-:W3:Y:S06]  /*0020*/  LDCU.64 UR12, c[0x0][0xc90] ;  /* 0x00019200ff0c77ac */ /* 0x000eec0008000a00 */
[----:B------:R-:W4:Y:S01]  /*0030*/  S2UR UR4, SR_CgaCtaId ;  /* 0x00000000000479c3 */ /* 0x000f220000008800 */
[----:B------:R-:W-:Y:S02]  /*0040*/  PRMT R84, RZ, 0x7610, R84 ;  /* 0x00007610ff547816 */ /* 0x000fe40000000054 */
[----:B------:R-:W-:-:S02]  /*0050*/  ELECT P0, URZ, PT ;  /* 0x0000000000ff782f */ /* 0x000fc40003800000 */
[----:B---3--:R-:W-:-:S04]  /*0060*/  ISETP.NE.U32.AND P1, PT, RZ, UR12, PT ;  /* 0x0000000cff007c0c */ /* 0x008fc8000bf25070 */
[----:B------:R-:W-:Y:S01]  /*0070*/  ISETP.NE.AND.EX P2, PT, RZ, UR13, PT, P1 ;  /* 0x0000000dff007c0c */ /* 0x000fe2000bf45310 */
[----:B----4-:R-:W-:Y:S02]  /*0080*/  ULOP3.LUT UR61, UR4, 0x1, URZ, 0xc0, !UPT ;  /* 0x00000001043d7892 */ /* 0x010fe4000f8ec0ff */
[----:B------:R-:W-:Y:S01]  /*0090*/  ULOP3.LUT UR60, UR4, 0x1, URZ, 0x3c, !UPT ;  /* 0x00000001043c7892 */ /* 0x000fe2000f8e3cff */
[----:B--2---:R-:W-:-:S05]  /*00a0*/  SHF.R.U32.HI R85, RZ, 0x5, R98 ;  /* 0x00000005ff557819 */ /* 0x004fca0000011662 */
[----:B------:R-:W2:Y:S02]  /*00b0*/  SHFL.IDX PT, R0, R85, RZ, 0x1f ;  /* 0x00001fff55007589 */ /* 0x000ea400000e0000 */
[----:B--2---:R-:W-:Y:S02]  /*00c0*/  R2UR UR17, R0 ;  /* 0x00000000001172ca */ /* 0x004fe400000e0000 */
[----:B-1----:R-:W-:-:S13]  /*00d0*/  @P2 BRA `(.L_x_0) ;  /* 0x0000000000302947 */ /* 0x002fda0003800000 */
[----:B------:R-:W1:Y:S02]  /*00e0*/  LDCU.64 UR4, c[0x0][0xc88] ;  /* 0x00019100ff0477ac */ /* 0x000e640008000a00 */
[----:B-1----:R-:W-:-:S04]  /*00f0*/  UISETP.NE.U32.AND UP0, UPT, UR4, URZ, UPT ;  /* 0x000000ff0400728c */ /* 0x002fc8000bf05070 */
[----:B------:R-:W-:-:S09]  /*0100*/  UISETP.NE.AND.EX UP0, UPT, UR5, URZ, UPT, UP0 ;  /* 0x000000ff0500728c */ /* 0x000fd2000bf05300 */
[----:B------:R-:W-:Y:S05]  /*0110*/  BRA.U !UP0, `(.L_x_1) ;  /* 0x0000000108147547 */ /* 0x000fea000b800000 */
[----:B------:R-:W1:Y:S01]  /*0120*/  LDC.64 R2, c[0x0][0xc88] ;  /* 0x00032200ff027b82 */ /* 0x000e620000000a00 */
[----:B------:R-:W1:Y:S02]  /*0130*/  LDCU.64 UR4, c[0x0][0x358] ;  /* 0x00006b00ff0477ac */ /* 0x000e640008000a00 */
[----:B-1----:R1:W5:Y:S01]  /*0140*/  LDG.E R41, desc[UR4][R2.64] ;  /* 0x0000000402297981 */ /* 0x002362000c1e1900 */
[----:B------:R-:W-:Y:S01]  /*0150*/  HFMA2 R84, -RZ, RZ, 0, 5.9604644775390625e-08 ;  /* 0x00000001ff547431 */ /* 0x000fe200000001ff */
[----:B------:R-:W-:Y:S05]  /*0160*/  BRA `(.L_x_0) ;  /* 0x00000000000c7947 */ /* 0x000fea0003800000 */
.L_x_1:
[----:B------:R-:W1:Y:S01]  /*0170*/  LDCU UR4, c[0x0][0xc80] ;  /* 0x00019000ff0477ac */ /* 0x000e620008000800 */
[----:B------:R-:W-:Y:S01]  /*0180*/  HFMA2 R84, -RZ, RZ, 0, 5.9604644775390625e-08 ;  /* 0x00000001ff547431 */ /* 0x000fe200000001ff */
[----:B-1----:R-:W-:-:S07]  /*0190*/  MOV R41, UR4 ;  /* 0x0000000400297c02 */ /* 0x002fce0008000f00 */
.L_x_0:
[----:B------:R-:W2:Y:S02]  /*01a0*/  LDCU.64 UR4, c[0x0][0xcb0] ;  /* 0x00019600ff0477ac */ /* 0x000ea40008000a00 */
[----:B--2---:R-:W-:-:S04]  /*01b0*/  UISETP.NE.U32.AND UP0, UPT, UR4, URZ, UPT ;  /* 0x000000ff0400728c */ /* 0x004fc8000bf05070 */
[----:B------:R-:W-:-:S09]  /*01c0*/  UISETP.NE.AND.EX UP0, UPT, UR5, URZ, UPT, UP0 ;  /* 0x000000ff0500728c */ /* 0x000fd2000bf05300 */
[----:B------:R-:W-:Y:S05]  /*01d0*/  BRA.U UP0, `(.L_x_2) ;  /* 0x0000000100287547 */ /* 0x000fea000b800000 */
[----:B------:R-:W2:Y:S02]  /*01e0*/  LDCU.64 UR4, c[0x0][0xca8] ;  /* 0x00019500ff0477ac */ /* 0x000ea40008000a00 */
[----:B--2---:R-:W-:-:S04]  /*01f0*/  UISETP.NE.U32.AND UP0, UPT, UR4, URZ, UPT ;  /* 0x000000ff0400728c */ /* 0x004fc8000bf05070 */
[----:B------:R-:W-:-:S09]  /*0200*/  UISETP.NE.AND.EX UP0, UPT, UR5, URZ, UPT, UP0 ;  /* 0x000000ff0500728c */ /* 0x000fd2000bf05300 */
[----:B------:R-:W-:Y:S05]  /*0210*/  BRA.U !UP0, `(.L_x_3) ;  /* 0x0000000108107547 */ /* 0x000fea000b800000 */
[----:B------:R-:W2:Y:S01]  /*0220*/  LDC.64 R38, c[0x0][0xca8] ;  /* 0x00032a00ff267b82 */ /* 0x000ea20000000a00 */
[----:B------:R-:W2:Y:S02]  /*0230*/  LDCU.64 UR4, c[0x0][0x358] ;  /* 0x00006b00ff0477ac */ /* 0x000ea40008000a00 */
[----:B--2---:R2:W5:Y:S01]  /*0240*/  LDG.E R38, desc[UR4][R38.64] ;  /* 0x0000000426267981 */ /* 0x004562000c1e1900 */
[----:B------:R-:W-:Y:S05]  /*0250*/  BRA `(.L_x_2) ;  /* 0x0000000000087947 */ /* 0x000fea0003800000 */
.L_x_3:
[----:B------:R-:W2:Y:S02]  /*0260*/  LDCU UR4, c[0x0][0xca0] ;  /* 0x00019400ff0477ac */ /* 0x000ea40008000800 */
[----:B--2---:R-:W-:Y:S02]  /*0270*/  MOV R38, UR4 ;  /* 0x0000000400267c02 */ /* 0x004fe40008000f00 */
.L_x_2:
[----:B------:R-:W-:Y:S01]  /*0280*/  IMAD.U32 R0, RZ, RZ, UR17 ;  /* 0x00000011ff007e24 */ /* 0x000fe2000f8e00ff */
[----:B------:R-:W-:Y:S04]  /*0290*/  BSSY.RECONVERGENT B0, `(.L_x_4) ;  /* 0x0000012000007945 */ /* 0x000fe80003800200 */
[C---:B------:R-:W-:Y:S02]  /*02a0*/  ISETP.NE.OR P3, PT, R0.reuse, 0x1, !P0 ;  /* 0x000000010000780c */ /* 0x040fe40004765670 */
[----:B------:R-:W-:-:S11]  /*02b0*/  ISETP.NE.OR P2, PT, R0, 0x3, !P0 ;  /* 0x000000030000780c */ /* 0x000fd60004745670 */
[----:B------:R-:W-:Y:S05]  /*02c0*/  @P3 BRA `(.L_x_5) ;  /* 0x0000000000383947 */ /* 0x000fea0003800000 */
[----:B------:R-:W3:Y:S02]  /*02d0*/  LDCU.64 UR4, c[0x0][0x348] ;  /* 0x00006900ff0477ac */ /* 0x000ee40008000a00 */
[----:B---3--:R-:W-:Y:S02]  /*02e0*/  UIADD3 UR10, UP3, UPT, UR4, 0x80, URZ ;  /* 0x00000080040a7890 */ /* 0x008fe4000ff7e0ff */
[----:B------:R-:W-:Y:S02]  /*02f0*/  UIADD3 UR8, UP2, UPT, UR4, 0x180, URZ ;  /* 0x0000018004087890 */ /* 0x000fe4000ff5e0ff */
[----:B------:R-:W-:Y:S02]  /*0300*/  UIADD3 UR6, UP1, UPT, UR4, 0x280, URZ ;  /* 0x0000028004067890 */ /* 0x000fe4000ff3e0ff */
[----:B------:R-:W-:Y:S02]  /*0310*/  UIADD3 UR4, UP0, UPT, UR4, 0x380, URZ ;  /* 0x0000038004047890 */ /* 0x000fe4000ff1e0ff */
[----:B------:R-:W-:-:S02]  /*0320*/  UIADD3.X UR11, UPT, UPT, URZ, UR5, URZ, UP3, !UPT ;  /* 0x00000005ff0b7290 */ /* 0x000fc40009ffe4ff */
[----:B------:R-:W-:Y:S02]  /*0330*/  UIADD3.X UR9, UPT, UPT, URZ, UR5, URZ, UP2, !UPT ;  /* 0x00000005ff097290 */ /* 0x000fe400097fe4ff */
[----:B------:R-:W-:Y:S02]  /*0340*/  UIADD3.X UR7, UPT, UPT, URZ, UR5, URZ, UP1, !UPT ;  /* 0x00000005ff077290 */ /* 0x000fe40008ffe4ff */
[----:B------:R-:W-:-:S03]  /*0350*/  UIADD3.X UR5, UPT, UPT, URZ, UR5, URZ, UP0, !UPT ;  /* 0x00000005ff057290 */ /* 0x000fc600087fe4ff */
[----:B------:R3:W-:Y:S02]  /*0360*/  UTMACCTL.PF [UR10] ;  /* 0x000000000a0079b9 */ /* 0x0007e40008040000 */
[----:B------:R3:W-:Y:S02]  /*0370*/  UTMACCTL.PF [UR8] ;  /* 0x00000000080079b9 */ /* 0x0007e40008040000 */
[----:B------:R3:W-:Y:S02]  /*0380*/  UTMACCTL.PF [UR6] ;  /* 0x00000000060079b9 */ /* 0x0007e40008040000 */
[----:B------:R3:W-:Y:S02]  /*0390*/  UTMACCTL.PF [UR4] ;  /* 0x00000000040079b9 */ /* 0x0007e40008040000 */
[----:B---3--:R-:W-:Y:S01]  /*03a0*/  NOP ;  /* 0x0000000000007918 */ /* 0x008fe20000000000 */
.L_x_5:
[----:B------:R-:W-:Y:S05]  /*03b0*/  BSYNC.RECONVERGENT B0 ;  /* 0x0000000000007941 */ /* 0x000fea0003800200 */
.L_x_4:
[----:B------:R-:W-:Y:S04]  /*03c0*/  BSSY.RECONVERGENT B0, `(.L_x_6) ;  /* 0x000000a000007945 */ /* 0x000fe80003800200 */
[----:B------:R-:W-:Y:S05]  /*03d0*/  @P2 BRA `(.L_x_7) ;  /* 0x0000000000202947 */ /* 0x000fea0003800000 */
[----:B------:R-:W3:Y:S02]  /*03e0*/  LDCU.64 UR4, c[0x0][0x348] ;  /* 0x00006900ff0477ac */ /* 0x000ee40008000a00 */
[----:B---3--:R-:W-:Y:S02]  /*03f0*/  UIADD3 UR6, UP1, UPT, UR4, 0x980, URZ ;  /* 0x0000098004067890 */ /* 0x008fe4000ff3e0ff */
[----:B------:R-:W-:Y:S02]  /*0400*/  UIADD3 UR4, UP0, UPT, UR4, 0xa80, URZ ;  /* 0x00000a8004047890 */ /* 0x000fe4000ff1e0ff */
[----:B------:R-:W-:Y:S02]  /*0410*/  UIADD3.X UR7, UPT, UPT, URZ, UR5, URZ, UP1, !UPT ;  /* 0x00000005ff077290 */ /* 0x000fe40008ffe4ff */
[----:B------:R-:W-:-:S07]  /*0420*/  UIADD3.X UR5, UPT, UPT, URZ, UR5, URZ, UP0, !UPT ;  /* 0x00000005ff057290 */ /* 0x000fce00087fe4ff */
[----:B------:R3:W-:Y:S02]  /*0430*/  UTMACCTL.PF [UR6] ;  /* 0x00000000060079b9 */ /* 0x0007e40008040000 */
[----:B------:R3:W-:Y:S02]  /*0440*/  UTMACCTL.PF [UR4] ;  /* 0x00000000040079b9 */ /* 0x0007e40008040000 */
[----:B---3--:R-:W-:Y:S01]  /*0450*/  NOP ;  /* 0x0000000000007918 */ /* 0x008fe20000000000 */
.L_x_7:
[----:B------:R-:W-:Y:S05]  /*0460*/  BSYNC.RECONVERGENT B0 ;  /* 0x0000000000007941 */ /* 0x000fea0003800200 */
.L_x_6:
[----:B------:R-:W3:Y:S01]  /*0470*/  LDCU.64 UR4, c[0x0][0xc88] ;  /* 0x00019100ff0477ac */ /* 0x000ee20008000a00 */
[----:B------:R-:W-:Y:S01]  /*0480*/  ISETP.NE.AND.EX P1, PT, RZ, UR13, PT, P1 ;  /* 0x0000000dff007c0c */ /* 0x000fe2000bf25310 */
[----:B------:R-:W-:Y:S01]  /*0490*/  UPLOP3.LUT UP4, UPT, UPT, UPT, UPT, 0x80, 0x8 ;  /* 0x000000000008789c */ /* 0x000fe20003f8f070 */
[----:B---3--:R-:W-:-:S04]  /*04a0*/  ISETP.NE.U32.AND P2, PT, RZ, UR4, PT ;  /* 0x00000004ff007c0c */ /* 0x008fc8000bf45070 */
[----:B------:R-:W-:-:S13]  /*04b0*/  ISETP.NE.AND.EX P2, PT, RZ, UR5, PT, P2 ;  /* 0x00000005ff007c0c */ /* 0x000fda000bf45320 */
[----:B------:R-:W-:Y:S05]  /*04c0*/  @P2 BRA P1, `(.L_x_8) ;  /* 0x0000000000282947 */ /* 0x000fea0000800000 */
[----:B------:R-:W-:Y:S01]  /*04d0*/  UISETP.NE.U32.AND UP0, UPT, UR12, URZ, UPT ;  /* 0x000000ff0c00728c */ /* 0x000fe2000bf05070 */
[----:B-----5:R-:W-:Y:S01]  /*04e0*/  FSETP.NEU.AND P1, PT, R41, RZ, PT ;  /* 0x000000ff2900720b */ /* 0x020fe20003f2d000 */
[----:B------:R-:W-:Y:S02]  /*04f0*/  UISETP.NE.U32.AND UP2, UPT, UR4, URZ, UPT ;  /* 0x000000ff0400728c */ /* 0x000fe4000bf45070 */
[----:B------:R-:W-:Y:S02]  /*0500*/  UISETP.NE.AND.EX UP1, UPT, UR13, URZ, UPT, UP0 ;  /* 0x000000ff0d00728c */ /* 0x000fe4000bf25300 */
[----:B------:R-:W-:-:S04]  /*0510*/  UISETP.NE.AND.EX UP0, UPT, UR5, URZ, UPT, UP2 ;  /* 0x000000ff0500728c */ /* 0x000fc8000bf05320 */
[----:B------:R-:W-:-:S04]  /*0520*/  USEL UR4, URZ, 0xffffffff, UP0 ;  /* 0xffffffffff047887 */ /* 0x000fc80008000000 */
[----:B------:R-:W-:Y:S01]  /*0530*/  VOTEU.ANY UP0, P1 ;  /* 0x0000000000ff7886 */ /* 0x000fe20000800100 */
[----:B------:R-:W-:-:S04]  /*0540*/  @!UP1 USEL UR4, URZ, 0xffffffff, UP0 ;  /* 0xffffffffff049887 */ /* 0x000fc80008000000 */
[----:B------:R-:W-:-:S04]  /*0550*/  ULOP3.LUT UR4, UR4, 0x1, URZ, 0xc0, !UPT ;  /* 0x0000000104047892 */ /* 0x000fc8000f8ec0ff */
[----:B------:R-:W-:-:S11]  /*0560*/  UISETP.NE.U32.AND UP4, UPT, UR4, 0x1, UPT ;  /* 0x000000010400788c */ /* 0x000fd6000bf85070 */
.L_x_8:
[----:B------:R-:W3:Y:S01]  /*0570*/  SHFL.IDX PT, R0, R85, RZ, 0x1f ;  /* 0x00001fff55007589 */ /* 0x000ee200000e0000 */
[----:B------:R-:W-:-:S04]  /*0580*/  UISETP.NE.AND UP0, UPT, UR17, 0x2, UPT ;  /* 0x000000021100788c */ /* 0x000fc8000bf05270 */
[----:B------:R-:W-:Y:S02]  /*0590*/  UISETP.EQ.AND UP1, UPT, UR61, URZ, !UP0 ;  /* 0x000000ff3d00728c */ /* 0x000fe4000c722270 */
[----:B------:R-:W-:-:S04]  /*05a0*/  USEL UR52, URZ, 0x1, UP0 ;  /* 0x00000001ff347887 */ /* 0x000fc80008000000 */
[----:B------:R-:W-:Y:S02]  /*05b0*/  PLOP3.LUT P4, PT, P0, PT, UP1, 0x80, 0x8 ;  /* 0x000000000008781c */ /* 0x000fe4000078f018 */
[----:B---3--:R-:W-:-:S13]  /*05c0*/  ISETP.NE.AND P1, PT, R0, RZ, PT ;  /* 0x000000ff0000720c */ /* 0x008fda0003f25270 */
[----:B------:R-:W-:Y:S05]  /*05d0*/  @P1 BRA `(.L_x_9) ;  /* 0x0000000000701947 */ /* 0x000fea0003800000 */
[----:B------:R-:W3:Y:S01]  /*05e0*/  S2UR UR5, SR_CgaCtaId ;  /* 0x00000000000579c3 */ /* 0x000ee20000008800 */
[----:B------:R-:W-:Y:S01]  /*05f0*/  UMOV UR4, 0x400 ;  /* 0x0000040000047882 */ /* 0x000fe20000000000 */
[----:B------:R-:W-:Y:S01]  /*0600*/  UMOV UR8, 0x1 ;  /* 0x0000000100087882 */ /* 0x000fe20000000000 */
[----:B------:R-:W-:Y:S01]  /*0610*/  UMOV UR6, 0x4 ;  /* 0x0000000400067882 */ /* 0x000fe20000000000 */
[----:B------:R-:W-:-:S04]  /*0620*/  UIADD3 UR8, UPT, UPT, -UR8, 0x100000, URZ ;  /* 0x0010000008087890 */ /* 0x000fc8000fffe1ff */
[----:B------:R-:W-:Y:S02]  /*0630*/  USHF.L.U32 UR9, UR8, 0xb, URZ ;  /* 0x0000000b08097899 */ /* 0x000fe400080006ff */
[----:B------:R-:W-:Y:S02]  /*0640*/  USHF.L.U32 UR8, UR8, 0x1, URZ ;  /* 0x0000000108087899 */ /* 0x000fe400080006ff */
[----:B------:R-:W-:-:S04]  /*0650*/  UIADD3 UR6, UPT, UPT, -UR6, 0x100000, URZ ;  /* 0x0010000006067890 */ /* 0x000fc8000fffe1ff */
[----:B------:R-:W-:Y:S02]  /*0660*/  USHF.L.U32 UR7, UR6, 0xb, URZ ;  /* 0x0000000b06077899 */ /* 0x000fe400080006ff */
[----:B------:R-:W-:Y:S01]  /*0670*/  USHF.L.U32 UR6, UR6, 0x1, URZ ;  /* 0x0000000106067899 */ /* 0x000fe200080006ff */
[----:B------:R-:W-:Y:S01]  /*0680*/  ELECT P1, URZ, PT ;  /* 0x0000000000ff782f */ /* 0x000fe20003820000 */
[----:B---3--:R-:W-:Y:S01]  /*0690*/  ULEA UR4, UR5, UR4, 0x18 ;  /* 0x0000000405047291 */ /* 0x008fe2000f8ec0ff */
[----:B------:R-:W3:Y:S11]  /*06a0*/  FENCE.VIEW.ASYNC.S ;  /* 0x00000000000073c6 */ /* 0x000ef60000000000 */
[----:B---3--:R3:W4:Y:S01]  /*06b0*/  SYNCS.EXCH.64 URZ, [UR4], UR8 ;  /* 0x0000000804ff75b2 */ /* 0x0087220008000100 */
[----:B------:R3:W1:Y:S01]  /*06c0*/  SYNCS.EXCH.64 URZ, [UR4+0x38], UR6 ;  /* 0x0000380604ff75b2 */ /* 0x0006620008000100 */
        /* <DEDUP_REMOVED lines=11> */
[----:B------:R3:W1:Y:S02]  /*0780*/  SYNCS.EXCH.64 URZ, [UR4+0x68], UR6 ;  /* 0x0000680604ff75b2 */ /* 0x0006640008000100 */
[----:B---3--:R-:W-:Y:S01]  /*0790*/  NOP ;  /* 0x0000000000007918 */ /* 0x008fe20000000000 */
.L_x_9:
[----:B------:R-:W3:Y:S01]  /*07a0*/  SHFL.IDX PT, R0, R85, RZ, 0x1f ;  /* 0x00001fff55007589 */ /* 0x000ee200000e0000 */
[----:B------:R-:W-:Y:S01]  /*07b0*/  NOP ;  /* 0x0000000000007918 */ /* 0x000fe20000000000 */
[----:B---3--:R-:W-:-:S13]  /*07c0*/  ISETP.NE.AND P1, PT, R0, 0x1, PT ;  /* 0x000000010000780c */ /* 0x008fda0003f25270 */
        /* <DEDUP_REMOVED lines=14> */
[----:B---3--:R3:W1:Y:S01]  /*08b0*/  SYNCS.EXCH.64 URZ, [UR4+0x70], UR8 ;  /* 0x0000700804ff75b2 */ /* 0x0086620008000100 */
[----:B------:R3:W1:Y:S01]  /*08c0*/  SYNCS.EXCH.64 URZ, [UR4+0x90], UR6 ;  /* 0x0000900604ff75b2 */ /* 0x0006620008000100 */
[----:B------:R3:W1:Y:S01]  /*08d0*/  SYNCS.EXCH.64 URZ, [UR4+0x78], UR8 ;  /* 0x0000780804ff75b2 */ /* 0x0006620008000100 */
[----:B------:R3:W1:Y:S01]  /*08e0*/  SYNCS.EXCH.64 URZ, [UR4+0x98], UR6 ;  /* 0x0000980604ff75b2 */ /* 0x0006620008000100 */
[----:B------:R3:W1:Y:S01]  /*08f0*/  SYNCS.EXCH.64 URZ, [UR4+0x80], UR8 ;  /* 0x0000800804ff75b2 */ /* 0x0006620008000100 */
[----:B------:R3:W1:Y:S01]  /*0900*/  SYNCS.EXCH.64 URZ, [UR4+0xa0], UR6 ;  /* 0x0000a00604ff75b2 */ /* 0x0006620008000100 */
[----:B------:R3:W1:Y:S01]  /*0910*/  SYNCS.EXCH.64 URZ, [UR4+0x88], UR8 ;  /* 0x0000880804ff75b2 */ /* 0x0006620008000100 */
[----:B------:R3:W1:Y:S01]  /*0920*/  SYNCS.EXCH.64 URZ, [UR4+0xa8], UR6 ;  /* 0x0000a80604ff75b2 */ /* 0x0006620008000100 */
[----:B------:R-:W-:Y:S01]  /*0930*/  NOP ;  /* 0x0000000000007918 */ /* 0x000fe20000000000 */
.L_x_10:
[----:B------:R-:W2:Y:S01]  /*0940*/  SHFL.IDX PT, R0, R85, RZ, 0x1f ;  /* 0x00001fff55007589 */ /* 0x000ea200000e0000 */
[----:B------:R-:W-:Y:S01]  /*0950*/  NOP ;  /* 0x0000000000007918 */ /* 0x000fe20000000000 */
[----:B--2---:R-:W-:-:S13]  /*0960*/  ISETP.NE.AND P1, PT, R0, 0x3, PT ;  /* 0x000000030000780c */ /* 0x004fda0003f25270 */
[----:B------:R-:W-:Y:S05]  /*0970*/  @P1 BRA `(.L_x_11) ;  /* 0x0000000000301947 */ /* 0x000fea0003800000 */
[----:B---3--:R-:W2:Y:S01]  /*0980*/  S2UR UR6, SR_CgaCtaId ;  /* 0x00000000000679c3 */ /* 0x008ea20000008800 */
[----:B------:R-:W-:Y:S01]  /*0990*/  UMOV UR4, 0x400 ;  /* 0x0000040000047882 */ /* 0x000fe20000000000 */
[----:B------:R-:W-:Y:S01]  /*09a0*/  UMOV UR5, 0x20 ;  /* 0x0000002000057882 */ /* 0x000fe20000000000 */
[----:B------:R-:W-:Y:S01]  /*09b0*/  ELECT P1, URZ, PT ;  /* 0x0000000000ff782f */ /* 0x000fe20003820000 */
[----:B--2---:R-:W-:Y:S02]  /*09c0*/  ULEA UR6, UR6, UR4, 0x18 ;  /* 0x0000000406067291 */ /* 0x004fe4000f8ec0ff */
[----:B------:R-:W-:-:S04]  /*09d0*/  UIADD3 UR4, UPT, UPT, -UR5, 0x100000, URZ ;  /* 0x0010000005047890 */ /* 0x000fc8000fffe1ff */
[----:B------:R-:W-:Y:S02]  /*09e0*/  USHF.L.U32 UR5, UR4, 0xb, URZ ;  /* 0x0000000b04057899 */ /* 0x000fe400080006ff */
[----:B------:R-:W-:Y:S01]  /*09f0*/  USHF.L.U32 UR4, UR4, 0x1, URZ ;  /* 0x0000000104047899 */ /* 0x000fe200080006ff */
[----:B------:R-:W2:Y:S11]  /*0a00*/  FENCE.VIEW.ASYNC.S ;  /* 0x00000000000073c6 */ /* 0x000eb60000000000 */
[----:B--2---:R2:W3:Y:S01]  /*0a10*/  SYNCS.EXCH.64 URZ, [UR6+0xb0], UR4 ;  /* 0x0000b00406ff75b2 */ /* 0x0044e20008000100 */
[----:B------:R2:W1:Y:S01]  /*0a20*/  SYNCS.EXCH.64 URZ, [UR6+0xb8], UR4 ;  /* 0x0000b80406ff75b2 */ /* 0x0004620008000100 */
[----:B------:R-:W-:Y:S01]  /*0a30*/  NOP ;  /* 0x0000000000007918 */ /* 0x000fe20000000000 */
.L_x_11:
[----:B------:R-:W4:Y:S01]  /*0a40*/  SHFL.IDX PT, R0, R85, RZ, 0x1f ;  /* 0x00001fff55007589 */ /* 0x000f2200000e0000 */
[----:B------:R-:W-:Y:S01]  /*0a50*/  NOP ;  /* 0x0000000000007918 */ /* 0x000fe20000000000 */
[----:B----4-:R-:W-:-:S13]  /*0a60*/  ISETP.NE.AND P1, PT, R0, 0x4, PT ;  /* 0x000000040000780c */ /* 0x010fda0003f25270 */
[----:B------:R-:W-:Y:S05]  /*0a70*/  @P1 BRA `(.L_x_12) ;  /* 0x00000000004c1947 */ /* 0x000fea0003800000 */
[----:B--2---:R-:W2:Y:S01]  /*0a80*/  S2UR UR5, SR_CgaCtaId ;  /* 0x00000000000579c3 */ /* 0x004ea20000008800 */
[----:B---3--:R-:W-:Y:S01]  /*0a90*/  UMOV UR4, 0x720 ;  /* 0x0000072000047882 */ /* 0x008fe20000000000 */
[----:B------:R-:W-:Y:S01]  /*0aa0*/  UMOV UR6, 0x400 ;  /* 0x0000040000067882 */ /* 0x000fe20000000000 */
[----:B------:R-:W-:Y:S01]  /*0ab0*/  USEL UR4, UR4, 0x620, UP4 ;  /* 0x0000062004047887 */ /* 0x000fe2000a000000 */
[----:B------:R-:W-:Y:S01]  /*0ac0*/  UMOV UR8, 0x1 ;  /* 0x0000000100087882 */ /* 0x000fe20000000000 */
[----:B------:R-:W-:Y:S01]  /*0ad0*/  ELECT P1, URZ, PT ;  /* 0x0000000000ff782f */ /* 0x000fe20003820000 */
[----:B------:R-:W-:-:S04]  /*0ae0*/  UIADD3 UR8, UPT, UPT, -UR8, 0x100000, URZ ;  /* 0x0010000008087890 */ /* 0x000fc8000fffe1ff */
[----:B------:R-:W-:Y:S02]  /*0af0*/  USHF.L.U32 UR9, UR8, 0xb, URZ ;  /* 0x0000000b08097899 */ /* 0x000fe400080006ff */
[----:B------:R-:W-:Y:S02]  /*0b00*/  USHF.L.U32 UR8, UR8, 0x1, URZ ;  /* 0x0000000108087899 */ /* 0x000fe400080006ff */
[----:B--2---:R-:W-:Y:S02]  /*0b10*/  ULEA UR6, UR5, UR6, 0x18 ;  /* 0x0000000605067291 */ /* 0x004fe4000f8ec0ff */
[----:B------:R-:W-:-:S04]  /*0b20*/  UIADD3 UR4, UPT, UPT, -UR4, 0x100000, URZ ;  /* 0x0010000004047890 */ /* 0x000fc8000fffe1ff */
[----:B------:R-:W-:Y:S02]  /*0b30*/  USHF.L.U32 UR5, UR4, 0xb, URZ ;  /* 0x0000000b04057899 */ /* 0x000fe400080006ff */
[----:B------:R-:W-:Y:S01]  /*0b40*/  USHF.L.U32 UR4, UR4, 0x1, URZ ;  /* 0x0000000104047899 */ /* 0x000fe200080006ff */
[----:B------:R-:W2:Y:S03]  /*0b50*/  FENCE.VIEW.ASYNC.S ;  /* 0x00000000000073c6 */ /* 0x000ea60000000000 */
[----:B--2---:R4:W2:Y:S08]  /*0b60*/  SYNCS.EXCH.64 URZ, [UR6+0xc0], UR8 ;  /* 0x0000c00806ff75b2 */ /* 0x0048b00008000100 */
[----:B------:R4:W3:Y:S01]  /*0b70*/  SYNCS.EXCH.64 URZ, [UR6+0xd0], UR4 ;  /* 0x0000d00406ff75b2 */ /* 0x0008e20008000100 */
[----:B------:R4:W1:Y:S01]  /*0b80*/  SYNCS.EXCH.64 URZ, [UR6+0xc8], UR8 ;  /* 0x0000c80806ff75b2 */ /* 0x0008620008000100 */
[----:B------:R4:W1:Y:S02]  /*0b90*/  SYNCS.EXCH.64 URZ, [UR6+0xd8], UR4 ;  /* 0x0000d80406ff75b2 */ /* 0x0008640008000100 */
[----:B----4-:R-:W-:Y:S01]  /*0ba0*/  NOP ;  /* 0x0000000000007918 */ /* 0x010fe20000000000 */
.L_x_12:
[----:B------:R-:W4:Y:S01]  /*0bb0*/  SHFL.IDX PT, R0, R85, RZ, 0x1f ;  /* 0x00001fff55007589 */ /* 0x000f2200000e0000 */
[----:B------:R-:W-:Y:S01]  /*0bc0*/  NOP ;  /* 0x0000000000007918 */ /* 0x000fe20000000000 */
[----:B----4-:R-:W-:-:S13]  /*0bd0*/  ISETP.NE.AND P1, PT, R0, 0x5, PT ;  /* 0x000000050000780c */ /* 0x010fda0003f25270 */
[----:B------:R-:W-:Y:S05]  /*0be0*/  @P1 BRA `(.L_x_13) ;  /* 0x0000000000481947 */ /* 0x000fea0003800000 */
[----:B--2---:R-:W2:Y:S01]  /*0bf0*/  S2UR UR5, SR_CgaCtaId ;  /* 0x00000000000579c3 */ /* 0x004ea20000008800 */
[----:B---3--:R-:W-:Y:S01]  /*0c00*/  UMOV UR4, 0x400 ;  /* 0x0000040000047882 */ /* 0x008fe20000000000 */
        /* <DEDUP_REMOVED lines=9> */
[----:B--2---:R-:W-:Y:S01]  /*0ca0*/  ULEA UR4, UR5, UR4, 0x18 ;  /* 0x0000000405047291 */ /* 0x004fe2000f8ec0ff */
[----:B------:R-:W2:Y:S11]  /*0cb0*/  FENCE.VIEW.ASYNC.S ;  /* 0x00000000000073c6 */ /* 0x000eb60000000000 */
[----:B--2---:R4:W2:Y:S01]  /*0cc0*/  SYNCS.EXCH.64 URZ, [UR4+0xe0], UR6 ;  /* 0x0000e00604ff75b2 */ /* 0x0048a20008000100 */
[----:B------:R4:W3:Y:S01]  /*0cd0*/  SYNCS.EXCH.64 URZ, [UR4+0xf0], UR8 ;  /* 0x0000f00804ff75b2 */ /* 0x0008e20008000100 */
[----:B------:R4:W1:Y:S01]  /*0ce0*/  SYNCS.EXCH.64 URZ, [UR4+0xe8], UR6 ;  /* 0x0000e80604ff75b2 */ /* 0x0008620008000100 */
[----:B------:R4:W1:Y:S02]  /*0cf0*/  SYNCS.EXCH.64 URZ, [UR4+0xf8], UR8 ;  /* 0x0000f80804ff75b2 */ /* 0x0008640008000100 */
[----:B----4-:R-:W-:Y:S01]  /*0d00*/  NOP ;  /* 0x0000000000007918 */ /* 0x010fe20000000000 */
.L_x_13:
[----:B------:R-:W4:Y:S01]  /*0d10*/  SHFL.IDX PT, R0, R85, RZ, 0x1f ;  /* 0x00001fff55007589 */ /* 0x000f2200000e0000 */
[----:B------:R-:W-:Y:S01]  /*0d20*/  ISETP.NE.OR P0, PT, RZ, UR17, !P0 ;  /* 0x00000011ff007c0c */ /* 0x000fe2000c705670 */
[----:B------:R-:W-:Y:S01]  /*0d30*/  NOP ;  /* 0x0000000000007918 */ /* 0x000fe20000000000 */
[----:B----4-:R-:W-:-:S13]  /*0d40*/  ISETP.NE.AND P1, PT, R0, 0x3, PT ;  /* 0x000000030000780c */ /* 0x010fda0003f25270 */
[----:B------:R-:W-:Y:S05]  /*0d50*/  @P1 BRA `(.L_x_14) ;  /* 0x0000000000381947 */ /* 0x000fea0003800000 */
[----:B--2---:R-:W2:Y:S01]  /*0d60*/  S2UR UR5, SR_CgaCtaId ;  /* 0x00000000000579c3 */ /* 0x004ea20000008800 */
[----:B---3--:R-:W-:Y:S01]  /*0d70*/  UMOV UR4, 0x400 ;  /* 0x0000040000047882 */ /* 0x008fe20000000000 */
[----:B------:R-:W-:Y:S01]  /*0d80*/  UMOV UR6, 0x20 ;  /* 0x0000002000067882 */ /* 0x000fe20000000000 */
[----:B------:R-:W-:Y:S01]  /*0d90*/  ELECT P1, URZ, PT ;  /* 0x0000000000ff782f */ /* 0x000fe20003820000 */
[----:B------:R-:W-:-:S04]  /*0da0*/  UIADD3 UR6, UPT, UPT, -UR6, 0x100000, URZ ;  /* 0x0010000006067890 */ /* 0x000fc8000fffe1ff */
[----:B------:R-:W-:Y:S02]  /*0db0*/  USHF.L.U32 UR7, UR6, 0xb, URZ ;  /* 0x0000000b06077899 */ /* 0x000fe400080006ff */
[----:B------:R-:W-:Y:S02]  /*0dc0*/  USHF.L.U32 UR6, UR6, 0x1, URZ ;  /* 0x0000000106067899 */ /* 0x000fe400080006ff */
[----:B--2---:R-:W-:Y:S01]  /*0dd0*/  ULEA UR4, UR5, UR4, 0x18 ;  /* 0x0000000405047291 */ /* 0x004fe2000f8ec0ff */
[----:B------:R-:W2:Y:S11]  /*0de0*/  FENCE.VIEW.ASYNC.S ;  /* 0x00000000000073c6 */ /* 0x000eb60000000000 */
[----:B--2---:R4:W2:Y:S01]  /*0df0*/  SYNCS.EXCH.64 URZ, [UR4+0x100], UR6 ;  /* 0x0001000604ff75b2 */ /* 0x0048a20008000100 */
[----:B------:R4:W3:Y:S01]  /*0e00*/  SYNCS.EXCH.64 URZ, [UR4+0x110], UR6 ;  /* 0x0001100604ff75b2 */ /* 0x0008e20008000100 */
[----:B------:R4:W1:Y:S01]  /*0e10*/  SYNCS.EXCH.64 URZ, [UR4+0x108], UR6 ;  /* 0x0001080604ff75b2 */ /* 0x0008620008000100 */
[----:B------:R4:W1:Y:S02]  /*0e20*/  SYNCS.EXCH.64 URZ, [UR4+0x118], UR6 ;  /* 0x0001180604ff75b2 */ /* 0x0008640008000100 */
[----:B----4-:R-:W-:Y:S01]  /*0e30*/  NOP ;  /* 0x0000000000007918 */ /* 0x010fe20000000000 */
.L_x_14:
[----:B---3--:R-:W3:Y:S01]  /*0e40*/  S2UR UR7, SR_CgaCtaId ;  /* 0x00000000000779c3 */ /* 0x008ee20000008800 */
[----:B------:R-:W-:Y:S01]  /*0e50*/  VOTEU.ALL UP0, P0 ;  /* 0x0000000000ff7886 */ /* 0x000fe20000000000 */
[----:B--2---:R-:W-:Y:S01]  /*0e60*/  UMOV UR4, 0x20 ;  /* 0x0000002000047882 */ /* 0x004fe20000000000 */
[----:B------:R-:W-:Y:S01]  /*0e70*/  NOP ;  /* 0x0000000000007918 */ /* 0x000fe20000000000 */
[----:B------:R-:W-:Y:S01]  /*0e80*/  LOP3.LUT R0, R98, 0x1f, RZ, 0xc0, !PT ;  /* 0x0000001f62007812 */ /* 0x000fe200078ec0ff */
[----:B------:R-:W-:Y:S01]  /*0e90*/  UISETP.NE.AND UP5, UPT, UR17, URZ, UPT ;  /* 0x000000ff1100728c */ /* 0x000fe2000bfa5270 */
[----:B------:R-:W-:Y:S01]  /*0ea0*/  @!UP0 UMOV UR6, 0x400 ;  /* 0x0000040000068882 */ /* 0x000fe20000000000 */
[----:B------:R-:W-:-:S04]  /*0eb0*/  @!UP0 UIADD3 UR4, UPT, UPT, -UR4, 0x100000, URZ ;  /* 0x0010000004048890 */ /* 0x000fc8000fffe1ff */
[----:B------:R-:W-:Y:S02]  /*0ec0*/  @!UP0 USHF.L.U32 UR5, UR4, 0xb, URZ ;  /* 0x0000000b04058899 */ /* 0x000fe400080006ff */
[----:B------:R-:W-:Y:S02]  /*0ed0*/  @!UP0 USHF.L.U32 UR4, UR4, 0x1, URZ ;  /* 0x0000000104048899 */ /* 0x000fe400080006ff */
[----:B---3--:R-:W-:Y:S01]  /*0ee0*/  @!UP0 ULEA UR6, UR7, UR6, 0x18 ;  /* 0x0000000607068291 */ /* 0x008fe2000f8ec0ff */
[----:B------:R-:W2:Y:S01]  /*0ef0*/  LDCU UR7, c[0x0][0x36c] ;  /* 0x00006d80ff0777ac */ /* 0x000ea20008000800 */
[----:B------:R-:W-:Y:S01]  /*0f00*/  VOTEU.ALL UP0, P0 ;  /* 0x0000000000ff7886 */ /* 0x000fe20000000000 */
[----:B------:R-:W3:Y:S09]  /*0f10*/  FENCE.VIEW.ASYNC.S ;  /* 0x00000000000073c6 */ /* 0x000ef20000000000 */
[----:B---3--:R3:W4:Y:S01]  /*0f20*/  @!UP0 SYNCS.EXCH.64 URZ, [UR6+0x120], UR4 ;  /* 0x0001200406ff85b2 */ /* 0x0087220008000100 */
[----:B--2---:R-:W-:-:S09]  /*0f30*/  UISETP.EQ.U32.AND UP6, UPT, UR7, 0x1, UPT ;  /* 0x000000010700788c */ /* 0x004fd2000bfc2070 */
[----:B---3--:R-:W-:Y:S05]  /*0f40*/  BRA.U !UP6, `(.L_x_15) ;  /* 0x000000010e087547 */ /* 0x008fea000b800000 */
[----:B-1--4-:R-:W-:Y:S01]  /*0f50*/  UCGABAR_ARV ;  /* 0x00000000000079c7 */ /* 0x012fe20008000000 */
[----:B------:R-:W-:Y:S05]  /*0f60*/  BRA `(.L_x_16) ;  /* 0x0000000000047947 */ /* 0x000fea0003800000 */
.L_x_15:
[----:B-1--4-:R-:W-:Y:S01]  /*0f70*/  NOP ;  /* 0x0000000000007918 */ /* 0x012fe20000000000 */
.L_x_16:
[----:B------:R-:W1:Y:S01]  /*0f80*/  S2UR UR64, SR_CTAID.X ;  /* 0x00000000004079c3 */ /* 0x000e620000002500 */
[----:B------:R-:W-:-:S05]  /*0f90*/  CS2R.32 R87, SR_CgaSize ;  /* 0x0000000000577805 */ /* 0x000fca0000008a00 */
[----:B------:R-:W-:-:S05]  /*0fa0*/  IMAD R87, R87, -0xa0, RZ ;  /* 0xffffff6057577824 */ /* 0x000fca00078e02ff */
[----:B------:R-:W-:-:S14]  /*0fb0*/  R2UR UR5, R87 ;  /* 0x00000000570572ca */ /* 0x000fdc00000e0000 */
[----:B------:R-:W2:Y:S01]  /*0fc0*/  LDCU UR5, c[0x0][UR5+0x2b0] ;  /* 0x00005600050577ac */ /* 0x000ea20008000800 */
[----:B------:R-:W-:-:S05]  /*0fd0*/  CS2R.32 R87, SR_CgaSize ;  /* 0x0000000000577805 */ /* 0x000fca0000008a00 */
[----:B------:R-:W-:-:S05]  /*0fe0*/  IMAD R87, R87, -0xa0, RZ ;  /* 0xffffff6057577824 */ /* 0x000fca00078e02ff */
[----:B------:R-:W-:-:S14]  /*0ff0*/  R2UR UR4, R87 ;  /* 0x00000000570472ca */ /* 0x000fdc00000e0000 */
[----:B------:R-:W3:Y:S01]  /*1000*/  LDCU UR4, c[0x0][UR4+0x2b4] ;  /* 0x00005680040477ac */ /* 0x000ee20008000800 */
[----:B------:R-:W4:Y:S01]  /*1010*/  S2UR UR12, SR_CTAID.Y ;  /* 0x00000000000c79c3 */ /* 0x000f220000002600 */
[----:B------:R-:W-:-:S05]  /*1020*/  CS2R.32 R87, SR_CgaSize ;  /* 0x0000000000577805 */ /* 0x000fca0000008a00 */
[----:B------:R-:W-:-:S05]  /*1030*/  IMAD R87, R87, -0xa0, RZ ;  /* 0xffffff6057577824 */ /* 0x000fca00078e02ff */
[----:B------:R-:W-:-:S14]  /*1040*/  R2UR UR7, R87 ;  /* 0x00000000570772ca */ /* 0x000fdc00000e0000 */
[----:B------:R-:W3:Y:S01]  /*1050*/  LDCU UR7, c[0x0][UR7+0x2a0] ;  /* 0x00005400070777ac */ /* 0x000ee20008000800 */
[----:B------:R-:W-:-:S05]  /*1060*/  CS2R.32 R87, SR_CgaSize ;  /* 0x0000000000577805 */ /* 0x000fca0000008a00 */
[----:B------:R-:W-:-:S05]  /*1070*/  IMAD R87, R87, -0xa0, RZ ;  /* 0xffffff6057577824 */ /* 0x000fca00078e02ff */
[----:B------:R-:W-:-:S14]  /*1080*/  R2UR UR8, R87 ;  /* 0x00000000570872ca */ /* 0x000fdc00000e0000 */
[----:B------:R-:W3:Y:S01]  /*1090*/  LDCU UR8, c[0x0][UR8+0x2a4] ;  /* 0x00005480080877ac */ /* 0x000ee20008000800 */
[----:B------:R-:W3:Y:S01]  /*10a0*/  S2UR UR6, SR_CgaCtaId ;  /* 0x00000000000679c3 */ /* 0x000ee20000008800 */
[----:B------:R-:W-:Y:S01]  /*10b0*/  UISETP.GT.U32.AND UP1, UPT, UR61, 0xffff, UPT ;  /* 0x0000ffff3d00788c */ /* 0x000fe2000bf24070 */
[----:B------:R-:W-:Y:S01]  /*10c0*/  UMOV UR14, 0x55 ;  /* 0x00000055000e7882 */ /* 0x000fe20000000000 */
[----:B------:R-:W-:Y:S01]  /*10d0*/  UMOV UR13, 0x3 ;  /* 0x00000003000d7882 */ /* 0x000fe20000000000 */
[----:B------:R-:W3:Y:S01]  /*10e0*/  LDCU UR27, c[0x0][0xf24] ;  /* 0x0001e480ff1b77ac */ /* 0x000ee20008000800 */
[----:B-1----:R-:W-:Y:S01]  /*10f0*/  I2FP.F32.U32 R3, UR64 ;  /* 0x0000004000037c45 */ /* 0x002fe20008201000 */
[----:B------:R-:W1:Y:S04]  /*1100*/  LDCU UR39, c[0x0][0xf24] ;  /* 0x0001e480ff2777ac */ /* 0x000e680008000800 */
[----:B--2---:R-:W-:Y:S01]  /*1110*/  FMUL R3, R3, UR5 ;  /* 0x0000000503037c20 */ /* 0x004fe20008400000 */
[----:B------:R-:W2:Y:S01]  /*1120*/  LDCU UR29, c[0x0][0xf30] ;  /* 0x0001e600ff1d77ac */ /* 0x000ea20008000800 */
[----:B----4-:R-:W-:Y:S01]  /*1130*/  I2FP.F32.U32 R2, UR12 ;  /* 0x0000000c00027c45 */ /* 0x010fe20008201000 */
[----:B------:R-:W-:-:S03]  /*1140*/  USEL UR45, UR61, 0xffff, !UP1 ;  /* 0x0000ffff3d2d7887 */ /* 0x000fc6000c800000 */
[----:B------:R-:W4:Y:S01]  /*1150*/  F2I.U32.TRUNC.NTZ R3, R3 ;  /* 0x0000000300037305 */ /* 0x000f22000020f000 */
[----:B------:R-:W-:Y:S01]  /*1160*/  UMOV UR16, UR64 ;  /* 0x0000004000107c82 */ /* 0x000fe20008000000 */
[----:B---3--:R-:W-:Y:S01]  /*1170*/  FMUL R2, R2, UR4 ;  /* 0x0000000402027c20 */ /* 0x008fe20008400000 */
[----:B------:R-:W-:Y:S02]  /*1180*/  USHF.R.U32.HI UR11, URZ, 0x1, UR6 ;  /* 0x00000001ff0b7899 */ /* 0x000fe40008011606 */
[----:B------:R-:W-:-:S03]  /*1190*/  ULOP3.LUT UR5, UR6, 0x6, URZ, 0xc0, !UPT ;  /* 0x0000000606057892 */ /* 0x000fc6000f8ec0ff */
[----:B------:R-:W3:Y:S01]  /*11a0*/  F2I.U32.TRUNC.NTZ R2, R2 ;  /* 0x0000000200027305 */ /* 0x000ee2000020f000 */
[----:B------:R-:W-:Y:S02]  /*11b0*/  USHF.L.U32 UR49, UR6, 0xb, URZ ;  /* 0x0000000b06317899 */ /* 0x000fe400080006ff */
[----:B------:R-:W-:Y:S02]  /*11c0*/  USHF.L.U32 UR48, UR6, 0x6, URZ ;  /* 0x0000000606307899 */ /* 0x000fe400080006ff */
[----:B------:R-:W-:Y:S02]  /*11d0*/  USHF.L.U32 UR26, UR6, 0x5, URZ ;  /* 0x00000005061a7899 */ /* 0x000fe400080006ff */
[----:B------:R-:W-:Y:S01]  /*11e0*/  USHF.L.U32 UR31, UR6, 0x8, URZ ;  /* 0x00000008061f7899 */ /* 0x000fe200080006ff */
[----:B----4-:R-:W-:Y:S01]  /*11f0*/  R2UR UR4, R3 ;  /* 0x00000000030472ca */ /* 0x010fe200000e0000 */
[----:B------:R-:W-:Y:S01]  /*1200*/  UISETP.GT.U32.AND UP0, UPT, UR5, 0xffff, UPT ;  /* 0x0000ffff0500788c */ /* 0x000fe2000bf04070 */
[----:B------:R-:W-:-:S03]  /*1210*/  PRMT R3, RZ, 0x7610, R3 ;  /* 0x00007610ff037816 */ /* 0x000fc60000000003 */
[----:B------:R-:W-:Y:S01]  /*1220*/  USEL UR38, UR5, 0xffff, !UP0 ;  /* 0x0000ffff05267887 */ /* 0x000fe2000c000000 */
[----:B---3--:R-:W-:Y:S02]  /*1230*/  R2UR UR6, R2 ;  /* 0x00000000020672ca */ /* 0x008fe400000e0000 */
[----:B------:R-:W-:-:S05]  /*1240*/  PRMT R2, RZ, 0x7610, R2 ;  /* 0x00007610ff027816 */ /* 0x000fca0000000002 */
[----:B------:R-:W-:-:S04]  /*1250*/  UIADD3 UR5, UPT, UPT, -UR4, URZ, URZ ;  /* 0x000000ff04057290 */ /* 0x000fc8000fffe1ff */
[----:B------:R-:W-:Y:S02]  /*1260*/  UIMAD UR5, UR7, UR5, UR64 ;  /* 0x00000005070572a4 */ /* 0x000fe4000f8e0240 */
[----:B------:R-:W-:-:S04]  /*1270*/  UIADD3 UR4, UPT, UPT, -UR6, URZ, URZ ;  /* 0x000000ff06047290 */ /* 0x000fc8000fffe1ff */
[----:B------:R-:W-:Y:S01]  /*1280*/  IMAD.U32 R87, RZ, RZ, UR5 ;  /* 0x00000005ff577e24 */ /* 0x000fe2000f8e00ff */
[----:B------:R-:W-:-:S06]  /*1290*/  UIMAD UR4, UR8, UR4, UR12 ;  /* 0x00000004080472a4 */ /* 0x000fcc000f8e020c */
[----:B------:R-:W-:Y:S01]  /*12a0*/  IMAD.U32 R86, RZ, RZ, UR4 ;  /* 0x00000004ff567e24 */ /* 0x000fe2000f8e00ff */
[----:B-12---:R-:W-:Y:S06]  /*12b0*/  BRA.U UP5, `(.L_x_17) ;  /* 0x0000000105607547 */ /* 0x006fec000b800000 */
[----:B------:R-:W-:Y:S02]  /*12c0*/  R2UR UR4, R87 ;  /* 0x00000000570472ca */ /* 0x000fe400000e0000 */
[----:B------:R-:W-:-:S11]  /*12d0*/  R2UR UR15, R86 ;  /* 0x00000000560f72ca */ /* 0x000fd600000e0000 */
[----:B------:R-:W-:Y:S02]  /*12e0*/  UISETP.GT.U32.AND UP0, UPT, UR4, 0x1, UPT ;  /* 0x000000010400788c */ /* 0x000fe4000bf04070 */
[----:B------:R-:W-:Y:S02]  /*12f0*/  ULOP3.LUT UR10, UR4, 0xfffffffe, URZ, 0xc0, !UPT ;  /* 0xfffffffe040a7892 */ /* 0x000fe4000f8ec0ff */
[----:B------:R-:W-:Y:S02]  /*1300*/  UISETP.NE.AND UP3, UPT, UR15, URZ, UP0 ;  /* 0x000000ff0f00728c */ /* 0x000fe40008765270 */
[----:B------:R-:W-:Y:S02]  /*1310*/  UISETP.NE.AND UP2, UPT, UR15, 0x1, UP0 ;  /* 0x000000010f00788c */ /* 0x000fe40008745270 */
[----:B------:R-:W-:Y:S02]  /*1320*/  UISETP.NE.AND UP1, UPT, UR15, 0x2, UP0 ;  /* 0x000000020f00788c */ /* 0x000fe40008725270 */
[----:B------:R-:W-:-:S02]  /*1330*/  UISETP.NE.AND UP0, UPT, UR15, 0x3, UP0 ;  /* 0x000000030f00788c */ /* 0x000fc40008705270 */
[----:B------:R-:W-:Y:S02]  /*1340*/  USEL UR6, URZ, 0x1, UP3 ;  /* 0x00000001ff067887 */ /* 0x000fe40009800000 */
[----:B------:R-:W-:Y:S02]  /*1350*/  USEL UR5, URZ, 0x4, UP2 ;  /* 0x00000004ff057887 */ /* 0x000fe40009000000 */
[----:B------:R-:W-:Y:S02]  /*1360*/  USEL UR4, URZ, 0x10, UP1 ;  /* 0x00000010ff047887 */ /* 0x000fe40008800000 */
[----:B------:R-:W-:Y:S02]  /*1370*/  USEL UR9, URZ, 0x40, UP0 ;  /* 0x00000040ff097887 */ /* 0x000fe40008000000 */
[----:B------:R-:W-:Y:S02]  /*1380*/  USEL UR8, URZ, 0x2, UP3 ;  /* 0x00000002ff087887 */ /* 0x000fe40009800000 */
[----:B------:R-:W-:-:S02]  /*1390*/  UIADD3 UR4, UPT, UPT, UR4, UR5, UR6 ;  /* 0x0000000504047290 */ /* 0x000fc4000fffe006 */
[----:B------:R-:W-:Y:S02]  /*13a0*/  USEL UR7, URZ, 0x8, UP2 ;  /* 0x00000008ff077887 */ /* 0x000fe40009000000 */
[----:B------:R-:W-:Y:S02]  /*13b0*/  USEL UR6, URZ, 0x20, UP1 ;  /* 0x00000020ff067887 */ /* 0x000fe40008800000 */
[----:B------:R-:W-:Y:S02]  /*13c0*/  UIADD3 UR5, UPT, UPT, UR8, UR9, UR4 ;  /* 0x0000000908057290 */ /* 0x000fe4000fffe004 */
[----:B------:R-:W-:Y:S02]  /*13d0*/  ULEA UR4, UR15, UR10, 0x1 ;  /* 0x0000000a0f047291 */ /* 0x000fe4000f8e08ff */
[----:B------:R-:W-:Y:S02]  /*13e0*/  USEL UR8, URZ, 0x80, UP0 ;  /* 0x00000080ff087887 */ /* 0x000fe40008000000 */
[----:B------:R-:W-:-:S02]  /*13f0*/  UIADD3 UR5, UPT, UPT, UR6, UR7, UR5 ;  /* 0x0000000706057290 */ /* 0x000fc4000fffe005 */
[----:B------:R-:W-:Y:S02]  /*1400*/  USHF.L.U32 UR4, UR13, UR4, URZ ;  /* 0x000000040d047299 */ /* 0x000fe400080006ff */
[----:B------:R-:W-:-:S04]  /*1410*/  UIADD3 UR5, UPT, UPT, UR5, UR8, URZ ;  /* 0x0000000805057290 */ /* 0x000fc8000fffe0ff */
[----:B------:R-:W-:Y:S02]  /*1420*/  IMAD.U32 R2, RZ, RZ, UR4 ;  /* 0x00000004ff027e24 */ /* 0x000fe4000f8e00ff */
[----:B------:R-:W-:-:S07]  /*1430*/  IMAD.U32 R3, RZ, RZ, UR5 ;  /* 0x00000005ff037e24 */ /* 0x000fce000f8e00ff */
.L_x_17:
[----:B------:R-:W1:Y:S01]  /*1440*/  S2UR UR44, SR_CTAID.Z ;  /* 0x00000000002c79c3 */ /* 0x000e620000002700 */
[----:B------:R-:W-:Y:S02]  /*1450*/  UISETP.GE.AND UP0, UPT, UR27, 0x1, UPT ;  /* 0x000000011b00788c */ /* 0x000fe4000bf06270 */
[----:B------:R-:W-:Y:S02]  /*1460*/  ULOP3.LUT UR31, UR31, 0x100, URZ, 0xc0, !UPT ;  /* 0x000001001f1f7892 */ /* 0x000fe4000f8ec0ff */
[----:B------:R-:W-:Y:S02]  /*1470*/  ULOP3.LUT UR45, UR45, 0xffff, URZ, 0xc0, !UPT ;  /* 0x0000ffff2d2d7892 */ /* 0x000fe4000f8ec0ff */
[----:B------:R-:W-:Y:S02]  /*1480*/  ULOP3.LUT UR38, UR38, 0xffff, URZ, 0xc0, !UPT ;  /* 0x0000ffff26267892 */ /* 0x000fe4000f8ec0ff */
[----:B------:R-:W-:Y:S02]  /*1490*/  ULOP3.LUT UR62, UR11, 0x3, URZ, 0xc0, !UPT ;  /* 0x000000030b3e7892 */ /* 0x000fe4000f8ec0ff */
[----:B------:R-:W-:-:S02]  /*14a0*/  UISETP.NE.AND UP3, UPT, UR17, 0x2, UPT ;  /* 0x000000021100788c */ /* 0x000fc4000bf65270 */
[----:B------:R-:W-:Y:S02]  /*14b0*/  ULOP3.LUT UR65, UR64, 0x1, URZ, 0xc0, !UPT ;  /* 0x0000000140417892 */ /* 0x000fe4000f8ec0ff */
[----:B------:R-:W-:Y:S02]  /*14c0*/  ULOP3.LUT UR49, UR49, 0x3000, URZ, 0xc0, !UPT ;  /* 0x0000300031317892 */ /* 0x000fe4000f8ec0ff */
[----:B------:R-:W-:Y:S02]  /*14d0*/  ULOP3.LUT UR48, UR48, 0x180, URZ, 0xc0, !UPT ;  /* 0x0000018030307892 */ /* 0x000fe4000f8ec0ff */
[----:B------:R-:W-:Y:S02]  /*14e0*/  ULOP3.LUT UR26, UR26, 0xc0, URZ, 0xc0, !UPT ;  /* 0x000000c01a1a7892 */ /* 0x000fe4000f8ec0ff */
[----:B------:R-:W-:Y:S02]  /*14f0*/  USHF.R.U32.HI UR10, URZ, 0x1, UR31 ;  /* 0x00000001ff0a7899 */ /* 0x000fe4000801161f */
[----:B------:R-:W-:-:S02]  /*1500*/  USHF.L.U32 UR45, UR14, UR45, URZ ;  /* 0x0000002d0e2d7299 */ /* 0x000fc400080006ff */
[----:B------:R-:W-:Y:S01]  /*1510*/  USHF.L.U32 UR38, UR13, UR38, URZ ;  /* 0x000000260d267299 */ /* 0x000fe200080006ff */
[----:B------:R-:W-:Y:S01]  /*1520*/  UMOV UR11, UR12 ;  /* 0x0000000c000b7c82 */ /* 0x000fe20008000000 */
[----:B-1----:R-:W-:Y:S10]  /*1530*/  BRA.U !UP0, `(.L_x_18) ;  /* 0x0000000108d47547 */ /* 0x002ff4000b800000 */
[----:B------:R-:W1:Y:S01]  /*1540*/  LDCU.128 UR12, c[0x0][0xf10] ;  /* 0x0001e200ff0c77ac */ /* 0x000e620008000c00 */
[----:B------:R-:W2:Y:S01]  /*1550*/  LDCU UR6, c[0x0][0x370] ;  /* 0x00006e00ff0677ac */ /* 0x000ea20008000800 */
[----:B------:R-:W3:Y:S01]  /*1560*/  LDCU UR5, c[0x0][0x374] ;  /* 0x00006e80ff0577ac */ /* 0x000ee20008000800 */
[----:B------:R-:W4:Y:S01]  /*1570*/  LDCU UR28, c[0x0][0xf0c] ;  /* 0x0001e180ff1c77ac */ /* 0x000f220008000800 */
[----:B------:R-:W4:Y:S01]  /*1580*/  LDCU UR7, c[0x0][0xf20] ;  /* 0x0001e400ff0777ac */ /* 0x000f220008000800 */
[----:B------:R-:W4:Y:S01]  /*1590*/  LDCU.64 UR8, c[0x0][0xf28] ;  /* 0x0001e500ff0877ac */ /* 0x000f220008000a00 */
[----:B-1----:R-:W-:Y:S02]  /*15a0*/  UISETP.NE.AND UP0, UPT, UR14, 0x1, UPT ;  /* 0x000000010e00788c */ /* 0x002fe4000bf05270 */
[----:B---3--:R-:W-:Y:S02]  /*15b0*/  UIMAD.WIDE.U32 UR18, UR5, UR15, URZ ;  /* 0x0000000f051272a5 */ /* 0x008fe4000f8e00ff */
[----:B--2---:R-:W-:-:S02]  /*15c0*/  UIMAD.WIDE.U32 UR22, UR6, UR12, URZ ;  /* 0x0000000c061672a5 */ /* 0x004fc4000f8e00ff */
[----:B----4-:R-:W-:Y:S02]  /*15d0*/  UISETP.NE.AND UP1, UPT, UR28, 0x1, UPT ;  /* 0x000000011c00788c */ /* 0x010fe4000bf25270 */
[----:B------:R-:W-:Y:S01]  /*15e0*/  UISETP.NE.AND UP2, UPT, UR27, 0x1, UPT ;  /* 0x000000011b00788c */ /* 0x000fe2000bf45270 */
[----:B------:R-:W-:Y:S02]  /*15f0*/  UMOV UR18, UR19 ;  /* 0x0000001300127c82 */ /* 0x000fe40008000000 */
[----:B------:R-:W-:Y:S01]  /*1600*/  UMOV UR22, UR23 ;  /* 0x0000001700167c82 */ /* 0x000fe20008000000 */
[----:B------:R-:W-:Y:S02]  /*1610*/  @UP0 USHF.R.U32.HI UR5, URZ, UR7, UR18 ;  /* 0x00000007ff050299 */ /* 0x000fe40008011612 */
[----:B------:R-:W-:Y:S02]  /*1620*/  UIMAD.WIDE.U32 UR24, UR11, UR15, URZ ;  /* 0x0000000f0b1872a5 */ /* 0x000fe4000f8e00ff */
[----:B------:R-:W-:-:S02]  /*1630*/  UIMAD.WIDE.U32 UR18, UR5, UR8, URZ ;  /* 0x00000008051272a5 */ /* 0x000fc4000f8e00ff */
[----:B------:R-:W-:Y:S02]  /*1640*/  @UP1 USHF.R.U32.HI UR6, URZ, UR13, UR22 ;  /* 0x0000000dff061299 */ /* 0x000fe40008011616 */
[----:B------:R-:W-:Y:S02]  /*1650*/  UIMAD.WIDE.U32 UR20, UR16, UR12, URZ ;  /* 0x0000000c101472a5 */ /* 0x000fe4000f8e00ff */
[----:B------:R-:W-:Y:S01]  /*1660*/  UIMAD.WIDE.U32 UR22, UR6, UR8, URZ ;  /* 0x00000008061672a5 */ /* 0x000fe2000f8e00ff */
[----:B------:R-:W-:Y:S01]  /*1670*/  UMOV UR4, UR25 ;  /* 0x0000001900047c82 */ /* 0x000fe20008000000 */
[----:B------:R-:W-:Y:S01]  /*1680*/  UMOV UR18, UR19 ;  /* 0x0000001300127c82 */ /* 0x000fe20008000000 */
[----:B------:R-:W-:Y:S02]  /*1690*/  USHF.R.U32.HI UR4, URZ, UR7, UR4 ;  /* 0x00000007ff047299 */ /* 0x000fe40008011604 */
[----:B------:R-:W-:Y:S01]  /*16a0*/  @UP2 USHF.R.U32.HI UR5, URZ, UR9, UR18 ;  /* 0x00000009ff052299 */ /* 0x000fe20008011612 */
[----:B------:R-:W-:Y:S01]  /*16b0*/  UMOV UR20, UR21 ;  /* 0x0000001500147c82 */ /* 0x000fe20008000000 */
[----:B------:R-:W-:Y:S01]  /*16c0*/  UMOV UR22, UR23 ;  /* 0x0000001700167c82 */ /* 0x000fe20008000000 */
[----:B------:R-:W-:-:S02]  /*16d0*/  USHF.R.U32.HI UR13, URZ, UR13, UR20 ;  /* 0x0000000dff0d7299 */ /* 0x000fc40008011614 */
[----:B------:R-:W-:Y:S02]  /*16e0*/  USEL UR4, UR11, UR4, !UP0 ;  /* 0x000000040b047287 */ /* 0x000fe4000c000000 */
[----:B------:R-:W-:Y:S02]  /*16f0*/  @UP2 USHF.R.U32.HI UR6, URZ, UR9, UR22 ;  /* 0x00000009ff062299 */ /* 0x000fe40008011616 */
[----:B------:R-:W-:Y:S02]  /*1700*/  UIMAD UR7, UR5, UR27, URZ ;  /* 0x0000001b050772a4 */ /* 0x000fe4000f8e02ff */
[----:B------:R-:W-:Y:S02]  /*1710*/  USEL UR5, UR16, UR13, !UP1 ;  /* 0x0000000d10057287 */ /* 0x000fe4000c800000 */
[----:B------:R-:W-:Y:S02]  /*1720*/  UIMAD UR15, UR6, UR27, URZ ;  /* 0x0000001b060f72a4 */ /* 0x000fe4000f8e02ff */
[----:B------:R-:W-:-:S02]  /*1730*/  UISETP.GE.AND UP0, UPT, UR4, UR7, UPT ;  /* 0x000000070400728c */ /* 0x000fc4000bf06270 */
[----:B------:R-:W-:Y:S02]  /*1740*/  UIMAD.WIDE.U32 UR12, UR4, UR8, URZ ;  /* 0x00000008040c72a5 */ /* 0x000fe4000f8e00ff */
[----:B------:R-:W-:Y:S02]  /*1750*/  UISETP.GE.OR UP0, UPT, UR5, UR15, UP0 ;  /* 0x0000000f0500728c */ /* 0x000fe40008706670 */
[----:B------:R-:W-:Y:S02]  /*1760*/  UIMAD.WIDE.U32 UR18, UR5, UR8, URZ ;  /* 0x00000008051272a5 */ /* 0x000fe4000f8e00ff */
[----:B------:R-:W-:Y:S01]  /*1770*/  UIADD3 UR12, UPT, UPT, -UR4, URZ, URZ ;  /* 0x000000ff040c7290 */ /* 0x000fe2000fffe1ff */
[----:B------:R-:W-:Y:S01]  /*1780*/  UMOV UR8, UR13 ;  /* 0x0000000d00087c82 */ /* 0x000fe20008000000 */
[----:B------:R-:W-:Y:S02]  /*1790*/  UIADD3 UR13, UPT, UPT, -UR5, URZ, URZ ;  /* 0x000000ff050d7290 */ /* 0x000fe4000fffe1ff */
[----:B------:R-:W-:-:S03]  /*17a0*/  USHF.R.U32.HI UR8, URZ, UR9, UR8 ;  /* 0x00000009ff087299 */ /* 0x000fc60008011608 */
[----:B------:R-:W-:Y:S01]  /*17b0*/  @!UP0 UMOV UR7, UR19 ;  /* 0x0000001300078c82 */ /* 0x000fe20008000000 */
[----:B------:R-:W-:Y:S02]  /*17c0*/  UIMAD UR11, UR14, UR12, UR11 ;  /* 0x0000000c0e0b72a4 */ /* 0x000fe4000f8e020b */
[----:B------:R-:W-:Y:S02]  /*17d0*/  USEL UR8, UR4, UR8, !UP2 ;  /* 0x0000000804087287 */ /* 0x000fe4000d000000 */
[----:B------:R-:W-:Y:S02]  /*17e0*/  @!UP0 USHF.R.U32.HI UR7, URZ, UR9, UR7 ;  /* 0x00000009ff078299 */ /* 0x000fe40008011607 */
[----:B------:R-:W-:Y:S02]  /*17f0*/  UIADD3 UR9, UPT, UPT, -UR8, URZ, URZ ;  /* 0x000000ff08097290 */ /* 0x000fe4000fffe1ff */
[----:B------:R-:W-:Y:S02]  /*1800*/  @!UP0 USEL UR7, UR5, UR7, !UP2 ;  /* 0x0000000705078287 */ /* 0x000fe4000d000000 */
[----:B------:R-:W-:-:S02]  /*1810*/  UIMAD UR9, UR27, UR9, UR4 ;  /* 0x000000091b0972a4 */ /* 0x000fc4000f8e0204 */
[----:B------:R-:W-:Y:S02]  /*1820*/  @!UP0 UIADD3 UR8, UPT, UPT, UR8, -UR7, URZ ;  /* 0x8000000708088290 */ /* 0x000fe4000fffe0ff */
[----:B------:R-:W-:Y:S02]  /*1830*/  @!UP0 UIMAD UR6, UR9, UR6, UR7 ;  /* 0x00000006090682a4 */ /* 0x000fe4000f8e0207 */
[----:B------:R-:W-:Y:S02]  /*1840*/  @!UP0 UIMAD UR4, UR8, UR27, UR5 ;  /* 0x0000001b080482a4 */ /* 0x000fe4000f8e0205 */
[----:B------:R-:W-:Y:S02]  /*1850*/  UIMAD UR16, UR28, UR13, UR16 ;  /* 0x0000000d1c1072a4 */ /* 0x000fe4000f8e0210 */
[----:B------:R-:W-:Y:S01]  /*1860*/  UIMAD UR11, UR4, UR14, UR11 ;  /* 0x0000000e040b72a4 */ /* 0x000fe2000f8e020b */
[----:B------:R-:W-:Y:S02]  /*1870*/  @!UP0 UMOV UR5, UR6 ;  /* 0x0000000600058c82 */ /* 0x000fe40008000000 */
[----:B------:R-:W-:-:S12]  /*1880*/  UIMAD UR16, UR5, UR28, UR16 ;  /* 0x0000001c051072a4 */ /* 0x000fd8000f8e0210 */
.L_x_18:
[----:B------:R-:W-:-:S09]  /*1890*/  UISETP.NE.AND UP0, UPT, UR29, 0x1, UPT ;  /* 0x000000011d00788c */ /* 0x000fd2000bf05270 */
[----:B------:R-:W-:Y:S05]  /*18a0*/  BRA.U UP0, `(.L_x_19) ;  /* 0x0000000100447547 */ /* 0x000fea000b800000 */
[----:B------:R-:W1:Y:S01]  /*18b0*/  LDCU.128 UR12, c[0x0][0xf10] ;  /* 0x0001e200ff0c77ac */ /* 0x000e620008000c00 */
[----:B------:R-:W2:Y:S01]  /*18c0*/  LDCU UR8, c[0x0][0xf0c] ;  /* 0x0001e180ff0877ac */ /* 0x000ea20008000800 */
[----:B------:R-:W3:Y:S01]  /*18d0*/  LDCU UR9, c[0x0][0xf20] ;  /* 0x0001e400ff0977ac */ /* 0x000ee20008000800 */
[----:B-1----:R-:W-:Y:S02]  /*18e0*/  UIMAD.WIDE.U32 UR6, UR16, UR12, URZ ;  /* 0x0000000c100672a5 */ /* 0x002fe4000f8e00ff */
[----:B------:R-:W-:Y:S02]  /*18f0*/  UIMAD.WIDE.U32 UR4, UR11, UR15, URZ ;  /* 0x0000000f0b0472a5 */ /* 0x000fe4000f8e00ff */
[----:B--2---:R-:W-:Y:S02]  /*1900*/  UISETP.NE.AND UP1, UPT, UR8, 0x1, UPT ;  /* 0x000000010800788c */ /* 0x004fe4000bf25270 */
[----:B------:R-:W-:Y:S01]  /*1910*/  UISETP.NE.AND UP0, UPT, UR14, 0x1, UPT ;  /* 0x000000010e00788c */ /* 0x000fe2000bf05270 */
[----:B------:R-:W-:-:S02]  /*1920*/  UMOV UR6, UR7 ;  /* 0x0000000700067c82 */ /* 0x000fc40008000000 */
[----:B------:R-:W-:Y:S01]  /*1930*/  UMOV UR4, UR5 ;  /* 0x0000000500047c82 */ /* 0x000fe20008000000 */
[----:B------:R-:W-:Y:S02]  /*1940*/  USHF.R.U32.HI UR13, URZ, UR13, UR6 ;  /* 0x0000000dff0d7299 */ /* 0x000fe40008011606 */
[----:B---3--:R-:W-:Y:S02]  /*1950*/  USHF.R.U32.HI UR4, URZ, UR9, UR4 ;  /* 0x00000009ff047299 */ /* 0x008fe40008011604 */
[----:B------:R-:W-:Y:S02]  /*1960*/  USEL UR5, UR16, UR13, !UP1 ;  /* 0x0000000d10057287 */ /* 0x000fe4000c800000 */
[----:B------:R-:W-:-:S04]  /*1970*/  USEL UR4, UR11, UR4, !UP0 ;  /* 0x000000040b047287 */ /* 0x000fc8000c000000 */
[----:B------:R-:W-:Y:S02]  /*1980*/  UIADD3 UR6, UPT, UPT, UR5, -UR4, URZ ;  /* 0x8000000405067290 */ /* 0x000fe4000fffe0ff */
[----:B------:R-:W-:Y:S02]  /*1990*/  UIADD3 UR4, UPT, UPT, -UR5, UR4, URZ ;  /* 0x0000000405047290 */ /* 0x000fe4000fffe1ff */
[----:B------:R-:W-:Y:S02]  /*19a0*/  UIMAD UR11, UR6, UR14, UR11 ;  /* 0x0000000e060b72a4 */ /* 0x000fe4000f8e020b */
[----:B------:R-:W-:-:S12]  /*19b0*/  UIMAD UR16, UR4, UR8, UR16 ;  /* 0x00000008041072a4 */ /* 0x000fd8000f8e0210 */
.L_x_19:
[----:B------:R-:W-:Y:S05]  /*19c0*/  BRA.U !UP6, `(.L_x_20) ;  /* 0x000000010e0c7547 */ /* 0x000fea000b800000 */
[----:B------:R-:W-:Y:S01]  /*19d0*/  UCGABAR_WAIT ;  /* 0x0000000000007dc7 */ /* 0x000fe20008000000 */
[----:B------:R-:W-:Y:S01]  /*19e0*/  CCTL.IVALL ;  /* 0x00000000ff00798f */ /* 0x000fe20002000000 */
[----:B------:R-:W-:Y:S05]  /*19f0*/  BRA `(.L_x_21) ;  /* 0x0000000000047947 */ /* 0x000fea0003800000 */
.L_x_20:
[----:B------:R-:W-:Y:S06]  /*1a00*/  BAR.SYNC.DEFER_BLOCKING 0x0 ;  /* 0x0000000000007b1d */ /* 0x000fec0000010000 */
.L_x_21:
[----:B------:R-:W-:Y:S05]  /*1a10*/  BRA.U UP3, `(.L_x_22) ;  /* 0x0000001903087547 */ /* 0x000fea000b800000 */
[----:B------:R-:W1:Y:S01]  /*1a20*/  LDCU UR6, c[0x0][0x38c] ;  /* 0x00007180ff0677ac */ /* 0x000e620008000800 */
[----:B------:R-:W2:Y:S01]  /*1a30*/  S2UR UR8, SR_CgaCtaId ;  /* 0x00000000000879c3 */ /* 0x000ea20000008800 */
[----:B------:R-:W-:Y:S01]  /*1a40*/  PLOP3.LUT P2, PT, PT, PT, UP4, 0x80, 0x8 ;  /* 0x000000000008781c */ /* 0x000fe20003f4f048 */
[----:B------:R-:W-:Y:S01]  /*1a50*/  IMAD.MOV.U32 R12, RZ, RZ, 0x1 ;  /* 0x00000001ff0c7424 */ /* 0x000fe200078e00ff */
[----:B------:R-:W-:Y:S01]  /*1a60*/  UMOV UR7, 0x400 ;  /* 0x0000040000077882 */ /* 0x000fe20000000000 */
[----:B------:R-:W-:Y:S01]  /*1a70*/  UISETP.NE.AND UP1, UPT, UR17, URZ, UPT ;  /* 0x000000ff1100728c */ /* 0x000fe2000bf25270 */
[----:B------:R-:W-:Y:S02]  /*1a80*/  ISETP.NE.AND P3, PT, R0, RZ, P4 ;  /* 0x000000ff0000720c */ /* 0x000fe40002765270 */
[----:B------:R-:W-:Y:S02]  /*1a90*/  CS2R R10, SRZ ;  /* 0x00000000000a7805 */ /* 0x000fe4000001ff00 */
[----:B------:R-:W-:Y:S01]  /*1aa0*/  PLOP3.LUT P2, PT, P2, PT, PT, 0x8, 0x80 ;  /* 0x000000000080781c */ /* 0x000fe2000174e170 */
[----:B------:R-:W-:Y:S01]  /*1ab0*/  IMAD.MOV.U32 R9, RZ, RZ, RZ ;  /* 0x000000ffff097224 */ /* 0x000fe200078e00ff */
[----:B------:R-:W3:Y:S01]  /*1ac0*/  LDCU UR57, c[0x0][0x370] ;  /* 0x00006e00ff3977ac */ /* 0x000ee20008000800 */
[----:B------:R-:W-:Y:S01]  /*1ad0*/  IMAD.MOV.U32 R8, RZ, RZ, 0x1 ;  /* 0x00000001ff087424 */ /* 0x000fe200078e00ff */
[----:B------:R-:W-:Y:S01]  /*1ae0*/  USEL UR37, UR52, 0x2, UP1 ;  /* 0x0000000234257887 */ /* 0x000fe20008800000 */
[----:B------:R-:W4:Y:S01]  /*1af0*/  LDCU.64 UR46, c[0x0][0x348] ;  /* 0x00006900ff2e77ac */ /* 0x000f220008000a00 */
[----:B-1----:R-:W-:-:S02]  /*1b00*/  UIADD3 UR5, UPT, UPT, UR6, 0x7f, URZ ;  /* 0x0000007f06057890 */ /* 0x002fc4000fffe0ff */
[----:B------:R-:W-:Y:S02]  /*1b10*/  ULEA UR62, UR65, UR62, 0x2 ;  /* 0x0000003e413e7291 */ /* 0x000fe4000f8e10ff */
[----:B------:R-:W-:Y:S02]  /*1b20*/  USHF.R.S32.HI UR4, URZ, 0x1f, UR5 ;  /* 0x0000001fff047899 */ /* 0x000fe40008011405 */
[----:B--2---:R-:W-:Y:S02]  /*1b30*/  ULEA UR7, UR8, UR7, 0x18 ;  /* 0x0000000708077291 */ /* 0x004fe4000f8ec0ff */
[----:B------:R-:W-:Y:S02]  /*1b40*/  ULEA.HI UR4, UR4, UR5, URZ, 0x7 ;  /* 0x0000000504047291 */ /* 0x000fe4000f8f38ff */
[----:B------:R-:W-:Y:S02]  /*1b50*/  UIADD3 UR63, UPT, UPT, UR6, 0xfe, URZ ;  /* 0x000000fe063f7890 */ /* 0x000fe4000fffe0ff */
[----:B------:R-:W-:-:S02]  /*1b60*/  USHF.R.S32.HI UR59, URZ, 0x7, UR4 ;  /* 0x00000007ff3b7899 */ /* 0x000fc40008011404 */
[----:B------:R-:W-:Y:S02]  /*1b70*/  UIADD3 UR4, UPT, UPT, UR6, -0x1, URZ ;  /* 0xffffffff06047890 */ /* 0x000fe4000fffe0ff */
[----:B------:R-:W-:Y:S02]  /*1b80*/  UISETP.LT.U32.AND UP0, UPT, UR59, 0x7, UPT ;  /* 0x000000073b00788c */ /* 0x000fe4000bf01070 */
[----:B------:R-:W-:Y:S02]  /*1b90*/  UISETP.GE.U32.AND UP2, UPT, UR4, -0xff, UPT ;  /* 0xffffff010400788c */ /* 0x000fe4000bf46070 */
[----:B------:R-:W-:Y:S01]  /*1ba0*/  USEL UR58, UR59, 0x7, UP0 ;  /* 0x000000073b3a7887 */ /* 0x000fe20008000000 */
[----:B------:R-:W1:Y:S03]  /*1bb0*/  LDCU UR56, c[0x0][0x374] ;  /* 0x00006e80ff3877ac */ /* 0x000e660008000800 */
[----:B------:R-:W-:-:S02]  /*1bc0*/  UIADD3 UR4, UPT, UPT, UR58, -0x1, URZ ;  /* 0xffffffff3a047890 */ /* 0x000fc4000fffe0ff */
[----:B------:R-:W-:-:S03]  /*1bd0*/  UIADD3 UR53, UPT, UPT, UR7, 0x8400, UR49 ;  /* 0x0000840007357890 */ /* 0x000fc6000fffe031 */
[----:B------:R-:W-:Y:S02]  /*1be0*/  @UP2 UIADD3 UR4, UPT, UPT, UR58, URZ, URZ ;  /* 0x000000ff3a042290 */ /* 0x000fe4000fffe0ff */
[----:B------:R-:W-:Y:S02]  /*1bf0*/  UIADD3 UR61, UPT, UPT, UR59, -UR58, URZ ;  /* 0x8000003a3b3d7290 */ /* 0x000fe4000fffe0ff */
[----:B------:R-:W-:Y:S02]  /*1c00*/  UIADD3 UR52, UPT, UPT, UR4, 0x1, URZ ;  /* 0x0000000104347890 */ /* 0x000fe4000fffe0ff */
[----:B------:R-:W-:Y:S01]  /*1c10*/  UIADD3 UR60, UPT, UPT, -UR4, URZ, URZ ;  /* 0x000000ff043c7290 */ /* 0x000fe2000fffe1ff */
[----:B---34-:R-:W-:-:S11]  /*1c20*/  UMOV UR14, URZ ;  /* 0x000000ff000e7c82 */ /* 0x018fd60008000000 */
.L_x_46:
[----:B------:R-:W2:Y:S02]  /*1c30*/  S2UR UR4, SR_CgaCtaId ;  /* 0x00000000000479c3 */ /* 0x000ea40000008800 */
[----:B--2---:R-:W-:-:S09]  /*1c40*/  UISETP.NE.AND UP0, UPT, UR4, URZ, UPT ;  /* 0x000000ff0400728c */ /* 0x004fd2000bf05270 */
[----:B-1-3--:R-:W-:Y:S05]  /*1c50*/  BRA.U UP0, `(.L_x_23) ;  /* 0x0000000100287547 */ /* 0x00afea000b800000 */
[----:B------:R-:W-:Y:S02]  /*1c60*/  LEA R0, R9, UR7, 0x3 ;  /* 0x0000000709007c11 */ /* 0x000fe4000f8e18ff */
[----:B------:R-:W-:-:S04]  /*1c70*/  SHF.L.U32 R3, R8, 0x1f, RZ ;  /* 0x0000001f08037819 */ /* 0x000fc800000006ff */
[----:B------:R-:W2:Y:S02]  /*1c80*/  SYNCS.PHASECHK.TRANS64.TRYWAIT P0, [R0+URZ+0x110], R3 ;  /* 0x00011003000075a7 */ /* 0x000ea400080011ff */
[----:B--2---:R-:W-:Y:S05]  /*1c90*/  @!P0 BRA `(.L_x_24) ;  /* 0x0000008400908947 */ /* 0x004fea0003800000 */
.L_x_154:
[----:B------:R3:W-:Y:S01]  /*1ca0*/  SYNCS.ARRIVE.TRANS64.A1T0 RZ, [R0+URZ+0x100], RZ ;  /* 0x000100ff00ff79a7 */ /* 0x0007e200081000ff */
[----:B------:R-:W-:-:S05]  /*1cb0*/  VIADD R9, R9, 0x1 ;  /* 0x0000000109097836 */ /* 0x000fca0000000000 */
[----:B------:R-:W-:-:S04]  /*1cc0*/  ISETP.NE.AND P0, PT, R9, 0x2, PT ;  /* 0x000000020900780c */ /* 0x000fc80003f05270 */
[----:B--2---:R-:W-:Y:S02]  /*1cd0*/  SEL R3, RZ, 0x1, P0 ;  /* 0x00000001ff037807 */ /* 0x004fe40000000000 */
[----:B------:R-:W-:Y:S02]  /*1ce0*/  SEL R9, R9, RZ, P0 ;  /* 0x000000ff09097207 */ /* 0x000fe40000000000 */
[----:B------:R-:W-:Y:S02]  /*1cf0*/  LOP3.LUT R8, R8, R3, RZ, 0x3c, !PT ;  /* 0x0000000308087212 */ /* 0x000fe400078e3cff */
.L_x_23:
[----:B------:R-:W-:Y:S01]  /*1d00*/  ULEA UR4, UR14, UR7, 0x3 ;  /* 0x000000070e047291 */ /* 0x000fe2000f8e18ff */
[----:B---3--:R-:W-:Y:S01]  /*1d10*/  SHF.L.U32 R0, R12, 0x1f, RZ ;  /* 0x0000001f0c007819 */ /* 0x008fe200000006ff */
[----:B------:R-:W-:Y:S02]  /*1d20*/  UISETP.GE.U32.AND UP0, UPT, UR63, 0xff, UPT ;  /* 0x000000ff3f00788c */ /* 0x000fe4000bf06070 */
[----:B------:R-:W-:Y:S01]  /*1d30*/  ULEA UR35, UR11, UR65, 0x1 ;  /* 0x000000410b237291 */ /* 0x000fe2000f8e08ff */
[----:B------:R-:W-:-:S03]  /*1d40*/  UMOV UR20, URZ ;  /* 0x000000ff00147c82 */ /* 0x000fc60008000000 */
[----:B------:R-:W-:Y:S01]  /*1d50*/  USHF.L.U32 UR35, UR35, 0x6, URZ ;  /* 0x0000000623237899 */ /* 0x000fe200080006ff */
[----:B------:R2:W3:Y:S01]  /*1d60*/  SYNCS.PHASECHK.TRANS64.TRYWAIT P1, [UR4+0x38], R0 ;  /* 0x00003800ff0075a7 */ /* 0x0004e20008021104 */
[----:B------:R-:W-:-:S04]  /*1d70*/  ULEA.HI UR4, UR16, UR16, URZ, 0x1 ;  /* 0x0000001010047291 */ /* 0x000fc8000f8f08ff */
[----:B------:R-:W-:Y:S02]  /*1d80*/  USHF.L.U32 UR5, UR4, 0x7, URZ ;  /* 0x0000000704057899 */ /* 0x000fe400080006ff */
[----:B------:R-:W-:Y:S02]  /*1d90*/  ULOP3.LUT UR27, UR4, 0xfffffffe, URZ, 0xc0, !UPT ;  /* 0xfffffffe041b7892 */ /* 0x000fe4000f8ec0ff */
[----:B------:R-:W-:Y:S02]  /*1da0*/  ULOP3.LUT UR5, UR5, 0xffffff00, URZ, 0xc0, !UPT ;  /* 0xffffff0005057892 */ /* 0x000fe4000f8ec0ff */
[----:B------:R-:W-:Y:S02]  /*1db0*/  ULOP3.LUT UR27, UR27, 0x1, UR64, 0xf8, !UPT ;  /* 0x000000011b1b7892 */ /* 0x000fe4000f8ef840 */
[----:B------:R-:W-:Y:S01]  /*1dc0*/  ULEA UR43, UR62, UR5, 0x5 ;  /* 0x000000053e2b7291 */ /* 0x000fe2000f8e28ff */
[----:B------:R-:W-:Y:S11]  /*1dd0*/  BRA.U !UP0, `(.L_x_25) ;  /* 0x0000000508247547 */ /* 0x000ff6000b800000 */
[----:B------:R-:W-:Y:S01]  /*1de0*/  UMOV UR15, UR60 ;  /* 0x0000003c000f7c82 */ /* 0x000fe20008000000 */
[----:B------:R-:W-:Y:S01]  /*1df0*/  UMOV UR4, UR14 ;  /* 0x0000000e00047c82 */ /* 0x000fe20008000000 */
[----:B------:R-:W-:Y:S01]  /*1e00*/  UMOV UR28, 0xffffffff ;  /* 0xffffffff001c7882 */ /* 0x000fe20000000000 */
[----:B------:R-:W-:-:S05]  /*1e10*/  UMOV UR42, URZ ;  /* 0x000000ff002a7c82 */ /* 0x000fca0008000000 */
.L_x_33:
[----:B------:R-:W-:Y:S01]  /*1e20*/  ULEA UR5, UR4, UR7, 0x3 ;  /* 0x0000000704057291 */ /* 0x000fe2000f8e18ff */
[----:B---3--:R-:W-:Y:S01]  /*1e30*/  @P4 MOV R2, 0xc800 ;  /* 0x0000c80000024802 */ /* 0x008fe20000000f00 */
[----:B-123--:R-:W-:Y:S10]  /*1e40*/  @P1 BRA `(.L_x_26) ;  /* 0x00000000000c1947 */ /* 0x00eff40003800000 */
[----:B------:R-:W-:-:S04]  /*1e50*/  SHF.L.U32 R3, R12, 0x1f, RZ ;  /* 0x0000001f0c037819 */ /* 0x000fc800000006ff */
[----:B------:R-:W3:Y:S02]  /*1e60*/  SYNCS.PHASECHK.TRANS64.TRYWAIT P0, [UR5+0x38], R3 ;  /* 0x00003803ff0075a7 */ /* 0x000ee40008001105 */
[----:B---3--:R-:W-:Y:S05]  /*1e70*/  @!P0 BRA `(.L_x_27) ;  /* 0x00000084002c8947 */ /* 0x008fea0003800000 */
.L_x_26:
[----:B------:R3:W-:Y:S01]  /*1e80*/  @P4 SYNCS.ARRIVE.TRANS64 RZ, [UR5], R2 ;  /* 0x00000002ffff49a7 */ /* 0x0007e20008000005 */
[----:B------:R-:W-:Y:S02]  /*1e90*/  ULOP3.LUT UR6, UR37, 0x2, URZ, 0xfc, !UPT ;  /* 0x0000000225067892 */ /* 0x000fe4000f8efcff */
[----:B------:R-:W-:Y:S02]  /*1ea0*/  UIADD3 UR15, UPT, UPT, UR15, 0x1, URZ ;  /* 0x000000010f0f7890 */ /* 0x000fe4000fffe0ff */
[----:B------:R-:W-:Y:S02]  /*1eb0*/  UISETP.NE.AND UP0, UPT, UR6, 0x2, UPT ;  /* 0x000000020600788c */ /* 0x000fe4000bf05270 */
[----:B------:R-:W-:Y:S02]  /*1ec0*/  UIADD3 UR28, UPT, UPT, UR28, 0x1, URZ ;  /* 0x000000011c1c7890 */ /* 0x000fe4000fffe0ff */
[----:B------:R-:W-:-:S05]  /*1ed0*/  UISETP.NE.AND UP4, UPT, UR15, 0x1, UPT ;  /* 0x000000010f00788c */ /* 0x000fca000bf85270 */
[----:B------:R-:W-:Y:S05]  /*1ee0*/  BRA.U UP0, `(.L_x_28) ;  /* 0x0000000100047547 */ /* 0x000fea000b800000 */
[----:B-1----:R-:W-:Y:S05]  /*1ef0*/  BPT.TRAP 0x1 ;  /* 0x000000040000795c */ /* 0x002fea0000300000 */
.L_x_28:
[----:B------:R-:W-:Y:S04]  /*1f00*/  BSSY.RECONVERGENT B0, `(.L_x_29) ;  /* 0x0000003000007945 */ /* 0x000fe80003800200 */
[----:B------:R-:W-:Y:S05]  /*1f10*/  @!P3 BRA `(.L_x_30) ;  /* 0x000000000004b947 */ /* 0x000fea0003800000 */
[----:B-1----:R-:W-:Y:S05]  /*1f20*/  BPT.TRAP 0x1 ;  /* 0x000000040000795c */ /* 0x002fea0000300000 */
.L_x_30:
[----:B-1----:R-:W-:Y:S05]  /*1f30*/  BSYNC.RECONVERGENT B0 ;  /* 0x0000000000007941 */ /* 0x002fea0003800200 */
.L_x_29:
[----:B------:R-:W-:Y:S01]  /*1f40*/  UIADD3 UR6, UPT, UPT, UR4, 0x1, URZ ;  /* 0x0000000104067890 */ /* 0x000fe2000fffe0ff */
[----:B------:R-:W-:Y:S01]  /*1f50*/  BSSY.RECONVERGENT B0, `(.L_x_31) ;  /* 0x000002d000007945 */ /* 0x000fe20003800200 */
[----:B------:R-:W-:Y:S02]  /*1f60*/  ELECT P0, URZ, PT ;  /* 0x0000000000ff782f */ /* 0x000fe40003800000 */
[----:B------:R-:W-:-:S04]  /*1f70*/  UISETP.NE.AND UP0, UPT, UR6, 0x7, UPT ;  /* 0x000000070600788c */ /* 0x000fc8000bf05270 */
[----:B------:R-:W-:Y:S02]  /*1f80*/  USEL UR8, URZ, 0x1, UP0 ;  /* 0x00000001ff087887 */ /* 0x000fe40008000000 */
[----:B------:R-:W-:-:S04]  /*1f90*/  USEL UR14, UR6, URZ, UP0 ;  /* 0x000000ff060e7287 */ /* 0x000fc80008000000 */
[----:B------:R-:W-:Y:S01]  /*1fa0*/  ULEA UR6, UR14, UR7, 0x3 ;  /* 0x000000070e067291 */ /* 0x000fe2000f8e18ff */
[----:B------:R-:W-:-:S04]  /*1fb0*/  LOP3.LUT R12, R12, UR8, RZ, 0x3c, !PT ;  /* 0x000000080c0c7c12 */ /* 0x000fc8000f8e3cff */
[----:B--2---:R-:W-:-:S04]  /*1fc0*/  SHF.L.U32 R0, R12, 0x1f, RZ ;  /* 0x0000001f0c007819 */ /* 0x004fc800000006ff */
[----:B------:R1:W2:Y:S01]  /*1fd0*/  SYNCS.PHASECHK.TRANS64.TRYWAIT P1, [UR6+0x38], R0 ;  /* 0x00003800ff0075a7 */ /* 0x0002a20008021106 */
[----:B------:R-:W-:Y:S05]  /*1fe0*/  @!P0 BRA `(.L_x_32) ;  /* 0x00000000008c8947 */ /* 0x000fea0003800000 */
[----:B------:R-:W-:Y:S02]  /*1ff0*/  USHF.L.U32 UR6, UR4, 0x9, URZ ;  /* 0x0000000904067899 */ /* 0x000fe400080006ff */
[----:B------:R-:W-:Y:S02]  /*2000*/  ULEA UR40, UR4, UR49, 0xe ;  /* 0x0000003104287291 */ /* 0x000fe4000f8e70ff */
[----:B------:R-:W-:Y:S02]  /*2010*/  UIADD3 UR22, UP3, UPT, UR46, 0x80, URZ ;  /* 0x000000802e167890 */ /* 0x000fe4000ff7e0ff */
[----:B------:R-:W-:Y:S02]  /*2020*/  ULEA UR32, UR4, UR7, 0xd ;  /* 0x0000000704207291 */ /* 0x000fe4000f8e68ff */
[----:B------:R-:W-:Y:S02]  /*2030*/  UIADD3 UR20, UP2, UPT, UR46, 0x180, URZ ;  /* 0x000001802e147890 */ /* 0x000fe4000ff5e0ff */
[----:B------:R-:W-:-:S02]  /*2040*/  UIADD3 UR18, UP1, UPT, UR46, 0x280, URZ ;  /* 0x000002802e127890 */ /* 0x000fc4000ff3e0ff */
[----:B------:R-:W-:Y:S02]  /*2050*/  ULOP3.LUT UR24, UR48, UR6, URZ, 0xfc, !UPT ;  /* 0x0000000630187292 */ /* 0x000fe4000f8efcff */
[----:B------:R-:W-:Y:S02]  /*2060*/  UIADD3 UR16, UP0, UPT, UR46, 0x380, URZ ;  /* 0x000003802e107890 */ /* 0x000fe4000ff1e0ff */
[----:B------:R-:W-:Y:S02]  /*2070*/  ULOP3.LUT UR8, UR6, UR31, URZ, 0xfc, !UPT ;  /* 0x0000001f06087292 */ /* 0x000fe4000f8efcff */
[----:B------:R-:W-:Y:S02]  /*2080*/  ULOP3.LUT UR41, UR5, 0xfefffff8, URZ, 0xc0, !UPT ;  /* 0xfefffff805297892 */ /* 0x000fe4000f8ec0ff */
[----:B------:R-:W-:Y:S02]  /*2090*/  UIADD3.X UR23, UPT, UPT, URZ, UR47, URZ, UP3, !UPT ;  /* 0x0000002fff177290 */ /* 0x000fe40009ffe4ff */
[----:B------:R-:W-:-:S02]  /*20a0*/  UIADD3 UR40, UPT, UPT, UR7, 0x8400, UR40 ;  /* 0x0000840007287890 */ /* 0x000fc4000fffe028 */
[----:B------:R-:W-:Y:S02]  /*20b0*/  UPRMT UR6, URZ, 0x5410, UR45 ;  /* 0x00005410ff067896 */ /* 0x000fe4000800002d */
[----:B------:R-:W-:Y:S02]  /*20c0*/  UIADD3.X UR21, UPT, UPT, URZ, UR47, URZ, UP2, !UPT ;  /* 0x0000002fff157290 */ /* 0x000fe400097fe4ff */
[----:B------:R-:W-:Y:S02]  /*20d0*/  UIADD3 UR32, UPT, UPT, UR32, 0x24400, URZ ;  /* 0x0002440020207890 */ /* 0x000fe4000fffe0ff */
[----:B------:R-:W-:Y:S02]  /*20e0*/  UIADD3.X UR19, UPT, UPT, URZ, UR47, URZ, UP1, !UPT ;  /* 0x0000002fff137290 */ /* 0x000fe40008ffe4ff */
[----:B------:R-:W-:Y:S02]  /*20f0*/  UIADD3 UR24, UPT, UPT, UR7, 0x32400, UR24 ;  /* 0x0003240007187890 */ /* 0x000fe4000fffe018 */
[----:B------:R-:W-:-:S02]  /*2100*/  UIADD3.X UR17, UPT, UPT, URZ, UR47, URZ, UP0, !UPT ;  /* 0x0000002fff117290 */ /* 0x000fc400087fe4ff */
[----:B------:R-:W-:Y:S02]  /*2110*/  UPRMT UR30, URZ, 0x5410, UR38 ;  /* 0x00005410ff1e7896 */ /* 0x000fe40008000026 */
[----:B------:R-:W-:Y:S01]  /*2120*/  UIADD3 UR8, UPT, UPT, UR7, 0x33200, UR8 ;  /* 0x0003320007087890 */ /* 0x000fe2000fffe008 */
[----:B------:R-:W-:Y:S01]  /*2130*/  UMOV UR50, 0x0 ;  /* 0x0000000000327882 */ /* 0x000fe20000000000 */
[----:B------:R-:W-:Y:S01]  /*2140*/  UMOV UR51, 0x10000000 ;  /* 0x1000000000337882 */ /* 0x000fe20000000000 */
[----:B------:R-:W-:Y:S01]  /*2150*/  UMOV UR34, UR42 ;  /* 0x0000002a00227c82 */ /* 0x000fe20008000000 */
[----:B------:R-:W-:Y:S01]  /*2160*/  UMOV UR36, UR44 ;  /* 0x0000002c00247c82 */ /* 0x000fe20008000000 */
[----:B------:R-:W-:Y:S01]  /*2170*/  UMOV UR33, UR41 ;  /* 0x0000002900217c82 */ /* 0x000fe20008000000 */
[----:B------:R-:W-:Y:S01]  /*2180*/  UMOV UR29, UR44 ;  /* 0x0000002c001d7c82 */ /* 0x000fe20008000000 */
[----:B------:R-:W-:Y:S01]  /*2190*/  UMOV UR25, UR41 ;  /* 0x0000002900197c82 */ /* 0x000fe20008000000 */
[----:B------:R4:W-:Y:S01]  /*21a0*/  UTMALDG.3D.MULTICAST.2CTA [UR40], [UR22], UR6, desc[UR50] ;  /* 0x00003228160073b4 */ /* 0x0009e20008211806 */
[----:B------:R-:W-:Y:S01]  /*21b0*/  UMOV UR12, UR28 ;  /* 0x0000001c000c7c82 */ /* 0x000fe20008000000 */
[----:B------:R-:W-:Y:S01]  /*21c0*/  UMOV UR13, UR44 ;  /* 0x0000002c000d7c82 */ /* 0x000fe20008000000 */
[----:B------:R-:W-:Y:S01]  /*21d0*/  UMOV UR9, UR41 ;  /* 0x0000002900097c82 */ /* 0x000fe20008000000 */
[----:B------:R4:W-:Y:S01]  /*21e0*/  UTMALDG.3D.2CTA [UR32], [UR20], desc[UR50] ;  /* 0x00003220140075b4 */ /* 0x0009e20008211000 */
[----:B------:R4:W-:Y:S01]  /*21f0*/  UTMALDG.4D.MULTICAST.2CTA [UR24], [UR18], UR6, desc[UR50] ;  /* 0x00003218120073b4 */ /* 0x0009e20008219806 */
[----:B------:R4:W-:Y:S02]  /*2200*/  UTMALDG.4D.MULTICAST.2CTA [UR8], [UR16], UR30, desc[UR50] ;  /* 0x00003208100073b4 */ /* 0x0009e4000821981e */
[----:B----4-:R-:W-:Y:S01]  /*2210*/  NOP ;  /* 0x0000000000007918 */ /* 0x010fe20000000000 */
.L_x_32:
[----:B------:R-:W-:Y:S05]  /*2220*/  BSYNC.RECONVERGENT B0 ;  /* 0x0000000000007941 */ /* 0x000fea0003800200 */
.L_x_31:
[----:B------:R-:W-:Y:S01]  /*2230*/  UIADD3 UR42, UPT, UPT, UR42, 0x80, URZ ;  /* 0x000000802a2a7890 */ /* 0x000fe2000fffe0ff */
[----:B------:R-:W-:Y:S01]  /*2240*/  UMOV UR4, UR14 ;  /* 0x0000000e00047c82 */ /* 0x000fe20008000000 */
[----:B------:R-:W-:Y:S01]  /*2250*/  UMOV UR20, UR52 ;  /* 0x0000003400147c82 */ /* 0x000fe20008000000 */
[----:B------:R-:W-:Y:S09]  /*2260*/  BRA.U UP4, `(.L_x_33) ;  /* 0xfffffff904ec7547 */ /* 0x000ff2000b83ffff */
.L_x_25:
[----:B------:R-:W-:Y:S01]  /*2270*/  ULEA UR4, UR14, UR7, 0x3 ;  /* 0x000000070e047291 */ /* 0x000fe2000f8e18ff */
[----:B-12---:R-:W-:Y:S01]  /*2280*/  SHF.L.U32 R0, R12, 0x1f, RZ ;  /* 0x0000001f0c007819 */ /* 0x006fe200000006ff */
[----:B------:R-:W-:Y:S01]  /*2290*/  @!P2 SYNCS.ARRIVE.TRANS64.A1T0 RZ, [UR7+0xb8], RZ ;  /* 0x0000b8ffffffa9a7 */ /* 0x000fe20008100007 */
[----:B------:R-:W-:-:S06]  /*22a0*/  UISETP.GT.AND UP0, UPT, UR59, UR58, UPT ;  /* 0x0000003a3b00728c */ /* 0x000fcc000bf04270 */
[----:B---3--:R1:W2:Y:S03]  /*22b0*/  SYNCS.PHASECHK.TRANS64.TRYWAIT P1, [UR4+0x38], R0 ;  /* 0x00003800ff0075a7 */ /* 0x0082a60008021104 */
[----:B------:R-:W-:Y:S05]  /*22c0*/  BRA.U !UP0, `(.L_x_34) ;  /* 0x0000000508187547 */ /* 0x000fea000b800000 */
[----:B------:R-:W-:Y:S01]  /*22d0*/  UIADD3 UR28, UPT, UPT, UR61, UR20, URZ ;  /* 0x000000143d1c7290 */ /* 0x000fe2000fffe0ff */
[----:B------:R-:W-:-:S11]  /*22e0*/  UMOV UR5, UR14 ;  /* 0x0000000e00057c82 */ /* 0x000fd60008000000 */
.L_x_42:
[----:B------:R-:W-:Y:S01]  /*22f0*/  ULEA UR6, UR5, UR7, 0x3 ;  /* 0x0000000705067291 */ /* 0x000fe2000f8e18ff */
[----:B--2---:R-:W-:Y:S01]  /*2300*/  @P4 MOV R2, 0xc800 ;  /* 0x0000c80000024802 */ /* 0x004fe20000000f00 */
[----:B--23--:R-:W-:Y:S10]  /*2310*/  @P1 BRA `(.L_x_35) ;  /* 0x00000000000c1947 */ /* 0x00cff40003800000 */
[----:B------:R-:W-:-:S04]  /*2320*/  SHF.L.U32 R3, R12, 0x1f, RZ ;  /* 0x0000001f0c037819 */ /* 0x000fc800000006ff */
[----:B------:R-:W2:Y:S02]  /*2330*/  SYNCS.PHASECHK.TRANS64.TRYWAIT P0, [UR6+0x38], R3 ;  /* 0x00003803ff0075a7 */ /* 0x000ea40008001106 */
[----:B--2---:R-:W-:Y:S05]  /*2340*/  @!P0 BRA `(.L_x_36) ;  /* 0x0000008000108947 */ /* 0x004fea0003800000 */
.L_x_35:
[----:B------:R2:W-:Y:S01]  /*2350*/  @P4 SYNCS.ARRIVE.TRANS64 RZ, [UR6], R2 ;  /* 0x00000002ffff49a7 */ /* 0x0005e20008000006 */
[----:B------:R-:W-:-:S04]  /*2360*/  ULOP3.LUT UR4, UR37, 0x2, URZ, 0xfc, !UPT ;  /* 0x0000000225047892 */ /* 0x000fc8000f8efcff */
[----:B------:R-:W-:-:S09]  /*2370*/  UISETP.NE.AND UP0, UPT, UR4, 0x2, UPT ;  /* 0x000000020400788c */ /* 0x000fd2000bf05270 */
[----:B------:R-:W-:Y:S05]  /*2380*/  BRA.U UP0, `(.L_x_37) ;  /* 0x0000000100047547 */ /* 0x000fea000b800000 */
[----:B------:R-:W-:Y:S05]  /*2390*/  BPT.TRAP 0x1 ;  /* 0x000000040000795c */ /* 0x000fea0000300000 */
.L_x_37:
[----:B------:R-:W-:Y:S04]  /*23a0*/  BSSY.RECONVERGENT B0, `(.L_x_38) ;  /* 0x0000003000007945 */ /* 0x000fe80003800200 */
[----:B------:R-:W-:Y:S05]  /*23b0*/  @!P3 BRA `(.L_x_39) ;  /* 0x000000000004b947 */ /* 0x000fea0003800000 */
[----:B------:R-:W-:Y:S05]  /*23c0*/  BPT.TRAP 0x1 ;  /* 0x000000040000795c */ /* 0x000fea0000300000 */
.L_x_39:
[----:B------:R-:W-:Y:S05]  /*23d0*/  BSYNC.RECONVERGENT B0 ;  /* 0x0000000000007941 */ /* 0x000fea0003800200 */
.L_x_38:
        /* <DEDUP_REMOVED lines=8> */
[----:B-1----:R-:W-:-:S04]  /*2460*/  SHF.L.U32 R0, R12, 0x1f, RZ ;  /* 0x0000001f0c007819 */ /* 0x002fc800000006ff */
[----:B------:R1:W3:Y:S01]  /*2470*/  SYNCS.PHASECHK.TRANS64.TRYWAIT P1, [UR4+0x38], R0 ;  /* 0x00003800ff0075a7 */ /* 0x0002e20008021104 */
[----:B------:R-:W-:Y:S05]  /*2480*/  @!P0 BRA `(.L_x_41) ;  /* 0x0000000000948947 */ /* 0x000fea0003800000 */
[----:B------:R-:W-:Y:S02]  /*2490*/  UIADD3 UR12, UP3, UPT, UR46, 0x80, URZ ;  /* 0x000000802e0c7890 */ /* 0x000fe4000ff7e0ff */
[----:B------:R-:W-:Y:S02]  /*24a0*/  ULEA UR32, UR5, UR7, 0xd ;  /* 0x0000000705207291 */ /* 0x000fe4000f8e68ff */
[----:B------:R-:W-:Y:S02]  /*24b0*/  UIADD3 UR8, UP2, UPT, UR46, 0x180, URZ ;  /* 0x000001802e087890 */ /* 0x000fe4000ff5e0ff */
[----:B------:R-:W-:Y:S02]  /*24c0*/  USHF.L.U32 UR42, UR20, 0x7, URZ ;  /* 0x00000007142a7899 */ /* 0x000fe400080006ff */
[----:B------:R-:W-:Y:S02]  /*24d0*/  ULOP3.LUT UR41, UR6, 0xfefffff8, URZ, 0xc0, !UPT ;  /* 0xfefffff806297892 */ /* 0x000fe4000f8ec0ff */
[----:B------:R-:W-:-:S02]  /*24e0*/  ULEA UR40, UR5, UR53, 0xe ;  /* 0x0000003505287291 */ /* 0x000fc4000f8e70ff */
[----:B------:R-:W-:Y:S02]  /*24f0*/  UIADD3.X UR13, UPT, UPT, URZ, UR47, URZ, UP3, !UPT ;  /* 0x0000002fff0d7290 */ /* 0x000fe40009ffe4ff */
[----:B------:R-:W-:Y:S02]  /*2500*/  UPRMT UR15, URZ, 0x5410, UR45 ;  /* 0x00005410ff0f7896 */ /* 0x000fe4000800002d */
[----:B------:R-:W-:Y:S02]  /*2510*/  UIADD3.X UR9, UPT, UPT, URZ, UR47, URZ, UP2, !UPT ;  /* 0x0000002fff097290 */ /* 0x000fe400097fe4ff */
[----:B------:R-:W-:Y:S02]  /*2520*/  UIADD3 UR32, UPT, UPT, UR32, 0x24400, URZ ;  /* 0x0002440020207890 */ /* 0x000fe4000fffe0ff */
[----:B------:R-:W-:Y:S01]  /*2530*/  USHF.L.U32 UR4, UR5, 0x9, URZ ;  /* 0x0000000905047899 */ /* 0x000fe200080006ff */
[----:B------:R-:W-:Y:S01]  /*2540*/  UMOV UR50, 0x0 ;  /* 0x0000000000327882 */ /* 0x000fe20000000000 */
[----:B------:R-:W-:-:S02]  /*2550*/  UMOV UR51, 0x10000000 ;  /* 0x1000000000337882 */ /* 0x000fc40000000000 */
[----:B------:R-:W-:Y:S01]  /*2560*/  ULOP3.LUT UR16, UR48, UR4, URZ, 0xfc, !UPT ;  /* 0x0000000430107292 */ /* 0x000fe2000f8efcff */
[----:B------:R4:W-:Y:S01]  /*2570*/  UTMALDG.3D.MULTICAST.2CTA [UR40], [UR12], UR15, desc[UR50] ;  /* 0x000032280c0073b4 */ /* 0x0009e2000821180f */
[----:B------:R-:W-:Y:S02]  /*2580*/  UIADD3 UR24, UP1, UPT, UR46, 0x280, URZ ;  /* 0x000002802e187890 */ /* 0x000fe4000ff3e0ff */
[----:B------:R-:W-:Y:S02]  /*2590*/  ULOP3.LUT UR4, UR4, UR31, URZ, 0xfc, !UPT ;  /* 0x0000001f04047292 */ /* 0x000fe4000f8efcff */
[----:B------:R-:W-:Y:S01]  /*25a0*/  UIADD3 UR22, UP0, UPT, UR46, 0x380, URZ ;  /* 0x000003802e167890 */ /* 0x000fe2000ff1e0ff */
[----:B------:R-:W-:Y:S01]  /*25b0*/  UMOV UR36, UR44 ;  /* 0x0000002c00247c82 */ /* 0x000fe20008000000 */
[----:B------:R-:W-:Y:S01]  /*25c0*/  UMOV UR33, UR41 ;  /* 0x0000002900217c82 */ /* 0x000fe20008000000 */
[----:B------:R-:W-:Y:S01]  /*25d0*/  UMOV UR34, UR42 ;  /* 0x0000002a00227c82 */ /* 0x000fe20008000000 */
[----:B------:R-:W-:Y:S01]  /*25e0*/  UIADD3.X UR25, UPT, UPT, URZ, UR47, URZ, UP1, !UPT ;  /* 0x0000002fff197290 */ /* 0x000fe20008ffe4ff */
[----:B------:R2:W-:Y:S01]  /*25f0*/  UTMALDG.3D.2CTA [UR32], [UR8], desc[UR50] ;  /* 0x00003220080075b4 */ /* 0x0005e20008211000 */
[----:B------:R-:W-:-:S02]  /*2600*/  UIADD3 UR16, UPT, UPT, UR7, 0x32400, UR16 ;  /* 0x0003240007107890 */ /* 0x000fc4000fffe010 */
[----:B------:R-:W-:Y:S01]  /*2610*/  UIADD3.X UR23, UPT, UPT, URZ, UR47, URZ, UP0, !UPT ;  /* 0x0000002fff177290 */ /* 0x000fe200087fe4ff */
[----:B------:R-:W-:Y:S01]  /*2620*/  UMOV UR18, UR26 ;  /* 0x0000001a00127c82 */ /* 0x000fe20008000000 */
[----:B------:R-:W-:Y:S01]  /*2630*/  UMOV UR19, UR27 ;  /* 0x0000001b00137c82 */ /* 0x000fe20008000000 */
[----:B------:R-:W-:Y:S01]  /*2640*/  UMOV UR21, UR44 ;  /* 0x0000002c00157c82 */ /* 0x000fe20008000000 */
[----:B------:R-:W-:-:S03]  /*2650*/  UMOV UR17, UR41 ;  /* 0x0000002900117c82 */ /* 0x000fc60008000000 */
[----:B------:R1:W-:Y:S01]  /*2660*/  UTMALDG.4D.MULTICAST.2CTA [UR16], [UR24], UR15, desc[UR50] ;  /* 0x00003210180073b4 */ /* 0x0003e2000821980f */
[----:B----4-:R-:W-:Y:S01]  /*2670*/  UMOV UR12, UR20 ;  /* 0x00000014000c7c82 */ /* 0x010fe20008000000 */
[----:B------:R-:W-:Y:S01]  /*2680*/  UMOV UR13, UR44 ;  /* 0x0000002c000d7c82 */ /* 0x000fe20008000000 */
[----:B--2---:R-:W-:Y:S02]  /*2690*/  UIADD3 UR8, UPT, UPT, UR7, 0x33200, UR4 ;  /* 0x0003320007087890 */ /* 0x004fe4000fffe004 */
[----:B------:R-:W-:Y:S01]  /*26a0*/  UPRMT UR4, URZ, 0x5410, UR38 ;  /* 0x00005410ff047896 */ /* 0x000fe20008000026 */
[----:B------:R-:W-:-:S08]  /*26b0*/  UMOV UR9, UR41 ;  /* 0x0000002900097c82 */ /* 0x000fd00008000000 */
[----:B------:R1:W-:Y:S02]  /*26c0*/  UTMALDG.4D.MULTICAST.2CTA [UR8], [UR22], UR4, desc[UR50] ;  /* 0x00003208160073b4 */ /* 0x0003e40008219804 */
[----:B-1----:R-:W-:Y:S01]  /*26d0*/  NOP ;  /* 0x0000000000007918 */ /* 0x002fe20000000000 */
.L_x_41:
[----:B------:R-:W-:Y:S05]  /*26e0*/  BSYNC.RECONVERGENT B0 ;  /* 0x0000000000007941 */ /* 0x000fea0003800200 */
.L_x_40:
[----:B------:R-:W-:Y:S01]  /*26f0*/  UIADD3 UR20, UPT, UPT, UR20, 0x1, URZ ;  /* 0x0000000114147890 */ /* 0x000fe2000fffe0ff */
[----:B------:R-:W-:-:S03]  /*2700*/  UMOV UR5, UR14 ;  /* 0x0000000e00057c82 */ /* 0x000fc60008000000 */
[----:B------:R-:W-:-:S09]  /*2710*/  UISETP.NE.AND UP0, UPT, UR20, UR28, UPT ;  /* 0x0000001c1400728c */ /* 0x000fd2000bf05270 */
[----:B------:R-:W-:Y:S05]  /*2720*/  BRA.U UP0, `(.L_x_42) ;  /* 0xfffffff900f07547 */ /* 0x000fea000b83ffff */
.L_x_34:
[C---:B------:R-:W-:Y:S01]  /*2730*/  LEA R3, R11.reuse, UR7, 0x3 ;  /* 0x000000070b037c11 */ /* 0x040fe2000f8e18ff */
[----:B------:R-:W-:Y:S01]  /*2740*/  NOP ;  /* 0x0000000000007918 */ /* 0x000fe20000000000 */
[----:B-1----:R-:W-:Y:S02]  /*2750*/  SHF.L.U32 R0, R10, 0x1f, RZ ;  /* 0x0000001f0a007819 */ /* 0x002fe400000006ff */
[----:B------:R-:W-:Y:S02]  /*2760*/  LEA R5, R11, UR7, 0x4 ;  /* 0x000000070b057c11 */ /* 0x000fe4000f8e20ff */
[----:B------:R-:W1:Y:S02]  /*2770*/  SYNCS.PHASECHK.TRANS64.TRYWAIT P0, [R3+URZ+0xc0], R0 ;  /* 0x0000c000030075a7 */ /* 0x000e6400080011ff */
[----:B-1----:R-:W-:Y:S05]  /*2780*/  @!P0 BRA `(.L_x_43) ;  /* 0x0000007c00188947 */ /* 0x002fea0003800000 */
.L_x_157:
[----:B------:R-:W4:Y:S01]  /*2790*/  LDS.128 R4, [R5+0x130] ;  /* 0x0001300005047984 */ /* 0x000f220000000c00 */
[----:B------:R-:W-:Y:S01]  /*27a0*/  UISETP.GE.AND UP0, UPT, UR39, 0x1, UPT ;  /* 0x000000012700788c */ /* 0x000fe2000bf06270 */
[----:B------:R-:W-:Y:S01]  /*27b0*/  @!PT LDS RZ, [RZ] ;  /* 0x00000000fffff984 */ /* 0x000fe20000000800 */
[----:B------:R-:W-:Y:S01]  /*27c0*/  @!PT LDS RZ, [RZ] ;  /* 0x00000000fffff984 */ /* 0x000fe20000000800 */
[----:B------:R-:W-:Y:S01]  /*27d0*/  @!PT LDS RZ, [RZ] ;  /* 0x00000000fffff984 */ /* 0x000fe20000000800 */
[----:B------:R-:W-:Y:S01]  /*27e0*/  @!PT LDS RZ, [RZ] ;  /* 0x00000000fffff984 */ /* 0x000fe20000000800 */
[----:B------:R1:W-:Y:S06]  /*27f0*/  MEMBAR.ALL.CTA ;  /* 0x0000000000007992 */ /* 0x0003ec0000008000 */
[----:B-1----:R-:W1:Y:S01]  /*2800*/  FENCE.VIEW.ASYNC.S ;  /* 0x00000000000073c6 */ /* 0x002e620000000000 */
[----:B----4-:R-:W-:-:S13]  /*2810*/  LOP3.LUT P0, RZ, R6, 0x1, RZ, 0xc0, !PT ;  /* 0x0000000106ff7812 */ /* 0x010fda000780c0ff */
[----:B-1----:R-:W-:Y:S01]  /*2820*/  VOTEU.ANY UP1, P0 ;  /* 0x0000000000ff7886 */ /* 0x002fe20000020100 */
[----:B------:R-:W-:-:S13]  /*2830*/  PLOP3.LUT P0, PT, PT, PT, UP1, 0x80, 0x8 ;  /* 0x000000000008781c */ /* 0x000fda0003f0f018 */
[----:B------:R-:W-:Y:S02]  /*2840*/  @P0 LOP3.LUT R0, R5, 0xffff, RZ, 0xc0, !PT ;  /* 0x0000ffff05000812 */ /* 0x000fe400078ec0ff */
[----:B--2---:R-:W-:Y:S02]  /*2850*/  @P0 MOV R2, R4 ;  /* 0x0000000400020202 */ /* 0x004fe40000000f00 */
[----:B------:R-:W-:Y:S01]  /*2860*/  @P0 R2UR UR5, R0 ;  /* 0x00000000000502ca */ /* 0x000fe200000e0000 */
[----:B------:R-:W-:Y:S01]  /*2870*/  VIADD R0, R3, 0xd0 ;  /* 0x000000d003007836 */ /* 0x000fe20000000000 */
[----:B------:R-:W-:Y:S02]  /*2880*/  @P0 SHF.R.U32.HI R4, RZ, 0x10, R5 ;  /* 0x00000010ff040819 */ /* 0x000fe40000011605 */
[----:B------:R-:W-:Y:S02]  /*2890*/  @P0 R2UR UR6, R2 ;  /* 0x00000000020602ca */ /* 0x000fe400000e0000 */
[----:B------:R-:W-:-:S02]  /*28a0*/  PRMT R0, RZ, 0x654, R0 ;  /* 0x00000654ff007816 */ /* 0x000fc40000000000 */
[----:B------:R-:W-:Y:S02]  /*28b0*/  @P0 R2UR UR4, R4 ;  /* 0x00000000040402ca */ /* 0x000fe400000e0000 */
[----:B------:R1:W-:Y:S03]  /*28c0*/  SYNCS.ARRIVE.TRANS64.RED.A1T0 RZ, [R0+URZ], RZ ;  /* 0x000000ff00ff79a7 */ /* 0x0003e600081004ff */
[----:B------:R-:W-:-:S04]  /*28d0*/  @UP1 UMOV UR54, UR5 ;  /* 0x0000000500361c82 */ /* 0x000fc80008000000 */
[----:B------:R-:W-:-:S04]  /*28e0*/  @UP1 UMOV UR55, UR6 ;  /* 0x0000000600371c82 */ /* 0x000fc80008000000 */
[----:B------:R-:W-:Y:S01]  /*28f0*/  @UP1 UMOV UR44, UR4 ;  /* 0x00000004002c1c82 */ /* 0x000fe20008000000 */
[----:B------:R-:W-:Y:S05]  /*2900*/  BRA.U !UP0, `(.L_x_44) ;  /* 0x0000000108d47547 */ /* 0x000fea000b800000 */
[----:B------:R-:W2:Y:S01]  /*2910*/  LDCU.128 UR16, c[0x0][0xf10] ;  /* 0x0001e200ff1077ac */ /* 0x000ea20008000c00 */
[----:B------:R-:W4:Y:S01]  /*2920*/  LDCU UR11, c[0x0][0xf20] ;  /* 0x0001e400ff0b77ac */ /* 0x000f220008000800 */
[----:B------:R-:W3:Y:S01]  /*2930*/  LDCU UR24, c[0x0][0xf0c] ;  /* 0x0001e180ff1877ac */ /* 0x000ee20008000800 */
[----:B------:R-:W1:Y:S01]  /*2940*/  LDCU.64 UR8, c[0x0][0xf28] ;  /* 0x0001e500ff0877ac */ /* 0x000e620008000a00 */
[----:B------:R-:W-:Y:S02]  /*2950*/  UISETP.NE.AND UP3, UPT, UR39, 0x1, UPT ;  /* 0x000000012700788c */ /* 0x000fe4000bf65270 */
[----:B--2---:R-:W-:Y:S02]  /*2960*/  UIMAD.WIDE.U32 UR12, UR56, UR19, URZ ;  /* 0x00000013380c72a5 */ /* 0x004fe4000f8e00ff */
[----:B------:R-:W-:Y:S02]  /*2970*/  UIMAD.WIDE.U32 UR4, UR57, UR16, URZ ;  /* 0x00000010390472a5 */ /* 0x000fe4000f8e00ff */
[----:B------:R-:W-:-:S02]  /*2980*/  UISETP.NE.AND UP0, UPT, UR18, 0x1, UPT ;  /* 0x000000011200788c */ /* 0x000fc4000bf05270 */
[----:B------:R-:W-:Y:S01]  /*2990*/  UIMAD.WIDE.U32 UR22, UR54, UR19, URZ ;  /* 0x00000013361672a5 */ /* 0x000fe2000f8e00ff */
[----:B------:R-:W-:Y:S02]  /*29a0*/  UMOV UR12, UR13 ;  /* 0x0000000d000c7c82 */ /* 0x000fe40008000000 */
[----:B------:R-:W-:Y:S01]  /*29b0*/  UMOV UR4, UR5 ;  /* 0x0000000500047c82 */ /* 0x000fe20008000000 */
[----:B----4-:R-:W-:Y:S02]  /*29c0*/  USHF.R.U32.HI UR12, URZ, UR11, UR12 ;  /* 0x0000000bff0c7299 */ /* 0x010fe4000801160c */
[----:B---3--:R-:W-:Y:S02]  /*29d0*/  UISETP.NE.AND UP2, UPT, UR24, 0x1, UPT ;  /* 0x000000011800788c */ /* 0x008fe4000bf45270 */
[----:B------:R-:W-:Y:S02]  /*29e0*/  USHF.R.U32.HI UR4, URZ, UR17, UR4 ;  /* 0x00000011ff047299 */ /* 0x000fe40008011604 */
[----:B------:R-:W-:-:S02]  /*29f0*/  USEL UR5, UR56, UR12, !UP0 ;  /* 0x0000000c38057287 */ /* 0x000fc4000c000000 */
[----:B------:R-:W-:Y:S02]  /*2a00*/  USEL UR6, UR57, UR4, !UP2 ;  /* 0x0000000439067287 */ /* 0x000fe4000d000000 */
[----:B-1----:R-:W-:Y:S01]  /*2a10*/  UIMAD.WIDE.U32 UR12, UR5, UR8, URZ ;  /* 0x00000008050c72a5 */ /* 0x002fe2000f8e00ff */
[----:B------:R-:W-:Y:S01]  /*2a20*/  UMOV UR4, UR23 ;  /* 0x0000001700047c82 */ /* 0x000fe20008000000 */
[----:B------:R-:W-:Y:S02]  /*2a30*/  UIMAD.WIDE.U32 UR20, UR55, UR16, URZ ;  /* 0x00000010371472a5 */ /* 0x000fe4000f8e00ff */
[----:B------:R-:W-:-:S03]  /*2a40*/  UIMAD.WIDE.U32 UR22, UR6, UR8, URZ ;  /* 0x00000008061672a5 */ /* 0x000fc6000f8e00ff */
[----:B------:R-:W-:Y:S01]  /*2a50*/  UMOV UR12, UR13 ;  /* 0x0000000d000c7c82 */ /* 0x000fe20008000000 */
[----:B------:R-:W-:Y:S02]  /*2a60*/  USHF.R.U32.HI UR4, URZ, UR11, UR4 ;  /* 0x0000000bff047299 */ /* 0x000fe40008011604 */
[----:B------:R-:W-:Y:S01]  /*2a70*/  @UP3 USHF.R.U32.HI UR5, URZ, UR9, UR12 ;  /* 0x00000009ff053299 */ /* 0x000fe2000801160c */
[----:B------:R-:W-:Y:S01]  /*2a80*/  UMOV UR20, UR21 ;  /* 0x0000001500147c82 */ /* 0x000fe20008000000 */
[----:B------:R-:W-:Y:S01]  /*2a90*/  UMOV UR22, UR23 ;  /* 0x0000001700167c82 */ /* 0x000fe20008000000 */
[----:B------:R-:W-:Y:S02]  /*2aa0*/  USHF.R.U32.HI UR17, URZ, UR17, UR20 ;  /* 0x00000011ff117299 */ /* 0x000fe40008011614 */
[----:B------:R-:W-:Y:S02]  /*2ab0*/  USEL UR4, UR54, UR4, !UP0 ;  /* 0x0000000436047287 */ /* 0x000fe4000c000000 */
[----:B------:R-:W-:-:S02]  /*2ac0*/  @UP3 USHF.R.U32.HI UR6, URZ, UR9, UR22 ;  /* 0x00000009ff063299 */ /* 0x000fc40008011616 */
[----:B------:R-:W-:Y:S02]  /*2ad0*/  UIMAD UR11, UR39, UR5, URZ ;  /* 0x00000005270b72a4 */ /* 0x000fe4000f8e02ff */
[----:B------:R-:W-:Y:S02]  /*2ae0*/  USEL UR5, UR55, UR17, !UP2 ;  /* 0x0000001137057287 */ /* 0x000fe4000d000000 */
[----:B------:R-:W-:Y:S02]  /*2af0*/  UIMAD UR12, UR39, UR6, URZ ;  /* 0x00000006270c72a4 */ /* 0x000fe4000f8e02ff */
[----:B------:R-:W-:Y:S02]  /*2b00*/  UISETP.GE.AND UP0, UPT, UR4, UR11, UPT ;  /* 0x0000000b0400728c */ /* 0x000fe4000bf06270 */
[----:B------:R-:W-:Y:S02]  /*2b10*/  UIMAD.WIDE.U32 UR16, UR4, UR8, URZ ;  /* 0x00000008041072a5 */ /* 0x000fe4000f8e00ff */
[----:B------:R-:W-:-:S02]  /*2b20*/  UISETP.GE.OR UP0, UPT, UR5, UR12, UP0 ;  /* 0x0000000c0500728c */ /* 0x000fc40008706670 */
        /* <DEDUP_REMOVED lines=19> */
.L_x_44:
[----:B------:R-:W2:Y:S02]  /*2c60*/  LDCU UR4, c[0x0][0xf30] ;  /* 0x0001e600ff0477ac */ /* 0x000ea40008000800 */
[----:B--2---:R-:W-:-:S09]  /*2c70*/  UISETP.NE.AND UP0, UPT, UR4, 0x1, UPT ;  /* 0x000000010400788c */ /* 0x004fd2000bf05270 */
[----:B------:R-:W-:Y:S05]  /*2c80*/  BRA.U UP0, `(.L_x_45) ;  /* 0x0000000100447547 */ /* 0x000fea000b800000 */
[----:B------:R-:W2:Y:S01]  /*2c90*/  LDCU.128 UR16, c[0x0][0xf10] ;  /* 0x0001e200ff1077ac */ /* 0x000ea20008000c00 */
[----:B------:R-:W4:Y:S01]  /*2ca0*/  LDCU UR11, c[0x0][0xf0c] ;  /* 0x0001e180ff0b77ac */ /* 0x000f220008000800 */
[----:B------:R-:W1:Y:S01]  /*2cb0*/  LDCU UR6, c[0x0][0xf20] ;  /* 0x0001e400ff0677ac */ /* 0x000e620008000800 */
[----:B--2---:R-:W-:Y:S02]  /*2cc0*/  UIMAD.WIDE.U32 UR8, UR55, UR16, URZ ;  /* 0x00000010370872a5 */ /* 0x004fe4000f8e00ff */
[----:B------:R-:W-:Y:S02]  /*2cd0*/  UIMAD.WIDE.U32 UR4, UR54, UR19, URZ ;  /* 0x00000013360472a5 */ /* 0x000fe4000f8e00ff */
[----:B----4-:R-:W-:Y:S02]  /*2ce0*/  UISETP.NE.AND UP2, UPT, UR11, 0x1, UPT ;  /* 0x000000010b00788c */ /* 0x010fe4000bf45270 */
[----:B------:R-:W-:Y:S01]  /*2cf0*/  UISETP.NE.AND UP0, UPT, UR18, 0x1, UPT ;  /* 0x000000011200788c */ /* 0x000fe2000bf05270 */
[----:B------:R-:W-:-:S02]  /*2d00*/  UMOV UR8, UR9 ;  /* 0x0000000900087c82 */ /* 0x000fc40008000000 */
[----:B------:R-:W-:Y:S01]  /*2d10*/  UMOV UR4, UR5 ;  /* 0x0000000500047c82 */ /* 0x000fe20008000000 */
[----:B------:R-:W-:Y:S02]  /*2d20*/  USHF.R.U32.HI UR17, URZ, UR17, UR8 ;  /* 0x00000011ff117299 */ /* 0x000fe40008011608 */
[----:B-1----:R-:W-:Y:S02]  /*2d30*/  USHF.R.U32.HI UR4, URZ, UR6, UR4 ;  /* 0x00000006ff047299 */ /* 0x002fe40008011604 */
[----:B------:R-:W-:Y:S02]  /*2d40*/  USEL UR5, UR55, UR17, !UP2 ;  /* 0x0000001137057287 */ /* 0x000fe4000d000000 */
[----:B------:R-:W-:-:S04]  /*2d50*/  USEL UR4, UR54, UR4, !UP0 ;  /* 0x0000000436047287 */ /* 0x000fc8000c000000 */
[----:B------:R-:W-:Y:S02]  /*2d60*/  UIADD3 UR6, UPT, UPT, UR5, -UR4, URZ ;  /* 0x8000000405067290 */ /* 0x000fe4000fffe0ff */
[----:B------:R-:W-:Y:S02]  /*2d70*/  UIADD3 UR4, UPT, UPT, -UR5, UR4, URZ ;  /* 0x0000000405047290 */ /* 0x000fe4000fffe1ff */
[----:B------:R-:W-:Y:S02]  /*2d80*/  UIMAD UR54, UR6, UR18, UR54 ;  /* 0x00000012063672a4 */ /* 0x000fe4000f8e0236 */
[----:B------:R-:W-:-:S12]  /*2d90*/  UIMAD UR55, UR4, UR11, UR55 ;  /* 0x0000000b043772a4 */ /* 0x000fd8000f8e0237 */
.L_x_45:
[----:B------:R-:W-:Y:S01]  /*2da0*/  VIADD R11, R11, 0x1 ;  /* 0x000000010b0b7836 */ /* 0x000fe20000000000 */
[----:B------:R-:W-:Y:S02]  /*2db0*/  R2UR UR5, R87 ;  /* 0x00000000570572ca */ /* 0x000fe400000e0000 */
[----:B------:R-:W-:Y:S02]  /*2dc0*/  R2UR UR4, R86 ;  /* 0x00000000560472ca */ /* 0x000fe400000e0000 */
[C---:B------:R-:W-:Y:S02]  /*2dd0*/  ISETP.NE.AND P0, PT, R11.reuse, 0x2, PT ;  /* 0x000000020b00780c */ /* 0x040fe40003f05270 */
[----:B------:R-:W-:Y:S02]  /*2de0*/  PLOP3.LUT P2, PT, PT, PT, PT, 0x80, 0x8 ;  /* 0x000000000008781c */ /* 0x000fe40003f4f070 */
[----:B------:R-:W-:Y:S02]  /*2df0*/  SEL R3, RZ, 0x1, P0 ;  /* 0x00000001ff037807 */ /* 0x000fe40000000000 */
[----:B------:R-:W-:-:S02]  /*2e00*/  SEL R11, R11, RZ, P0 ;  /* 0x000000ff0b0b7207 */ /* 0x000fc40000000000 */
[----:B------:R-:W-:Y:S01]  /*2e10*/  LOP3.LUT R10, R10, R3, RZ, 0x3c, !PT ;  /* 0x000000030a0a7212 */ /* 0x000fe200078e3cff */
[----:B------:R-:W-:Y:S02]  /*2e20*/  UIADD3 UR16, UPT, UPT, UR55, UR5, URZ ;  /* 0x0000000537107290 */ /* 0x000fe4000fffe0ff */
[----:B------:R-:W-:Y:S01]  /*2e30*/  UIADD3 UR11, UPT, UPT, UR54, UR4, URZ ;  /* 0x00000004360b7290 */ /* 0x000fe2000fffe0ff */
[----:B------:R-:W-:Y:S11]  /*2e40*/  BRA.U UP1, `(.L_x_46) ;  /* 0xffffffed01787547 */ /* 0x000ff6000b83ffff */
[----:B------:R-:W-:Y:S01]  /*2e50*/  UIADD3 UR7, UPT, UPT, UR7, 0x38, URZ ;  /* 0x0000003807077890 */ /* 0x000fe2000fffe0ff */
[----:B------:R-:W-:-:S03]  /*2e60*/  SHF.L.U32 R3, R12, 0x1f, RZ ;  /* 0x0000001f0c037819 */ /* 0x000fc600000006ff */
[----:B------:R-:W-:-:S09]  /*2e70*/  ULEA UR4, UR14, UR7, 0x3 ;  /* 0x000000070e047291 */ /* 0x000fd2000f8e18ff */
[----:B------:R-:W2:Y:S02]  /*2e80*/  SYNCS.PHASECHK.TRANS64.TRYWAIT P0, [UR4], R3 ;  /* 0x00000003ff0075a7 */ /* 0x000ea40008001104 */
[----:B--2---:R-:W-:Y:S05]  /*2e90*/  @!P0 BRA `(.L_x_47) ;  /* 0x0000007400688947 */ /* 0x004fea0003800000 */
.L_x_159:
[----:B------:R-:W-:-:S04]  /*2ea0*/  UIADD3 UR4, UPT, UPT, UR14, 0x1, URZ ;  /* 0x000000010e047890 */ /* 0x000fc8000fffe0ff */
[----:B------:R-:W-:-:S04]  /*2eb0*/  UISETP.NE.AND UP0, UPT, UR4, 0x7, UPT ;  /* 0x000000070400788c */ /* 0x000fc8000bf05270 */
[----:B------:R-:W-:Y:S02]  /*2ec0*/  USEL UR6, URZ, 0x1, UP0 ;  /* 0x00000001ff067887 */ /* 0x000fe40008000000 */
[----:B------:R-:W-:-:S04]  /*2ed0*/  USEL UR4, UR4, URZ, UP0 ;  /* 0x000000ff04047287 */ /* 0x000fc80008000000 */
[----:B------:R-:W-:Y:S01]  /*2ee0*/  ULEA UR5, UR4, UR7, 0x3 ;  /* 0x0000000704057291 */ /* 0x000fe2000f8e18ff */
[----:B------:R-:W-:-:S04]  /*2ef0*/  LOP3.LUT R2, R12, UR6, RZ, 0x3c, !PT ;  /* 0x000000060c027c12 */ /* 0x000fc8000f8e3cff */
[----:B-1----:R-:W-:-:S04]  /*2f00*/  SHF.L.U32 R3, R2, 0x1f, RZ ;  /* 0x0000001f02037819 */ /* 0x002fc800000006ff */
[----:B------:R-:W1:Y:S02]  /*2f10*/  SYNCS.PHASECHK.TRANS64.TRYWAIT P0, [UR5], R3 ;  /* 0x00000003ff0075a7 */ /* 0x000e640008001105 */
[----:B-1----:R-:W-:Y:S05]  /*2f20*/  @!P0 BRA `(.L_x_48) ;  /* 0x00000074005c8947 */ /* 0x002fea0003800000 */
.L_x_161:
        /* <DEDUP_REMOVED lines=9> */
.L_x_163:
        /* <DEDUP_REMOVED lines=9> */
.L_x_165:
        /* <DEDUP_REMOVED lines=9> */
.L_x_167:
        /* <DEDUP_REMOVED lines=9> */
.L_x_169:
[----:B------:R-:W-:-:S04]  /*3170*/  UIADD3 UR4, UPT, UPT, UR4, 0x1, URZ ;  /* 0x0000000104047890 */ /* 0x000fc8000fffe0ff */
[----:B------:R-:W-:-:S04]  /*3180*/  UISETP.NE.AND UP0, UPT, UR4, 0x7, UPT ;  /* 0x000000070400788c */ /* 0x000fc8000bf05270 */
[----:B------:R-:W-:Y:S02]  /*3190*/  USEL UR5, URZ, 0x1, UP0 ;  /* 0x00000001ff057887 */ /* 0x000fe40008000000 */
[----:B------:R-:W-:-:S04]  /*31a0*/  USEL UR4, UR4, URZ, UP0 ;  /* 0x000000ff04047287 */ /* 0x000fc80008000000 */
[----:B------:R-:W-:Y:S01]  /*31b0*/  ULEA UR4, UR4, UR7, 0x3 ;  /* 0x0000000704047291 */ /* 0x000fe2000f8e18ff */
[----:B-1----:R-:W-:-:S04]  /*31c0*/  LOP3.LUT R3, R2, UR5, RZ, 0x3c, !PT ;  /* 0x0000000502037c12 */ /* 0x002fc8000f8e3cff */
[----:B------:R-:W-:Y:S01]  /*31d0*/  SHF.L.U32 R3, R3, 0x1f, RZ ;  /* 0x0000001f03037819 */ /* 0x000fe200000006ff */
[----:B------:R-:W-:-:S07]  /*31e0*/  IMAD.U32 R0, RZ, RZ, UR4 ;  /* 0x00000004ff007e24 */ /* 0x000fce000f8e00ff */
.L_x_53:
[----:B-1----:R1:W2:Y:S02]  /*31f0*/  SYNCS.PHASECHK.TRANS64.TRYWAIT P0, [R0+URZ], R3 ;  /* 0x00000003000075a7 */ /* 0x0022a400080011ff */
[----:B--2---:R-:W-:Y:S05]  /*3200*/  @!P0 NANOSLEEP.SYNCS 0x989680 ;  /* 0x009896800000895d */ /* 0x004fea0003900000 */
[----:B------:R-:W2:Y:S02]  /*3210*/  @!P0 SYNCS.PHASECHK.TRANS64 P0, [R0+URZ], R3 ;  /* 0x00000003000085a7 */ /* 0x000ea400080010ff */
[----:B--2---:R-:W-:Y:S05]  /*3220*/  @P0 EXIT ;  /* 0x000000000000094d */ /* 0x004fea0003800000 */
[----:B------:R-:W-:Y:S05]  /*3230*/  BRA `(.L_x_53) ;  /* 0xfffffffc00ec7947 */ /* 0x000fea000383ffff */
.L_x_22:
[----:B------:R-:W1:Y:S02]  /*3240*/  S2UR UR4, SR_CgaCtaId ;  /* 0x00000000000479c3 */ /* 0x000e640000008800 */
[----:B-1----:R-:W-:-:S04]  /*3250*/  UISETP.NE.AND UP0, UPT, UR4, URZ, UPT ;  /* 0x000000ff0400728c */ /* 0x002fc8000bf05270 */
[----:B------:R-:W-:-:S09]  /*3260*/  UISETP.NE.OR UP0, UPT, UR17, 0x1, UP0 ;  /* 0x000000011100788c */ /* 0x000fd20008705670 */
[----:B------:R-:W-:Y:S05]  /*3270*/  BRA.U UP0, `(.L_x_54) ;  /* 0x00000005004c7547 */ /* 0x000fea000b800000 */
[----:B------:R-:W1:Y:S01]  /*3280*/  S2UR UR5, SR_CgaCtaId ;  /* 0x00000000000579c3 */ /* 0x000e620000008800 */
[----:B------:R-:W-:Y:S01]  /*3290*/  UMOV UR4, 0x400 ;  /* 0x0000040000047882 */ /* 0x000fe20000000000 */
[----:B------:R-:W-:Y:S01]  /*32a0*/  ISETP.GE.U32.AND P2, PT, R0, 0x8, PT ;  /* 0x000000080000780c */ /* 0x000fe20003f46070 */
[----:B------:R-:W-:Y:S01]  /*32b0*/  IMAD.MOV.U32 R12, RZ, RZ, 0x1 ;  /* 0x00000001ff0c7424 */ /* 0x000fe200078e00ff */
[----:B------:R-:W-:Y:S02]  /*32c0*/  CS2R R10, SRZ ;  /* 0x00000000000a7805 */ /* 0x000fe4000001ff00 */
[----:B------:R-:W-:Y:S01]  /*32d0*/  CS2R R8, SRZ ;  /* 0x0000000000087805 */ /* 0x000fe2000001ff00 */
[----:B-1----:R-:W-:-:S03]  /*32e0*/  ULEA UR6, UR5, UR4, 0x18 ;  /* 0x0000000405067291 */ /* 0x002fc6000f8ec0ff */
[----:B------:R-:W-:-:S09]  /*32f0*/  UMOV UR5, URZ ;  /* 0x000000ff00057c82 */ /* 0x000fd20008000000 */
.L_x_58:
[----:B------:R-:W-:Y:S02]  /*3300*/  LEA R2, R8, UR6, 0x3 ;  /* 0x0000000608027c11 */ /* 0x000fe4000f8e18ff */
[----:B------:R-:W-:-:S03]  /*3310*/  SHF.L.U32 R5, R9, 0x1f, RZ ;  /* 0x0000001f09057819 */ /* 0x000fc600000006ff */
[----:B------:R-:W-:Y:S01]  /*3320*/  VIADD R4, R2, 0x110 ;  /* 0x0000011002047836 */ /* 0x000fe20000000000 */
[----:B------:R-:W1:Y:S02]  /*3330*/  SYNCS.PHASECHK.TRANS64.TRYWAIT P0, [R2+URZ+0x100], R5 ;  /* 0x00010005020075a7 */ /* 0x000e6400080011ff */
[----:B-1----:R-:W-:Y:S05]  /*3340*/  @!P0 BRA `(.L_x_55) ;  /* 0x0000007000cc8947 */ /* 0x002fea0003800000 */
.L_x_170:
[----:B------:R-:W-:Y:S01]  /*3350*/  ULEA UR4, UR5, UR6, 0x3 ;  /* 0x0000000605047291 */ /* 0x000fe2000f8e18ff */
[----:B------:R-:W-:Y:S02]  /*3360*/  PRMT R4, RZ, 0x654, R4 ;  /* 0x00000654ff047816 */ /* 0x000fe40000000004 */
[----:B-1----:R-:W-:Y:S01]  /*3370*/  SHF.L.U32 R5, R12, 0x1f, RZ ;  /* 0x0000001f0c057819 */ /* 0x002fe200000006ff */
[----:B------:R-:W-:Y:S01]  /*3380*/  UIADD3 UR7, UPT, UPT, UR4, 0xc0, URZ ;  /* 0x000000c004077890 */ /* 0x000fe2000fffe0ff */
[----:B------:R1:W-:Y:S05]  /*3390*/  SYNCS.ARRIVE.TRANS64.RED.A1T0 RZ, [R4+URZ], RZ ;  /* 0x000000ff04ff79a7 */ /* 0x0003ea00081004ff */
[----:B------:R-:W-:Y:S01]  /*33a0*/  IMAD.U32 R7, RZ, RZ, UR7 ;  /* 0x00000007ff077e24 */ /* 0x000fe2000f8e00ff */
[----:B------:R-:W2:Y:S04]  /*33b0*/  SYNCS.PHASECHK.TRANS64.TRYWAIT P0, [UR4+0xd0], R5 ;  /* 0x0000d005ff0075a7 */ /* 0x000ea80008001104 */
[----:B------:R-:W-:Y:S01]  /*33c0*/  PRMT R6, R0, 0x654, R7 ;  /* 0x0000065400067816 */ /* 0x000fe20000000007 */
[----:B-1----:R-:W-:Y:S01]  /*33d0*/  @!P2 IMAD.MOV.U32 R4, RZ, RZ, 0x10 ;  /* 0x00000010ff04a424 */ /* 0x002fe200078e00ff */
[----:B--2---:R-:W-:Y:S06]  /*33e0*/  @!P0 BRA `(.L_x_56) ;  /* 0x0000007000b88947 */ /* 0x004fec0003800000 */
.L_x_172:
[----:B------:R-:W-:Y:S01]  /*33f0*/  ULEA UR8, UR5, UR6, 0x4 ;  /* 0x0000000605087291 */ /* 0x000fe2000f8e20ff */
[----:B------:R-:W-:Y:S01]  /*3400*/  SEL R3, R6, R3, !P2 ;  /* 0x0000000306037207 */ /* 0x000fe20005000000 */
[----:B------:R-:W-:Y:S01]  /*3410*/  UIADD3 UR9, UPT, UPT, UR4, 0xc0, URZ ;  /* 0x000000c004097890 */ /* 0x000fe2000fffe0ff */
[----:B-1----:R-:W-:Y:S01]  /*3420*/  LEA R2, R11, UR6, 0x3 ;  /* 0x000000060b027c11 */ /* 0x002fe2000f8e18ff */
[----:B------:R-:W-:Y:S01]  /*3430*/  UIADD3 UR8, UPT, UPT, UR8, 0x130, URZ ;  /* 0x0000013008087890 */ /* 0x000fe2000fffe0ff */
[----:B------:R-:W-:Y:S01]  /*3440*/  SHF.L.U32 R5, R10, 0x1f, RZ ;  /* 0x0000001f0a057819 */ /* 0x000fe200000006ff */
[----:B------:R1:W-:Y:S01]  /*3450*/  @!P2 SYNCS.ARRIVE.TRANS64.RED RZ, [R3+URZ], R4 ;  /* 0x0000000403ffa9a7 */ /* 0x0003e200080004ff */
[----:B------:R-:W-:Y:S01]  /*3460*/  UIADD3 UR4, UPT, UPT, UR5, 0x1, URZ ;  /* 0x0000000105047890 */ /* 0x000fe2000fffe0ff */
[----:B------:R-:W-:-:S03]  /*3470*/  VIADD R8, R8, 0x1 ;  /* 0x0000000108087836 */ /* 0x000fc60000000000 */
[----:B------:R-:W-:Y:S02]  /*3480*/  UISETP.NE.AND UP0, UPT, UR4, 0x2, UPT ;  /* 0x000000020400788c */ /* 0x000fe4000bf05270 */
[----:B------:R-:W-:Y:S06]  /*3490*/  UGETNEXTWORKID.BROADCAST [UR8], [UR9] ;  /* 0x00000000080073ca */ /* 0x000fec0008000100 */
[----:B------:R-:W-:Y:S01]  /*34a0*/  USEL UR7, URZ, 0x1, UP0 ;  /* 0x00000001ff077887 */ /* 0x000fe20008000000 */
[----:B------:R-:W-:Y:S01]  /*34b0*/  ISETP.NE.AND P0, PT, R8, 0x2, PT ;  /* 0x000000020800780c */ /* 0x000fe20003f05270 */
[----:B------:R-:W-:Y:S01]  /*34c0*/  USEL UR5, UR4, URZ, UP0 ;  /* 0x000000ff04057287 */ /* 0x000fe20008000000 */
[----:B------:R-:W2:Y:S03]  /*34d0*/  SYNCS.PHASECHK.TRANS64.TRYWAIT P1, [R2+URZ+0xc0], R5 ;  /* 0x0000c005020075a7 */ /* 0x000ea600080211ff */
[----:B------:R-:W-:Y:S01]  /*34e0*/  LOP3.LUT R12, R12, UR7, RZ, 0x3c, !PT ;  /* 0x000000070c0c7c12 */ /* 0x000fe2000f8e3cff */
[----:B-12---:R-:W-:Y:S07]  /*34f0*/  @!P1 BRA `(.L_x_57) ;  /* 0x00000070008c9947 */ /* 0x006fee0003800000 */
.L_x_173:
[C---:B------:R-:W-:Y:S01]  /*3500*/  LEA R4, R11.reuse, UR6, 0x4 ;  /* 0x000000060b047c11 */ /* 0x040fe2000f8e20ff */
[----:B-1----:R-:W-:Y:S01]  /*3510*/  VIADD R2, R2, 0xd0 ;  /* 0x000000d002027836 */ /* 0x002fe20000000000 */
[----:B------:R-:W-:Y:S01]  /*3520*/  SEL R8, R8, RZ, P0 ;  /* 0x000000ff08087207 */ /* 0x000fe20000000000 */
[----:B------:R-:W-:-:S03]  /*3530*/  VIADD R11, R11, 0x1 ;  /* 0x000000010b0b7836 */ /* 0x000fc60000000000 */
[----:B------:R-:W1:Y:S01]  /*3540*/  LDS.128 R4, [R4+0x130] ;  /* 0x0001300004047984 */ /* 0x000e620000000c00 */
[----:B------:R-:W-:Y:S02]  /*3550*/  PRMT R2, RZ, 0x654, R2 ;  /* 0x00000654ff027816 */ /* 0x000fe40000000002 */
[C---:B------:R-:W-:Y:S01]  /*3560*/  ISETP.NE.AND P1, PT, R11.reuse, 0x2, PT ;  /* 0x000000020b00780c */ /* 0x040fe20003f25270 */
[----:B------:R-:W-:Y:S01]  /*3570*/  @!PT LDS RZ, [RZ] ;  /* 0x00000000fffff984 */ /* 0x000fe20000000800 */
[----:B------:R-:W-:Y:S01]  /*3580*/  @!PT LDS RZ, [RZ] ;  /* 0x00000000fffff984 */ /* 0x000fe20000000800 */
[----:B------:R-:W-:Y:S01]  /*3590*/  @!PT LDS RZ, [RZ] ;  /* 0x00000000fffff984 */ /* 0x000fe20000000800 */
[----:B------:R-:W-:Y:S01]  /*35a0*/  @!PT LDS RZ, [RZ] ;  /* 0x00000000fffff984 */ /* 0x000fe20000000800 */
[----:B------:R2:W-:Y:S06]  /*35b0*/  MEMBAR.ALL.CTA ;  /* 0x0000000000007992 */ /* 0x0005ec0000008000 */
[----:B--2---:R-:W2:Y:S01]  /*35c0*/  FENCE.VIEW.ASYNC.S ;  /* 0x00000000000073c6 */ /* 0x004ea20000000000 */
[----:B------:R-:W-:Y:S01]  /*35d0*/  SEL R11, R11, RZ, P1 ;  /* 0x000000ff0b0b7207 */ /* 0x000fe20000800000 */
[----:B--2---:R2:W-:Y:S01]  /*35e0*/  SYNCS.ARRIVE.TRANS64.RED.A1T0 RZ, [R2+URZ], RZ ;  /* 0x000000ff02ff79a7 */ /* 0x0045e200081004ff */
[----:B-1----:R-:W-:-:S02]  /*35f0*/  LOP3.LUT P3, RZ, R6, 0x1, RZ, 0xc0, !PT ;  /* 0x0000000106ff7812 */ /* 0x002fc4000786c0ff */
[----:B------:R-:W-:-:S04]  /*3600*/  SEL R5, RZ, 0x1, P1 ;  /* 0x00000001ff057807 */ /* 0x000fc80000800000 */
[----:B------:R-:W-:Y:S02]  /*3610*/  LOP3.LUT R10, R10, R5, RZ, 0x3c, !PT ;  /* 0x000000050a0a7212 */ /* 0x000fe400078e3cff */
[----:B--2---:R-:W-:-:S04]  /*3620*/  SEL R2, RZ, 0x1, P0 ;  /* 0x00000001ff027807 */ /* 0x004fc80000000000 */
[----:B------:R-:W-:Y:S01]  /*3630*/  LOP3.LUT R9, R9, R2, RZ, 0x3c, !PT ;  /* 0x0000000209097212 */ /* 0x000fe200078e3cff */
[----:B------:R-:W-:Y:S06]  /*3640*/  @P3 BRA `(.L_x_58) ;  /* 0xfffffffc002c3947 */ /* 0x000fec000383ffff */
[----:B------:R-:W-:Y:S01]  /*3650*/  ULEA UR4, UR5, UR6, 0x3 ;  /* 0x0000000605047291 */ /* 0x000fe2000f8e18ff */
[----:B------:R-:W-:-:S08]  /*3660*/  SHF.L.U32 R3, R12, 0x1f, RZ ;  /* 0x0000001f0c037819 */ /* 0x000fd000000006ff */
[----:B------:R-:W1:Y:S02]  /*3670*/  SYNCS.PHASECHK.TRANS64 P0, [UR4+0xd0], R3 ;  /* 0x0000d003ff0075a7 */ /* 0x000e640008001004 */
[----:B-1----:R-:W-:Y:S05]  /*3680*/  @P0 BRA `(.L_x_59) ;  /* 0x0000000000080947 */ /* 0x002fea0003800000 */
[----:B------:R-:W1:Y:S02]  /*3690*/  SYNCS.PHASECHK.TRANS64.TRYWAIT P0, [UR4+0xd0], R3 ;  /* 0x0000d003ff0075a7 */ /* 0x000e640008001104 */
[----:B-1----:R-:W-:Y:S05]  /*36a0*/  @!P0 BRA `(.L_x_60) ;  /* 0x0000007000348947 */ /* 0x002fea0003800000 */
.L_x_59:
[----:B------:R-:W-:-:S04]  /*36b0*/  UIADD3 UR7, UPT, UPT, UR5, 0x1, URZ ;  /* 0x0000000105077890 */ /* 0x000fc8000fffe0ff */
[----:B------:R-:W-:-:S04]  /*36c0*/  UISETP.NE.AND UP0, UPT, UR7, 0x2, UPT ;  /* 0x000000020700788c */ /* 0x000fc8000bf05270 */
[----:B------:R-:W-:Y:S02]  /*36d0*/  USEL UR8, URZ, 0x1, UP0 ;  /* 0x00000001ff087887 */ /* 0x000fe40008000000 */
[----:B------:R-:W-:-:S04]  /*36e0*/  USEL UR7, UR7, URZ, UP0 ;  /* 0x000000ff07077287 */ /* 0x000fc80008000000 */
[----:B------:R-:W-:Y:S01]  /*36f0*/  ULEA UR7, UR7, UR6, 0x3 ;  /* 0x0000000607077291 */ /* 0x000fe2000f8e18ff */
[----:B-1----:R-:W-:-:S04]  /*3700*/  LOP3.LUT R3, R12, UR8, RZ, 0x3c, !PT ;  /* 0x000000080c037c12 */ /* 0x002fc8000f8e3cff */
[----:B------:R-:W-:-:S04]  /*3710*/  SHF.L.U32 R0, R3, 0x1f, RZ ;  /* 0x0000001f03007819 */ /* 0x000fc800000006ff */
[----:B------:R-:W1:Y:S02]  /*3720*/  SYNCS.PHASECHK.TRANS64 P0, [UR7+0xd0], R0 ;  /* 0x0000d000ff0075a7 */ /* 0x000e640008001007 */
[----:B-1----:R-:W-:Y:S05]  /*3730*/  @P0 EXIT ;  /* 0x000000000000094d */ /* 0x002fea0003800000 */
[----:B------:R-:W-:Y:S02]  /*3740*/  SHF.L.U32 R3, R3, 0x1f, RZ ;  /* 0x0000001f03037819 */ /* 0x000fe400000006ff */
[----:B------:R-:W-:-:S07]  /*3750*/  MOV R0, UR7 ;  /* 0x0000000700007c02 */ /* 0x000fce0008000f00 */
.L_x_61:
[----:B-1----:R1:W2:Y:S02]  /*3760*/  SYNCS.PHASECHK.TRANS64.TRYWAIT P0, [R0+URZ+0xd0], R3 ;  /* 0x0000d003000075a7 */ /* 0x0022a400080011ff */
[----:B--2---:R-:W-:Y:S05]  /*3770*/  @!P0 NANOSLEEP.SYNCS 0x989680 ;  /* 0x009896800000895d */ /* 0x004fea0003900000 */
[----:B------:R-:W2:Y:S02]  /*3780*/  @!P0 SYNCS.PHASECHK.TRANS64 P0, [R0+URZ+0xd0], R3 ;  /* 0x0000d003000085a7 */ /* 0x000ea400080010ff */
[----:B--2---:R-:W-:Y:S05]  /*3790*/  @P0 EXIT ;  /* 0x000000000000094d */ /* 0x004fea0003800000 */
[----:B------:R-:W-:Y:S05]  /*37a0*/  BRA `(.L_x_61) ;  /* 0xfffffffc00ec7947 */ /* 0x000fea000383ffff */
.L_x_54:
[----:B------:R-:W-:Y:S05]  /*37b0*/  BRA.U UP5, `(.L_x_62) ;  /* 0x0000001505507547 */ /* 0x000fea000b800000 */
[----:B------:R-:W1:Y:S01]  /*37c0*/  S2UR UR7, SR_CgaCtaId ;  /* 0x00000000000779c3 */ /* 0x000e620000008800 */
[----:B------:R-:W-:Y:S01]  /*37d0*/  UMOV UR4, 0x40 ;  /* 0x0000004000047882 */ /* 0x000fe20000000000 */
[----:B------:R-:W-:Y:S01]  /*37e0*/  NOP ;  /* 0x0000000000007918 */ /* 0x000fe20000000000 */
[----:B------:R-:W-:Y:S01]  /*37f0*/  UMOV UR6, 0x400 ;  /* 0x0000040000067882 */ /* 0x000fe20000000000 */
[----:B-1----:R-:W-:Y:S02]  /*3800*/  ULEA UR5, UR7, UR4, 0x18 ;  /* 0x0000000407057291 */ /* 0x002fe4000f8ec0ff */
[----:B------:R-:W-:-:S07]  /*3810*/  ULEA UR6, UR7, UR6, 0x18 ;  /* 0x0000000607067291 */ /* 0x000fce000f8ec0ff */
[----:B------:R-:W1:Y:S02]  /*3820*/  LDS.U8 R0, [UR5+0x1c] ;  /* 0x00001c05ff007984 */ /* 0x000e640008000000 */
[----:B-1----:R-:W-:-:S13]  /*3830*/  ISETP.NE.AND P0, PT, R0, RZ, PT ;  /* 0x000000ff0000720c */ /* 0x002fda0003f05270 */
[----:B------:R-:W-:Y:S05]  /*3840*/  @P0 BRA `(.L_x_63) ;  /* 0x0000000400080947 */ /* 0x000fea0003800000 */
[----:B------:R-:W-:Y:S02]  /*3850*/  UISETP.NE.U32.AND UP1, UPT, UR61, 0x1, UPT ;  /* 0x000000013d00788c */ /* 0x000fe4000bf25070 */
[----:B------:R-:W-:-:S07]  /*3860*/  UIADD3 UR7, UPT, UPT, UR5, 0x8, URZ ;  /* 0x0000000805077890 */ /* 0x000fce000fffe0ff */
[----:B------:R-:W-:Y:S05]  /*3870*/  BRA.U !UP1, `(.L_x_64) ;  /* 0x00000001099c7547 */ /* 0x000fea000b800000 */
[----:B------:R-:W-:Y:S01]  /*3880*/  ELECT P0, URZ, PT ;  /* 0x0000000000ff782f */ /* 0x000fe20003800000 */
[----:B------:R-:W-:-:S12]  /*3890*/  BSSY B0, `(.L_x_64) ;  /* 0x0000025000007945 */ /* 0x000fd80003800000 */
[----:B------:R-:W-:Y:S05]  /*38a0*/  @!P0 BRA `(.L_x_65) ;  /* 0x00000000008c8947 */ /* 0x000fea0003800000 */
[----:B------:R-:W-:-:S05]  /*38b0*/  UMOV UR4, 0x10 ;  /* 0x0000001000047882 */ /* 0x000fca0000000000 */
[----:B------:R-:W-:Y:S04]  /*38c0*/  DEPBAR.LE SB1, 0x36 ;  /* 0x00009d800000791a */ /* 0x000fe80000000000 */
[----:B------:R-:W1:Y:S02]  /*38d0*/  UTCATOMSWS.2CTA.FIND_AND_SET.ALIGN UP0, UR4, UR4 ;  /* 0x00000004000475e3 */ /* 0x000e640008200800 */
[----:B-1----:R-:W-:Y:S01]  /*38e0*/  MOV R11, UR4 ;  /* 0x00000004000b7c02 */ /* 0x002fe20008000f00 */
[----:B------:R-:W-:Y:S06]  /*38f0*/  BRA.U UP0, `(.L_x_66) ;  /* 0x0000000100187547 */ /* 0x000fec000b800000 */
.L_x_67:
[----:B------:R-:W-:Y:S05]  /*3900*/  NANOSLEEP 0x64 ;  /* 0x000000640000795d */ /* 0x000fea0003800000 */
[----:B------:R-:W-:-:S05]  /*3910*/  UMOV UR4, 0x10 ;  /* 0x0000001000047882 */ /* 0x000fca0000000000 */
[----:B------:R-:W-:Y:S04]  /*3920*/  DEPBAR.LE SB1, 0x36 ;  /* 0x00009d800000791a */ /* 0x000fe80000000000 */
[----:B------:R-:W1:Y:S02]  /*3930*/  UTCATOMSWS.2CTA.FIND_AND_SET.ALIGN UP0, UR4, UR4 ;  /* 0x00000004000475e3 */ /* 0x000e640008200800 */
[----:B-1----:R-:W-:Y:S01]  /*3940*/  MOV R11, UR4 ;  /* 0x00000004000b7c02 */ /* 0x002fe20008000f00 */
[----:B------:R-:W-:Y:S05]  /*3950*/  BRA.U !UP0, `(.L_x_67) ;  /* 0xfffffffd08e87547 */ /* 0x000fea000b83ffff */
.L_x_66:
[----:B------:R-:W1:Y:S01]  /*3960*/  LDS R7, [UR5+0x10] ;  /* 0x00001005ff077984 */ /* 0x000e620008000800 */
[----:B------:R-:W-:Y:S01]  /*3970*/  IMAD.U32 R5, RZ, RZ, UR6 ;  /* 0x00000006ff057e24 */ /* 0x000fe2000f8e00ff */
[----:B------:R-:W-:-:S03]  /*3980*/  MOV R4, UR60 ;  /* 0x0000003c00047c02 */ /* 0x000fc60008000f00 */
[----:B------:R-:W-:Y:S01]  /*3990*/  VIADD R5, R5, 0x150 ;  /* 0x0000015005057836 */ /* 0x000fe20000000000 */
[----:B-1----:R-:W-:-:S04]  /*39a0*/  SHF.L.U32 R7, R7, 0x1f, RZ ;  /* 0x0000001f07077819 */ /* 0x002fc800000006ff */
[----:B------:R-:W1:Y:S02]  /*39b0*/  SYNCS.PHASECHK.TRANS64.TRYWAIT P0, [UR5+0x8], R7 ;  /* 0x00000807ff0075a7 */ /* 0x000e640008001105 */
[----:B-1----:R-:W-:Y:S05]  /*39c0*/  @P0 BRA `(.L_x_68) ;  /* 0x0000000000080947 */ /* 0x002fea0003800000 */
[----:B------:R-:W1:Y:S02]  /*39d0*/  SYNCS.PHASECHK.TRANS64.TRYWAIT P0, [UR5+0x8], R7 ;  /* 0x00000807ff0075a7 */ /* 0x000e640008001105 */
[----:B-1----:R-:W-:Y:S05]  /*39e0*/  @!P0 BRA `(.L_x_69) ;  /* 0x0000006c007c8947 */ /* 0x002fea0003800000 */
.L_x_68:
[----:B-1----:R-:W-:Y:S01]  /*39f0*/  HFMA2 R0, -RZ, RZ, 0, 5.9604644775390625e-08 ;  /* 0x00000001ff007431 */ /* 0x002fe200000001ff */
[----:B------:R-:W-:Y:S01]  /*3a00*/  UPRMT UR4, UR60, 0x654, UR7 ;  /* 0x000006543c047896 */ /* 0x000fe20008000007 */
[----:B------:R-:W-:Y:S01]  /*3a10*/  IMAD.MOV.U32 R8, RZ, RZ, 0xffff ;  /* 0x0000ffffff087424 */ /* 0x000fe200078e00ff */
[----:B------:R-:W-:Y:S01]  /*3a20*/  PRMT R4, R4, 0x654, R5 ;  /* 0x0000065404047816 */ /* 0x000fe20000000005 */
[----:B------:R-:W-:Y:S02]  /*3a30*/  IMAD.MOV.U32 R6, RZ, RZ, 0x4 ;  /* 0x00000004ff067424 */ /* 0x000fe400078e00ff */
[----:B------:R-:W-:Y:S01]  /*3a40*/  IMAD.SHL.U32 R9, R11, 0x20, RZ ;  /* 0x000000200b097824 */ /* 0x000fe200078e00ff */
[----:B------:R-:W-:Y:S02]  /*3a50*/  MOV R5, UR4 ;  /* 0x0000000400057c02 */ /* 0x000fe40008000f00 */
[-C--:B------:R-:W-:Y:S01]  /*3a60*/  SHF.L.U32 R8, R8, R11.reuse, RZ ;  /* 0x0000000b08087219 */ /* 0x080fe200000006ff */
[----:B------:R1:W-:Y:S01]  /*3a70*/  SYNCS.ARRIVE.TRANS64.RED RZ, [UR4], R6 ;  /* 0x00000006ffff79a7 */ /* 0x0003e20008000404 */
[----:B------:R-:W-:Y:S01]  /*3a80*/  SHF.L.U32 R7, R0, R11, RZ ;  /* 0x0000000b00077219 */ /* 0x000fe200000006ff */
[----:B------:R1:W-:Y:S04]  /*3a90*/  STS [UR6+0x150], R9 ;  /* 0x00015009ff007988 */ /* 0x0003e80008000806 */
[----:B------:R1:W-:Y:S04]  /*3aa0*/  STAS [R4.64], R11 ;  /* 0x0000000b04007dbd */ /* 0x0003e8000c0008ff */
[----:B------:R1:W-:Y:S04]  /*3ab0*/  ATOMS.OR RZ, [UR5+0x14], R8 ;  /* 0x00001408ffff798c */ /* 0x0003e8000b000005 */
[----:B------:R1:W-:Y:S04]  /*3ac0*/  ATOMS.OR RZ, [UR5+0x18], R7 ;  /* 0x00001807ffff798c */ /* 0x0003e8000b000005 */
[----:B------:R1:W-:Y:S02]  /*3ad0*/  ATOMS.XOR RZ, [UR5+0x10], R0 ;  /* 0x00001000ffff798c */ /* 0x0003e4000b800005 */
.L_x_65:
[----:B------:R-:W-:Y:S05]  /*3ae0*/  BSYNC B0 ;  /* 0x0000000000007941 */ /* 0x000fea0003800000 */
.L_x_64:
[----:B------:R-:W-:Y:S05]  /*3af0*/  BRA.U UP1, `(.L_x_70) ;  /* 0x00000001016c7547 */ /* 0x000fea000b800000 */
[----:B------:R-:W-:-:S03]  /*3b00*/  UMOV UR4, 0xffffffff ;  /* 0xffffffff00047882 */ /* 0x000fc60000000000 */
[----:B------:R-:W-:Y:S05]  /*3b10*/  BRA.DIV UR4, `(.L_x_71) ;  /* 0x0000006e04487947 */ /* 0x000fea000b800000 */
[----:B------:R-:W-:-:S13]  /*3b20*/  ELECT P0, URZ, PT ;  /* 0x0000000000ff782f */ /* 0x000fda0003800000 */
.L_x_177:
[----:B------:R-:W-:Y:S05]  /*3b30*/  @!P0 BRA `(.L_x_70) ;  /* 0x00000000005c8947 */ /* 0x000fea0003800000 */
[----:B-1----:R-:W1:Y:S02]  /*3b40*/  LDS R5, [UR5+0x10] ;  /* 0x00001005ff057984 */ /* 0x002e640008000800 */
[----:B-1----:R-:W-:-:S04]  /*3b50*/  SHF.L.U32 R5, R5, 0x1f, RZ ;  /* 0x0000001f05057819 */ /* 0x002fc800000006ff */
[----:B------:R-:W1:Y:S02]  /*3b60*/  SYNCS.PHASECHK.TRANS64.TRYWAIT P0, [UR5+0x8], R5 ;  /* 0x00000805ff0075a7 */ /* 0x000e640008001105 */
[----:B-1----:R-:W-:Y:S05]  /*3b70*/  @P0 BRA `(.L_x_72) ;  /* 0x0000000000080947 */ /* 0x002fea0003800000 */
[----:B------:R-:W1:Y:S02]  /*3b80*/  SYNCS.PHASECHK.TRANS64.TRYWAIT P0, [UR5+0x8], R5 ;  /* 0x00000805ff0075a7 */ /* 0x000e640008001105 */
[----:B-1----:R-:W-:Y:S05]  /*3b90*/  @!P0 BRA `(.L_x_73) ;  /* 0x0000006c004c8947 */ /* 0x002fea0003800000 */
.L_x_72:
[----:B------:R-:W2:Y:S01]  /*3ba0*/  LDS R7, [UR6+0x150] ;  /* 0x00015006ff077984 */ /* 0x000ea20008000800 */
[----:B-1----:R-:W-:Y:S02]  /*3bb0*/  HFMA2 R0, -RZ, RZ, 0, 5.9604644775390625e-08 ;  /* 0x00000001ff007431 */ /* 0x002fe400000001ff */
[----:B------:R-:W-:Y:S01]  /*3bc0*/  IMAD.MOV.U32 R4, RZ, RZ, 0xffff ;  /* 0x0000ffffff047424 */ /* 0x000fe200078e00ff */
[----:B------:R-:W-:Y:S01]  /*3bd0*/  UPRMT UR4, UR60, 0x654, UR7 ;  /* 0x000006543c047896 */ /* 0x000fe20008000007 */
[----:B--2---:R-:W-:-:S03]  /*3be0*/  IMAD.SHL.U32 R5, R7, 0x20, RZ ;  /* 0x0000002007057824 */ /* 0x004fc600078e00ff */
[-C--:B------:R-:W-:Y:S02]  /*3bf0*/  SHF.L.U32 R4, R4, R7.reuse, RZ ;  /* 0x0000000704047219 */ /* 0x080fe400000006ff */
[----:B------:R-:W-:Y:S01]  /*3c00*/  SHF.L.U32 R7, R0, R7, RZ ;  /* 0x0000000700077219 */ /* 0x000fe200000006ff */
[----:B------:R2:W-:Y:S04]  /*3c10*/  STS [UR6+0x150], R5 ;  /* 0x00015005ff007988 */ /* 0x0005e80008000806 */
[----:B------:R2:W-:Y:S04]  /*3c20*/  ATOMS.OR RZ, [UR5+0x14], R4 ;  /* 0x00001404ffff798c */ /* 0x0005e8000b000005 */
[----:B------:R2:W-:Y:S01]  /*3c30*/  ATOMS.OR RZ, [UR5+0x18], R7 ;  /* 0x00001807ffff798c */ /* 0x0005e2000b000005 */
[----:B------:R-:W-:Y:S03]  /*3c40*/  SYNCS.ARRIVE.TRANS64.RED.A1T0 RZ, [UR4], RZ ;  /* 0x000000ffffff79a7 */ /* 0x000fe60008100404 */
[----:B------:R2:W-:Y:S01]  /*3c50*/  ATOMS.XOR RZ, [UR5+0x10], R0 ;  /* 0x00001000ffff798c */ /* 0x0005e2000b800005 */
[----:B------:R-:W-:Y:S05]  /*3c60*/  BRA `(.L_x_70) ;  /* 0x0000000000107947 */ /* 0x000fea0003800000 */
.L_x_63:
[----:B------:R-:W-:Y:S02]  /*3c70*/  MOV R0, 0xffffffff ;  /* 0xffffffff00007802 */ /* 0x000fe40000000f00 */
[----:B------:R-:W-:-:S03]  /*3c80*/  MOV R4, 0x3cb0 ;  /* 0x00003cb000047802 */ /* 0x000fc60000000f00 */
[----:B------:R1:W-:Y:S04]  /*3c90*/  STS [UR6+0x150], R0 ;  /* 0x00015000ff007988 */ /* 0x0003e80008000806 */
[----:B-1---5:R-:W-:Y:S05]  /*3ca0*/  CALL.REL.NOINC `($__internal_1_$__cuda_sm10x_tcgen05_guardrail_trap_phase_invalid_during_alloc) ;  /* 0x0000007000f07944 */ /* 0x022fea0003c00000 */
.L_x_70:
[----:B------:R-:W-:Y:S05]  /*3cb0*/  WARPSYNC.ALL ;  /* 0x0000000000007948 */ /* 0x000fea0003800000 */
[----:B------:R-:W3:Y:S01]  /*3cc0*/  S2UR UR4, SR_CgaCtaId ;  /* 0x00000000000479c3 */ /* 0x000ee20000008800 */
[----:B------:R-:W-:Y:S01]  /*3cd0*/  UMOV UR31, 0x400 ;  /* 0x00000400001f7882 */ /* 0x000fe20000000000 */
[----:B------:R-:W-:-:S06]  /*3ce0*/  NOP ;  /* 0x0000000000007918 */ /* 0x000fcc0000000000 */
[----:B------:R-:W-:Y:S06]  /*3cf0*/  BAR.ARV 0x6, 0xa0 ;  /* 0x0182800000007b1d */ /* 0x000fec0000002000 */
[----:B------:R-:W4:Y:S01]  /*3d00*/  LDCU UR11, c[0x0][0x38c] ;  /* 0x00007180ff0b77ac */ /* 0x000f220008000800 */
[----:B------:R-:W-:Y:S01]  /*3d10*/  LOP3.LUT R3, R3, 0xffff, RZ, 0xc0, !PT ;  /* 0x0000ffff03037812 */ /* 0x000fe200078ec0ff */
[----:B-1----:R-:W-:Y:S01]  /*3d20*/  IMAD.MOV.U32 R9, RZ, RZ, 0x1 ;  /* 0x00000001ff097424 */ /* 0x002fe200078e00ff */
[----:B------:R-:W-:Y:S01]  /*3d30*/  LOP3.LUT R2, R2, 0xffff, RZ, 0xc0, !PT ;  /* 0x0000ffff02027812 */ /* 0x000fe200078ec0ff */
[----:B------:R-:W-:Y:S01]  /*3d40*/  IMAD.MOV.U32 R8, RZ, RZ, RZ ;  /* 0x000000ffff087224 */ /* 0x000fe200078e00ff */
[----:B------:R-:W-:Y:S01]  /*3d50*/  R2UR UR50, R3 ;  /* 0x00000000033272ca */ /* 0x000fe200000e0000 */
[----:B------:R-:W-:Y:S01]  /*3d60*/  UMOV UR55, URZ ;  /* 0x000000ff00377c82 */ /* 0x000fe20008000000 */
[----:B------:R-:W-:-:S02]  /*3d70*/  R2UR UR58, R2 ;  /* 0x00000000023a72ca */ /* 0x000fc400000e0000 */
[----:B------:R-:W-:Y:S01]  /*3d80*/  CS2R R2, SRZ ;  /* 0x0000000000027805 */ /* 0x000fe2000001ff00 */
[----:B------:R-:W-:Y:S01]  /*3d90*/  UMOV UR28, URZ ;  /* 0x000000ff001c7c82 */ /* 0x000fe20008000000 */
[----:B---3--:R-:W-:Y:S01]  /*3da0*/  ULEA UR31, UR4, UR31, 0x18 ;  /* 0x0000001f041f7291 */ /* 0x008fe2000f8ec0ff */
[----:B------:R-:W-:Y:S01]  /*3db0*/  UMOV UR27, URZ ;  /* 0x000000ff001b7c82 */ /* 0x000fe20008000000 */
[----:B------:R-:W-:Y:S02]  /*3dc0*/  UISETP.NE.AND UP2, UPT, UR61, URZ, UPT ;  /* 0x000000ff3d00728c */ /* 0x000fe4000bf45270 */
[----:B------:R-:W-:Y:S02]  /*3dd0*/  UIADD3 UR6, UPT, UPT, UR31, 0x8400, URZ ;  /* 0x000084001f067890 */ /* 0x000fe4000fffe0ff */
[----:B------:R-:W-:-:S03]  /*3de0*/  UIADD3 UR5, UPT, UPT, UR31, 0x24400, URZ ;  /* 0x000244001f057890 */ /* 0x000fc6000fffe0ff */
[----:B--2---:R-:W1:Y:S01]  /*3df0*/  LDS R0, [UR31+0x150] ;  /* 0x0001501fff007984 */ /* 0x004e620008000800 */
[----:B------:R-:W-:Y:S02]  /*3e00*/  UIADD3 UR4, UPT, UPT, UR31, 0x32400, URZ ;  /* 0x000324001f047890 */ /* 0x000fe4000fffe0ff */
[----:B------:R-:W-:Y:S02]  /*3e10*/  UIADD3 UR7, UPT, UPT, UR31, 0x33200, URZ ;  /* 0x000332001f077890 */ /* 0x000fe4000fffe0ff */
[----:B----4-:R-:W-:Y:S02]  /*3e20*/  UIADD3 UR11, UPT, UPT, UR11, 0x7f, URZ ;  /* 0x0000007f0b0b7890 */ /* 0x010fe4000fffe0ff */
[----:B------:R-:W-:Y:S02]  /*3e30*/  USHF.R.U32.HI UR10, URZ, 0x4, UR6 ;  /* 0x00000004ff0a7899 */ /* 0x000fe40008011606 */
[----:B------:R-:W-:Y:S02]  /*3e40*/  USHF.R.U32.HI UR8, URZ, 0x4, UR5 ;  /* 0x00000004ff087899 */ /* 0x000fe40008011605 */
[----:B------:R-:W-:-:S02]  /*3e50*/  USHF.R.U32.HI UR6, URZ, 0x4, UR4 ;  /* 0x00000004ff067899 */ /* 0x000fc40008011604 */
[----:B------:R-:W-:Y:S02]  /*3e60*/  USHF.R.U32.HI UR5, URZ, 0x4, UR7 ;  /* 0x00000004ff057899 */ /* 0x000fe40008011607 */
[----:B------:R-:W-:Y:S02]  /*3e70*/  USHF.R.S32.HI UR9, URZ, 0x1f, UR11 ;  /* 0x0000001fff097899 */ /* 0x000fe4000801140b */
[----:B------:R-:W-:Y:S02]  /*3e80*/  ULOP3.LUT UR6, UR6, 0x3fff, URZ, 0xc0, !UPT ;  /* 0x00003fff06067892 */ /* 0x000fe4000f8ec0ff */
[----:B------:R-:W-:Y:S02]  /*3e90*/  ULOP3.LUT UR5, UR5, 0x3fff, URZ, 0xc0, !UPT ;  /* 0x00003fff05057892 */ /* 0x000fe4000f8ec0ff */
[----:B------:R-:W-:Y:S02]  /*3ea0*/  ULOP3.LUT UR8, UR8, 0x3fff, URZ, 0xc0, !UPT ;  /* 0x00003fff08087892 */ /* 0x000fe4000f8ec0ff */
[----:B------:R-:W-:-:S02]  /*3eb0*/  ULEA.HI UR4, UR9, UR11, URZ, 0x7 ;  /* 0x0000000b09047291 */ /* 0x000fc4000f8f38ff */
[----:B------:R-:W-:Y:S02]  /*3ec0*/  ULOP3.LUT UR53, UR6, 0x10000, URZ, 0xfc, !UPT ;  /* 0x0001000006357892 */ /* 0x000fe4000f8efcff */
[----:B------:R-:W-:Y:S02]  /*3ed0*/  ULOP3.LUT UR10, UR10, 0x3fff, URZ, 0xc0, !UPT ;  /* 0x00003fff0a0a7892 */ /* 0x000fe4000f8ec0ff */
[----:B------:R-:W-:Y:S02]  /*3ee0*/  ULOP3.LUT UR54, UR5, 0x10000, URZ, 0xfc, !UPT ;  /* 0x0001000005367892 */ /* 0x000fe4000f8efcff */
[----:B------:R-:W-:Y:S02]  /*3ef0*/  ULOP3.LUT UR52, UR8, 0x10000, URZ, 0xfc, !UPT ;  /* 0x0001000008347892 */ /* 0x000fe4000f8efcff */
[----:B------:R-:W-:Y:S02]  /*3f00*/  USHF.R.S32.HI UR57, URZ, 0x7, UR4 ;  /* 0x00000007ff397899 */ /* 0x000fe40008011404 */
[----:B------:R-:W-:-:S02]  /*3f10*/  ULOP3.LUT UR51, UR10, 0x10000, URZ, 0xfc, !UPT ;  /* 0x000100000a337892 */ /* 0x000fc4000f8efcff */
[----:B------:R-:W-:Y:S01]  /*3f20*/  UISETP.LT.AND UP0, UPT, UR57, 0x1, UPT ;  /* 0x000000013900788c */ /* 0x000fe2000bf01270 */
[----:B------:R-:W-:Y:S01]  /*3f30*/  UMOV UR38, URZ ;  /* 0x000000ff00267c82 */ /* 0x000fe20008000000 */
[----:B-1----:R-:W-:Y:S02]  /*3f40*/  R2UR UR32, R0 ;  /* 0x00000000002072ca */ /* 0x002fe400000e0000 */
[----:B------:R-:W-:Y:S01]  /*3f50*/  USEL UR59, UR57, 0x1, !UP0 ;  /* 0x00000001393b7887 */ /* 0x000fe2000c000000 */
[----:B------:R-:W-:Y:S01]  /*3f60*/  UMOV UR36, URZ ;  /* 0x000000ff00247c82 */ /* 0x000fe20008000000 */
[----:B------:R-:W-:-:S09]  /*3f70*/  UMOV UR34, URZ ;  /* 0x000000ff00227c82 */ /* 0x000fd20008000000 */
[----:B------:R-:W-:Y:S02]  /*3f80*/  UIADD3 UR49, UPT, UPT, UR32, 0x104, URZ ;  /* 0x0000010420317890 */ /* 0x000fe4000fffe0ff */
[----:B------:R-:W-:Y:S02]  /*3f90*/  UIADD3 UR46, UPT, UPT, UR32, 0x40000100, URZ ;  /* 0x40000100202e7890 */ /* 0x000fe4000fffe0ff */
[----:B------:R-:W-:Y:S02]  /*3fa0*/  UIADD3 UR48, UPT, UPT, UR32, 0x100, URZ ;  /* 0x0000010020307890 */ /* 0x000fe4000fffe0ff */
[----:B------:R-:W-:Y:S02]  /*3fb0*/  UIADD3 UR44, UPT, UPT, UR32, -0x7fffff00, URZ ;  /* 0x80000100202c7890 */ /* 0x000fe4000fffe0ff */
[----:B------:R-:W-:Y:S02]  /*3fc0*/  UIADD3 UR47, UPT, UPT, UR32, 0x40000104, URZ ;  /* 0x40000104202f7890 */ /* 0x000fe4000fffe0ff */
[----:B------:R-:W-:-:S02]  /*3fd0*/  UIADD3 UR45, UPT, UPT, UR32, -0x7ffffefc, URZ ;  /* 0x80000104202d7890 */ /* 0x000fc4000fffe0ff */
[----:B------:R-:W-:Y:S02]  /*3fe0*/  UIADD3 UR42, UPT, UPT, UR32, -0x3fffff00, URZ ;  /* 0xc0000100202a7890 */ /* 0x000fe4000fffe0ff */
[----:B------:R-:W-:Y:S02]  /*3ff0*/  UIADD3 UR43, UPT, UPT, UR32, -0x3ffffefc, URZ ;  /* 0xc0000104202b7890 */ /* 0x000fe4000fffe0ff */
[----:B------:R-:W-:Y:S02]  /*4000*/  USHF.R.U32.HI UR6, URZ, 0x1a, UR49 ;  /* 0x0000001aff067899 */ /* 0x000fe40008011631 */
[----:B------:R-:W-:Y:S02]  /*4010*/  USHF.R.U32.HI UR5, URZ, 0x11, UR46 ;  /* 0x00000011ff057899 */ /* 0x000fe4000801162e */
[----:B------:R-:W-:Y:S02]  /*4020*/  USHF.R.U32.HI UR7, URZ, 0x11, UR48 ;  /* 0x00000011ff077899 */ /* 0x000fe40008011630 */
[----:B------:R-:W-:-:S02]  /*4030*/  USHF.R.U32.HI UR8, URZ, 0x11, UR44 ;  /* 0x00000011ff087899 */ /* 0x000fc4000801162c */
[----:B------:R-:W-:Y:S02]  /*4040*/  USHF.R.U32.HI UR4, URZ, 0x1a, UR47 ;  /* 0x0000001aff047899 */ /* 0x000fe4000801162f */
[----:B------:R-:W-:Y:S02]  /*4050*/  USHF.R.U32.HI UR9, URZ, 0x1a, UR45 ;  /* 0x0000001aff097899 */ /* 0x000fe4000801162d */
[----:B------:R-:W-:Y:S02]  /*4060*/  USHF.R.U32.HI UR11, URZ, 0x11, UR42 ;  /* 0x00000011ff0b7899 */ /* 0x000fe4000801162a */
[----:B------:R-:W-:Y:S02]  /*4070*/  USHF.R.U32.HI UR12, URZ, 0x1a, UR43 ;  /* 0x0000001aff0c7899 */ /* 0x000fe4000801162b */
[----:B------:R-:W-:Y:S02]  /*4080*/  ULOP3.LUT UR40, UR6, 0x30, URZ, 0xc0, !UPT ;  /* 0x0000003006287892 */ /* 0x000fe4000f8ec0ff */
[----:B------:R-:W-:-:S02]  /*4090*/  ULOP3.LUT UR10, UR5, 0x6000, URZ, 0xc0, !UPT ;  /* 0x00006000050a7892 */ /* 0x000fc4000f8ec0ff */
[----:B------:R-:W-:Y:S02]  /*40a0*/  ULOP3.LUT UR13, UR7, 0x6000, URZ, 0xc0, !UPT ;  /* 0x00006000070d7892 */ /* 0x000fe4000f8ec0ff */
[----:B------:R-:W-:Y:S02]  /*40b0*/  ULOP3.LUT UR5, UR8, 0x6000, URZ, 0xc0, !UPT ;  /* 0x0000600008057892 */ /* 0x000fe4000f8ec0ff */
[----:B------:R-:W-:Y:S02]  /*40c0*/  ULOP3.LUT UR4, UR4, 0x30, URZ, 0xc0, !UPT ;  /* 0x0000003004047892 */ /* 0x000fe4000f8ec0ff */
[----:B------:R-:W-:Y:S02]  /*40d0*/  ULOP3.LUT UR8, UR9, 0x30, URZ, 0xc0, !UPT ;  /* 0x0000003009087892 */ /* 0x000fe4000f8ec0ff */
        /* <DEDUP_REMOVED lines=10> */
[----:B------:R-:W-:Y:S02]  /*4180*/  UPRMT UR41, UR40, 0x5410, UR13 ;  /* 0x0000541028297896 */ /* 0x000fe4000800000d */
[----:B------:R-:W-:Y:S02]  /*4190*/  UPRMT UR39, UR4, 0x5410, UR10 ;  /* 0x0000541004277896 */ /* 0x000fe4000800000a */
[----:B------:R-:W-:Y:S02]  /*41a0*/  UPRMT UR37, UR8, 0x5410, UR5 ;  /* 0x0000541008257896 */ /* 0x000fe40008000005 */
[----:B------:R-:W-:Y:S01]  /*41b0*/  UPRMT UR35, UR6, 0x5410, UR7 ;  /* 0x0000541006237896 */ /* 0x000fe20008000007 */
[----:B------:R-:W-:-:S11]  /*41c0*/  UMOV UR40, URZ ;  /* 0x000000ff00287c82 */ /* 0x000fd60008000000 */
.L_x_81:
[C---:B------:R-:W-:Y:S02]  /*41d0*/  LEA R0, R8.reuse, UR31, 0x3 ;  /* 0x0000001f08007c11 */ /* 0x040fe4000f8e18ff */
[----:B------:R-:W-:Y:S02]  /*41e0*/  SHF.L.U32 R5, R3, 0x1f, RZ ;  /* 0x0000001f03057819 */ /* 0x000fe400000006ff */
[----:B------:R-:W-:Y:S02]  /*41f0*/  LEA R4, R8, UR31, 0x4 ;  /* 0x0000001f08047c11 */ /* 0x000fe4000f8e20ff */
[----:B------:R-:W1:Y:S02]  /*4200*/  SYNCS.PHASECHK.TRANS64.TRYWAIT P0, [R0+URZ+0xc0], R5 ;  /* 0x0000c005000075a7 */ /* 0x000e6400080011ff */
[----:B-1-3--:R-:W-:Y:S05]  /*4210*/  @!P0 BRA `(.L_x_74) ;  /* 0x0000006400c48947 */ /* 0x00afea0003800000 */
.L_x_178:
[----:B-1----:R-:W1:Y:S01]  /*4220*/  LDS.128 R4, [R4+0x130] ;  /* 0x0001300004047984 */ /* 0x002e620000000c00 */
[----:B------:R-:W-:Y:S02]  /*4230*/  VIADD R0, R0, 0xd0 ;  /* 0x000000d000007836 */ /* 0x000fe40000000000 */
[----:B------:R-:W-:Y:S01]  /*4240*/  VIADD R8, R8, 0x1 ;  /* 0x0000000108087836 */ /* 0x000fe20000000000 */
[----:B------:R-:W-:Y:S01]  /*4250*/  @!PT LDS RZ, [RZ] ;  /* 0x00000000fffff984 */ /* 0x000fe20000000800 */
[----:B------:R-:W-:Y:S01]  /*4260*/  @!PT LDS RZ, [RZ] ;  /* 0x00000000fffff984 */ /* 0x000fe20000000800 */
[----:B------:R-:W-:Y:S01]  /*4270*/  @!PT LDS RZ, [RZ] ;  /* 0x00000000fffff984 */ /* 0x000fe20000000800 */
[----:B------:R-:W-:Y:S01]  /*4280*/  @!PT LDS RZ, [RZ] ;  /* 0x00000000fffff984 */ /* 0x000fe20000000800 */
[----:B------:R2:W-:Y:S06]  /*4290*/  MEMBAR.ALL.CTA ;  /* 0x0000000000007992 */ /* 0x0005ec0000008000 */
[----:B--2---:R-:W2:Y:S01]  /*42a0*/  FENCE.VIEW.ASYNC.S ;  /* 0x00000000000073c6 */ /* 0x004ea20000000000 */
[----:B------:R-:W-:-:S04]  /*42b0*/  PRMT R0, RZ, 0x654, R0 ;  /* 0x00000654ff007816 */ /* 0x000fc80000000000 */
[----:B--2---:R2:W-:Y:S01]  /*42c0*/  SYNCS.ARRIVE.TRANS64.RED.A1T0 RZ, [R0+URZ], RZ ;  /* 0x000000ff00ff79a7 */ /* 0x0045e200081004ff */
[----:B-1----:R-:W-:Y:S01]  /*42d0*/  LOP3.LUT P1, RZ, R6, 0x1, RZ, 0xc0, !PT ;  /* 0x0000000106ff7812 */ /* 0x002fe2000782c0ff */
[----:B--2---:R-:W-:-:S12]  /*42e0*/  BRA.U UP2, `(.L_x_75) ;  /* 0x0000000502247547 */ /* 0x004fd8000b800000 */
[----:B------:R-:W1:Y:S01]  /*42f0*/  LDCU UR4, c[0x0][0x38c] ;  /* 0x00007180ff0477ac */ /* 0x000e620008000800 */
[----:B------:R-:W-:Y:S02]  /*4300*/  PLOP3.LUT P2, PT, PT, PT, PT, 0x80, 0x8 ;  /* 0x000000000008781c */ /* 0x000fe40003f4f070 */
[----:B------:R-:W-:Y:S01]  /*4310*/  SHF.L.U32 R5, R9, 0x1f, RZ ;  /* 0x0000001f09057819 */ /* 0x000fe200000006ff */
[----:B------:R-:W-:Y:S02]  /*4320*/  ULEA UR56, UR55, UR31, 0x3 ;  /* 0x0000001f37387291 */ /* 0x000fe4000f8e18ff */
[----:B------:R-:W-:Y:S02]  /*4330*/  ULEA UR13, UR55, UR32, 0x7 ;  /* 0x00000020370d7291 */ /* 0x000fe4000f8e38ff */
[----:B-1----:R-:W-:-:S06]  /*4340*/  UISETP.GE.AND UP0, UPT, UR4, 0x1, UPT ;  /* 0x000000010400788c */ /* 0x002fcc000bf06270 */
[----:B------:R-:W-:-:S05]  /*4350*/  PLOP3.LUT P0, PT, PT, PT, UP0, 0x80, 0x8 ;  /* 0x000000000008781c */ /* 0x000fca0003f0f008 */
[----:B------:R-:W-:-:S08]  /*4360*/  @UP0 ULEA UR4, UR28, UR31, 0x3 ;  /* 0x0000001f1c040291 */ /* 0x000fd0000f8e18ff */
[----:B------:R-:W-:-:S04]  /*4370*/  @P0 SHF.L.U32 R0, R2, 0x1f, RZ ;  /* 0x0000001f02000819 */ /* 0x000fc800000006ff */
[----:B------:R1:W2:Y:S01]  /*4380*/  @P0 SYNCS.PHASECHK.TRANS64.TRYWAIT P2, [UR4], R0 ;  /* 0x00000000ff0005a7 */ /* 0x0002a20008041104 */
[----:B------:R-:W3:Y:S02]  /*4390*/  SYNCS.PHASECHK.TRANS64.TRYWAIT P0, [UR56+0xf0], R5 ;  /* 0x0000f005ff0075a7 */ /* 0x000ee40008001138 */
[----:B-123--:R-:W-:Y:S05]  /*43a0*/  @!P0 BRA `(.L_x_76) ;  /* 0x0000006400748947 */ /* 0x00efea0003800000 */
.L_x_180:
[----:B------:R-:W-:Y:S01]  /*43b0*/  UMOV UR33, UR27 ;  /* 0x0000001b00217c82 */ /* 0x000fe20008000000 */
[----:B------:R-:W-:Y:S05]  /*43c0*/  BRA.U !UP0, `(.L_x_77) ;  /* 0x0000000108dc7547 */ /* 0x000fea000b800000 */
[----:B------:R-:W-:Y:S01]  /*43d0*/  UIADD3 UR33, UPT, UPT, UR59, UR27, URZ ;  /* 0x0000001b3b217290 */ /* 0x000fe2000fffe0ff */
[----:B------:R-:W-:Y:S01]  /*43e0*/  UMOV UR26, URZ ;  /* 0x000000ff001a7c82 */ /* 0x000fe20008000000 */
[----:B------:R-:W-:Y:S01]  /*43f0*/  UMOV UR29, UR57 ;  /* 0x00000039001d7c82 */ /* 0x000fe20008000000 */
[----:B------:R-:W-:-:S09]  /*4400*/  UMOV UR12, UR28 ;  /* 0x0000001c000c7c82 */ /* 0x000fd20008000000 */
.L_x_80:
[----:B--2---:R-:W-:Y:S01]  /*4410*/  ULEA UR7, UR12, UR31, 0x3 ;  /* 0x0000001f0c077291 */ /* 0x004fe2000f8e18ff */
[----:B---3--:R-:W-:Y:S11]  /*4420*/  @P2 BRA `(.L_x_78) ;  /* 0x00000000000c2947 */ /* 0x008ff60003800000 */
[----:B-1----:R-:W-:Y:S04]  /*4430*/  SHF.L.U32 R5, R2, 0x1f, RZ ;  /* 0x0000001f02057819 */ /* 0x002fe800000006ff */
[----:B------:R-:W1:Y:S02]  /*4440*/  SYNCS.PHASECHK.TRANS64.TRYWAIT P0, [UR7], R5 ;  /* 0x00000005ff0075a7 */ /* 0x000e640008001107 */
[----:B-1----:R-:W-:Y:S05]  /*4450*/  @!P0 BRA `(.L_x_79) ;  /* 0x0000006400608947 */ /* 0x002fea0003800000 */
.L_x_78:
[----:B------:R-:W-:Y:S01]  /*4460*/  UISETP.NE.AND UP0, UPT, UR29, 0x1, UPT ;  /* 0x000000011d00788c */ /* 0x000fe2000bf05270 */
[----:B------:R-:W-:Y:S01]  /*4470*/  PLOP3.LUT P2, PT, PT, PT, PT, 0x80, 0x8 ;  /* 0x000000000008781c */ /* 0x000fe20003f4f070 */
[----:B------:R-:W-:Y:S02]  /*4480*/  UIADD3 UR4, UPT, UPT, UR12, 0x1, URZ ;  /* 0x000000010c047890 */ /* 0x000fe4000fffe0ff */
[----:B------:R-:W-:Y:S02]  /*4490*/  ULEA UR6, UR12, UR52, 0x9 ;  /* 0x000000340c067291 */ /* 0x000fe4000f8e48ff */
[----:B------:R-:W-:Y:S01]  /*44a0*/  UISETP.NE.AND UP1, UPT, UR4, 0x7, UPT ;  /* 0x000000070400788c */ /* 0x000fe2000bf25270 */
[----:B------:R-:W-:Y:S01]  /*44b0*/  PLOP3.LUT P0, PT, PT, PT, UP0, 0x80, 0x8 ;  /* 0x000000000008781c */ /* 0x000fe20003f0f008 */
[----:B------:R-:W-:Y:S02]  /*44c0*/  ULEA UR24, UR12, UR53, 0x5 ;  /* 0x000000350c187291 */ /* 0x000fe4000f8e28ff */
[----:B------:R-:W-:Y:S02]  /*44d0*/  USEL UR5, URZ, 0x1, UP1 ;  /* 0x00000001ff057887 */ /* 0x000fe40008800000 */
[----:B------:R-:W-:Y:S02]  /*44e0*/  USEL UR28, UR4, URZ, UP1 ;  /* 0x000000ff041c7287 */ /* 0x000fe40008800000 */
[----:B------:R-:W-:Y:S02]  /*44f0*/  ULEA UR22, UR12, UR54, 0x5 ;  /* 0x000000360c167291 */ /* 0x000fe4000f8e28ff */
[----:B------:R-:W-:Y:S01]  /*4500*/  @UP0 ULEA UR4, UR28, UR31, 0x3 ;  /* 0x0000001f1c040291 */ /* 0x000fe2000f8e18ff */
[----:B------:R-:W-:Y:S01]  /*4510*/  LOP3.LUT R2, R2, UR5, RZ, 0x3c, !PT ;  /* 0x0000000502027c12 */ /* 0x000fe2000f8e3cff */
[----:B------:R-:W-:Y:S02]  /*4520*/  UISETP.NE.U32.AND UP0, UPT, UR26, URZ, UPT ;  /* 0x000000ff1a00728c */ /* 0x000fe4000bf05070 */
[----:B------:R-:W-:Y:S01]  /*4530*/  UIADD3 UR20, UPT, UPT, UR6, 0x2, URZ ;  /* 0x0000000206147890 */ /* 0x000fe2000fffe0ff */
[----:B-1----:R-:W-:Y:S01]  /*4540*/  @P0 SHF.L.U32 R0, R2, 0x1f, RZ ;  /* 0x0000001f02000819 */ /* 0x002fe200000006ff */
[----:B------:R-:W-:Y:S02]  /*4550*/  UIADD3 UR16, UPT, UPT, UR6, 0x4, URZ ;  /* 0x0000000406107890 */ /* 0x000fe4000fffe0ff */
[----:B------:R-:W-:Y:S01]  /*4560*/  UIADD3 UR10, UPT, UPT, UR6, 0x6, URZ ;  /* 0x00000006060a7890 */ /* 0x000fe2000fffe0ff */
[----:B------:R2:W3:Y:S01]  /*4570*/  @P0 SYNCS.PHASECHK.TRANS64.TRYWAIT P2, [UR4], R0 ;  /* 0x00000000ff0005a7 */ /* 0x0004e20008041104 */
[----:B------:R-:W-:Y:S02]  /*4580*/  ULEA UR4, UR12, UR51, 0xa ;  /* 0x000000330c047291 */ /* 0x000fe4000f8e50ff */
[----:B------:R-:W-:Y:S02]  /*4590*/  UIADD3 UR30, UPT, UPT, UR7, 0x38, URZ ;  /* 0x00000038071e7890 */ /* 0x000fe4000fffe0ff */
[----:B------:R-:W-:Y:S02]  /*45a0*/  UIADD3 UR18, UPT, UPT, UR4, 0x2, URZ ;  /* 0x0000000204127890 */ /* 0x000fe4000fffe0ff */
[----:B------:R-:W-:Y:S02]  /*45b0*/  UIADD3 UR14, UPT, UPT, UR4, 0x4, URZ ;  /* 0x00000004040e7890 */ /* 0x000fe4000fffe0ff */
[----:B------:R-:W-:Y:S02]  /*45c0*/  UIADD3 UR8, UPT, UPT, UR4, 0x6, URZ ;  /* 0x0000000604087890 */ /* 0x000fe4000fffe0ff */
[----:B------:R-:W-:Y:S02]  /*45d0*/  UIADD3 UR27, UPT, UPT, UR27, 0x1, URZ ;  /* 0x000000011b1b7890 */ /* 0x000fe4000fffe0ff */
[----:B------:R-:W-:Y:S01]  /*45e0*/  UIADD3 UR29, UPT, UPT, UR29, -0x1, URZ ;  /* 0xffffffff1d1d7890 */ /* 0x000fe2000fffe0ff */
[----:B------:R-:W-:Y:S01]  /*45f0*/  UMOV UR25, 0x4008 ;  /* 0x0000400800197882 */ /* 0x000fe20000000000 */
[----:B------:R-:W-:Y:S01]  /*4600*/  UMOV UR23, 0x4008 ;  /* 0x0000400800177882 */ /* 0x000fe20000000000 */
[----:B------:R2:W-:Y:S01]  /*4610*/  UTCCP.T.S.2CTA.4x32dp128bit tmem[UR32+0x100], gdesc[UR24] ;  /* 0x00010018200079e7 */ /* 0x0005e20009300000 */
[----:B------:R2:W-:Y:S01]  /*4620*/  UTCCP.T.S.2CTA.4x32dp128bit tmem[UR32+0x104], gdesc[UR22] ;  /* 0x00010416200079e7 */ /* 0x0005e20009300000 */
[----:B------:R-:W-:Y:S01]  /*4630*/  UMOV UR7, 0x40004040 ;  /* 0x4000404000077882 */ /* 0x000fe20000000000 */
[----:B------:R-:W-:Y:S01]  /*4640*/  UMOV UR5, 0x40004040 ;  /* 0x4000404000057882 */ /* 0x000fe20000000000 */
[----:B------:R-:W-:Y:S01]  /*4650*/  UMOV UR21, 0x40004040 ;  /* 0x4000404000157882 */ /* 0x000fe20000000000 */
[----:B------:R2:W-:Y:S01]  /*4660*/  UTCQMMA.2CTA gdesc[UR4], gdesc[UR6], tmem[UR13], tmem[UR40], idesc[UR41], tmem[UR48], UP0 ;  /* 0x0030280604007dea */ /* 0x0005e2000820030d */
[----:B------:R-:W-:Y:S01]  /*4670*/  UISETP.NE.AND UP0, UPT, UR27, UR33, UPT ;  /* 0x000000211b00728c */ /* 0x000fe2000bf05270 */
[----:B------:R-:W-:Y:S01]  /*4680*/  UMOV UR19, 0x40004040 ;  /* 0x4000404000137882 */ /* 0x000fe20000000000 */
[----:B------:R-:W-:Y:S01]  /*4690*/  UMOV UR17, 0x40004040 ;  /* 0x4000404000117882 */ /* 0x000fe20000000000 */
[----:B------:R2:W-:Y:S01]  /*46a0*/  UTCQMMA.2CTA gdesc[UR18], gdesc[UR20], tmem[UR13], tmem[UR38], idesc[UR39], tmem[UR46], UPT ;  /* 0x002e261412007dea */ /* 0x0005e2000ba0030d */
[----:B------:R-:W-:Y:S01]  /*46b0*/  UMOV UR15, 0x40004040 ;  /* 0x40004040000f7882 */ /* 0x000fe20000000000 */
[----:B------:R-:W-:Y:S01]  /*46c0*/  UMOV UR11, 0x40004040 ;  /* 0x40004040000b7882 */ /* 0x000fe20000000000 */
[----:B------:R2:W-:Y:S01]  /*46d0*/  UTCQMMA.2CTA gdesc[UR14], gdesc[UR16], tmem[UR13], tmem[UR36], idesc[UR37], tmem[UR44], UPT ;  /* 0x002c24100e007dea */ /* 0x0005e2000ba0030d */
[----:B------:R-:W-:Y:S01]  /*46e0*/  UMOV UR9, 0x40004040 ;  /* 0x4000404000097882 */ /* 0x000fe20000000000 */
[----:B------:R-:W-:Y:S01]  /*46f0*/  UMOV UR26, 0x1 ;  /* 0x00000001001a7882 */ /* 0x000fe20000000000 */
[----:B------:R2:W-:Y:S01]  /*4700*/  UTCQMMA.2CTA gdesc[UR8], gdesc[UR10], tmem[UR13], tmem[UR34], idesc[UR35], tmem[UR42], UPT ;  /* 0x002a220a08007dea */ /* 0x0005e2000ba0030d */
[----:B------:R2:W-:Y:S01]  /*4710*/  UTCBAR.2CTA.MULTICAST [UR30], URZ, UR50 ;  /* 0x000000ff1e0073e9 */ /* 0x0005e20008200832 */
[----:B------:R-:W-:Y:S01]  /*4720*/  UMOV UR12, UR28 ;  /* 0x0000001c000c7c82 */ /* 0x000fe20008000000 */
[----:B------:R-:W-:Y:S05]  /*4730*/  BRA.U UP0, `(.L_x_80) ;  /* 0xfffffffd00347547 */ /* 0x000fea000b83ffff */
.L_x_77:
[----:B--2---:R-:W-:Y:S01]  /*4740*/  UIADD3 UR4, UPT, UPT, UR56, 0xe0, URZ ;  /* 0x000000e038047890 */ /* 0x004fe2000fffe0ff */
[----:B------:R-:W-:-:S08]  /*4750*/  UMOV UR27, UR33 ;  /* 0x00000021001b7c82 */ /* 0x000fd00008000000 */
[----:B------:R2:W-:Y:S01]  /*4760*/  UTCBAR.2CTA.MULTICAST [UR4], URZ, UR58 ;  /* 0x000000ff040073e9 */ /* 0x0005e2000820083a */
[----:B------:R-:W-:Y:S02]  /*4770*/  NOP ;  /* 0x0000000000007918 */ /* 0x000fe40000000000 */
.L_x_75:
[----:B--2---:R-:W-:Y:S01]  /*4780*/  UIADD3 UR4, UPT, UPT, UR55, 0x1, URZ ;  /* 0x0000000137047890 */ /* 0x004fe2000fffe0ff */
[----:B------:R-:W-:-:S03]  /*4790*/  ISETP.NE.AND P0, PT, R8, 0x2, PT ;  /* 0x000000020800780c */ /* 0x000fc60003f05270 */
[----:B------:R-:W-:Y:S01]  /*47a0*/  UISETP.NE.AND UP0, UPT, UR4, 0x2, UPT ;  /* 0x000000020400788c */ /* 0x000fe2000bf05270 */
[----:B-1----:R-:W-:Y:S02]  /*47b0*/  SEL R0, RZ, 0x1, P0 ;  /* 0x00000001ff007807 */ /* 0x002fe40000000000 */
[----:B------:R-:W-:Y:S01]  /*47c0*/  SEL R8, R8, RZ, P0 ;  /* 0x000000ff08087207 */ /* 0x000fe20000000000 */
[----:B------:R-:W-:Y:S01]  /*47d0*/  USEL UR5, URZ, 0x1, UP0 ;  /* 0x00000001ff057887 */ /* 0x000fe20008000000 */
[----:B------:R-:W-:Y:S01]  /*47e0*/  LOP3.LUT R3, R3, R0, RZ, 0x3c, !PT ;  /* 0x0000000003037212 */ /* 0x000fe200078e3cff */
[----:B------:R-:W-:-:S04]  /*47f0*/  USEL UR55, UR4, URZ, UP0 ;  /* 0x000000ff04377287 */ /* 0x000fc80008000000 */
[----:B------:R-:W-:Y:S01]  /*4800*/  LOP3.LUT R9, R9, UR5, RZ, 0x3c, !PT ;  /* 0x0000000509097c12 */ /* 0x000fe2000f8e3cff */
[----:B------:R-:W-:Y:S07]  /*4810*/  @P1 BRA `(.L_x_81) ;  /* 0xfffffff8006c1947 */ /* 0x000fee000383ffff */
[----:B------:R-:W1:Y:S01]  /*4820*/  S2UR UR8, SR_CgaCtaId ;  /* 0x00000000000879c3 */ /* 0x000e620000008800 */
[----:B------:R-:W-:Y:S01]  /*4830*/  ELECT P0, URZ, PT ;  /* 0x0000000000ff782f */ /* 0x000fe20003800000 */
[----:B------:R-:W-:Y:S01]  /*4840*/  HFMA2 R0, -RZ, RZ, 0, 5.9604644775390625e-08 ;  /* 0x00000001ff007431 */ /* 0x000fe200000001ff */
[----:B------:R-:W-:-:S05]  /*4850*/  UMOV UR4, 0x40 ;  /* 0x0000004000047882 */ /* 0x000fca0000000000 */
[----:B------:R-:W-:Y:S01]  /*4860*/  UVIRTCOUNT.DEALLOC.SMPOOL 0x80 ;  /* 0x000000800000784c */ /* 0x000fe20000000000 */
[----:B------:R-:W-:Y:S02]  /*4870*/  UISETP.NE.AND UP0, UPT, UR61, URZ, UPT ;  /* 0x000000ff3d00728c */ /* 0x000fe4000bf05270 */
[----:B-1----:R-:W-:-:S09]  /*4880*/  ULEA UR8, UR8, UR4, 0x18 ;  /* 0x0000000408087291 */ /* 0x002fd2000f8ec0ff */
[----:B------:R1:W-:Y:S01]  /*4890*/  @P0 STS.U8 [UR8+0x1c], R0 ;  /* 0x00001c00ff000988 */ /* 0x0003e20008000008 */
[----:B------:R-:W-:Y:S05]  /*48a0*/  BRA.U UP0, `(.L_x_82) ;  /* 0x0000000100587547 */ /* 0x000fea000b800000 */
[----:B------:R-:W-:Y:S01]  /*48b0*/  UIADD3 UR5, UPT, UPT, UR31, 0xf0, URZ ;  /* 0x000000f01f057890 */ /* 0x000fe2000fffe0ff */
[----:B------:R-:W-:-:S03]  /*48c0*/  SHF.L.U32 R3, R9, 0x1f, RZ ;  /* 0x0000001f09037819 */ /* 0x000fc600000006ff */
[----:B------:R-:W-:-:S09]  /*48d0*/  ULEA UR4, UR55, UR5, 0x3 ;  /* 0x0000000537047291 */ /* 0x000fd2000f8e18ff */
[----:B------:R-:W2:Y:S02]  /*48e0*/  SYNCS.PHASECHK.TRANS64.TRYWAIT P0, [UR4], R3 ;  /* 0x00000003ff0075a7 */ /* 0x000ea40008001104 */
[----:B--2---:R-:W-:Y:S05]  /*48f0*/  @!P0 BRA `(.L_x_83) ;  /* 0x0000006000508947 */ /* 0x004fea0003800000 */
.L_x_183:
[----:B------:R-:W-:-:S04]  /*4900*/  UIADD3 UR4, UPT, UPT, UR55, 0x1, URZ ;  /* 0x0000000137047890 */ /* 0x000fc8000fffe0ff */
[----:B------:R-:W-:-:S04]  /*4910*/  UISETP.NE.AND UP1, UPT, UR4, 0x2, UPT ;  /* 0x000000020400788c */ /* 0x000fc8000bf25270 */
[----:B------:R-:W-:Y:S02]  /*4920*/  USEL UR6, URZ, 0x1, UP1 ;  /* 0x00000001ff067887 */ /* 0x000fe40008800000 */
[----:B------:R-:W-:-:S04]  /*4930*/  USEL UR4, UR4, URZ, UP1 ;  /* 0x000000ff04047287 */ /* 0x000fc80008800000 */
[----:B------:R-:W-:Y:S01]  /*4940*/  ULEA UR4, UR4, UR5, 0x3 ;  /* 0x0000000504047291 */ /* 0x000fe2000f8e18ff */
[----:B-1----:R-:W-:-:S04]  /*4950*/  LOP3.LUT R3, R9, UR6, RZ, 0x3c, !PT ;  /* 0x0000000609037c12 */ /* 0x002fc8000f8e3cff */
[----:B------:R-:W-:Y:S01]  /*4960*/  SHF.L.U32 R3, R3, 0x1f, RZ ;  /* 0x0000001f03037819 */ /* 0x000fe200000006ff */
[----:B------:R-:W-:-:S04]  /*4970*/  IMAD.U32 R0, RZ, RZ, UR4 ;  /* 0x00000004ff007e24 */ /* 0x000fc8000f8e00ff */
[----:B------:R1:W2:Y:S03]  /*4980*/  SYNCS.PHASECHK.TRANS64.TRYWAIT P0, [R0+URZ], R3 ;  /* 0x00000003000075a7 */ /* 0x0002a600080011ff */
[----:B--2---:R-:W-:Y:S05]  /*4990*/  @!P0 NANOSLEEP.SYNCS 0x989680 ;  /* 0x009896800000895d */ /* 0x004fea0003900000 */
[----:B------:R-:W2:Y:S02]  /*49a0*/  @!P0 SYNCS.PHASECHK.TRANS64 P0, [R0+URZ], R3 ;  /* 0x00000003000085a7 */ /* 0x000ea400080010ff */
[----:B--2---:R-:W-:Y:S05]  /*49b0*/  @P0 BRA `(.L_x_84) ;  /* 0x0000000000200947 */ /* 0x004fea0003800000 */
.L_x_85:
[----:B--2---:R2:W4:Y:S02]  /*49c0*/  SYNCS.PHASECHK.TRANS64.TRYWAIT P0, [R0+URZ], R3 ;  /* 0x00000003000075a7 */ /* 0x00452400080011ff */
[----:B----4-:R-:W-:Y:S05]  /*49d0*/  @!P0 NANOSLEEP.SYNCS 0x989680 ;  /* 0x009896800000895d */ /* 0x010fea0003900000 */
[----:B------:R-:W4:Y:S02]  /*49e0*/  @!P0 SYNCS.PHASECHK.TRANS64 P0, [R0+URZ], R3 ;  /* 0x00000003000085a7 */ /* 0x000f2400080010ff */
[----:B----4-:R-:W-:Y:S05]  /*49f0*/  @!P0 BRA `(.L_x_85) ;  /* 0xfffffffc00f08947 */ /* 0x010fea000383ffff */
[----:B------:R-:W-:Y:S05]  /*4a00*/  BRA `(.L_x_84) ;  /* 0x00000000000c7947 */ /* 0x000fea0003800000 */
.L_x_82:
[----:B------:R-:W-:-:S04]  /*4a10*/  UIADD3 UR4, UPT, UPT, UR31, 0x120, URZ ;  /* 0x000001201f047890 */ /* 0x000fc8000fffe0ff */
[----:B------:R-:W-:-:S09]  /*4a20*/  UPRMT UR4, UR60, 0x654, UR4 ;  /* 0x000006543c047896 */ /* 0x000fd20008000004 */
[----:B------:R-:W-:Y:S03]  /*4a30*/  SYNCS.ARRIVE.TRANS64.RED.A1T0 RZ, [UR4], RZ ;  /* 0x000000ffffff79a7 */ /* 0x000fe60008100404 */
.L_x_84:
[----:B-12---:R-:W-:Y:S01]  /*4a40*/  SHF.L.U32 R3, RZ, 0x1f, RZ ;  /* 0x0000001fff037819 */ /* 0x006fe200000006ff */
[----:B------:R-:W-:Y:S01]  /*4a50*/  UIADD3 UR4, UPT, UPT, UR31, 0x120, URZ ;  /* 0x000001201f047890 */ /* 0x000fe2000fffe0ff */
[----:B------:R-:W-:Y:S02]  /*4a60*/  PLOP3.LUT P0, PT, PT, PT, UP0, 0x80, 0x8 ;  /* 0x000000000008781c */ /* 0x000fe40003f0f008 */
[----:B------:R-:W1:Y:S02]  /*4a70*/  SYNCS.PHASECHK.TRANS64.TRYWAIT P1, [UR31+0x120], R3 ;  /* 0x00012003ff0075a7 */ /* 0x000e64000802111f */
[----:B-1----:R-:W-:Y:S09]  /*4a80*/  @!P1 BRA `(.L_x_86) ;  /* 0x0000006000049947 */ /* 0x002ff20003800000 */
.L_x_185:
[----:B------:R-:W-:Y:S01]  /*4a90*/  @!UP0 UPRMT UR4, UR60, 0x654, UR4 ;  /* 0x000006543c048896 */ /* 0x000fe20008000004 */
[----:B------:R-:W-:Y:S01]  /*4aa0*/  UMOV UR5, 0xffff ;  /* 0x0000ffff00057882 */ /* 0x000fe20000000000 */
[----:B------:R-:W-:-:S07]  /*4ab0*/  UMOV UR6, 0x1 ;  /* 0x0000000100067882 */ /* 0x000fce0000000000 */
[----:B------:R-:W-:Y:S01]  /*4ac0*/  @!P0 SYNCS.ARRIVE.TRANS64.RED.A1T0 RZ, [UR4], RZ ;  /* 0x000000ffffff89a7 */ /* 0x000fe20008100404 */
[----:B------:R-:W-:Y:S01]  /*4ad0*/  NOP ;  /* 0x0000000000007918 */ /* 0x000fe20000000000 */
[----:B-1----:R-:W1:Y:S01]  /*4ae0*/  LDS R0, [UR8+0x14] ;  /* 0x00001408ff007984 */ /* 0x002e620008000800 */
[----:B------:R-:W-:-:S04]  /*4af0*/  ULOP3.LUT UR4, UR32, 0xffff, URZ, 0xc0, !UPT ;  /* 0x0000ffff20047892 */ /* 0x000fc8000f8ec0ff */
[----:B------:R-:W-:-:S04]  /*4b00*/  USHF.R.U32.HI UR4, URZ, 0x5, UR4 ;  /* 0x00000005ff047899 */ /* 0x000fc80008011604 */
[----:B------:R-:W-:Y:S02]  /*4b10*/  USHF.L.U32 UR5, UR5, UR4, URZ ;  /* 0x0000000405057299 */ /* 0x000fe400080006ff */
[----:B------:R-:W-:-:S04]  /*4b20*/  USHF.L.U32 UR4, UR6, UR4, URZ ;  /* 0x0000000406047299 */ /* 0x000fc800080006ff */
[----:B-1----:R-:W-:-:S04]  /*4b30*/  LOP3.LUT R0, R0, UR5, RZ, 0xc0, !PT ;  /* 0x0000000500007c12 */ /* 0x002fc8000f8ec0ff */
[----:B------:R-:W-:-:S13]  /*4b40*/  ISETP.NE.AND P0, PT, R0, UR5, PT ;  /* 0x0000000500007c0c */ /* 0x000fda000bf05270 */
[----:B------:R-:W-:Y:S05]  /*4b50*/  @P0 BRA `(.L_x_87) ;  /* 0x0000000000580947 */ /* 0x000fea0003800000 */
[----:B------:R-:W1:Y:S02]  /*4b60*/  LDS R0, [UR8+0x18] ;  /* 0x00001808ff007984 */ /* 0x000e640008000800 */
[----:B-1----:R-:W-:-:S04]  /*4b70*/  LOP3.LUT R0, R0, UR4, RZ, 0xc0, !PT ;  /* 0x0000000400007c12 */ /* 0x002fc8000f8ec0ff */
[----:B------:R-:W-:-:S13]  /*4b80*/  ISETP.NE.AND P0, PT, R0, UR4, PT ;  /* 0x0000000400007c0c */ /* 0x000fda000bf05270 */
[----:B------:R-:W-:Y:S05]  /*4b90*/  @P0 BRA `(.L_x_88) ;  /* 0x00000000003c0947 */ /* 0x000fea0003800000 */
[----:B------:R-:W1:Y:S01]  /*4ba0*/  S2R R2, SR_LANEID ;  /* 0x0000000000027919 */ /* 0x000e620000000000 */
[----:B------:R-:W-:Y:S01]  /*4bb0*/  ULOP3.LUT UR5, URZ, UR5, URZ, 0x33, !UPT ;  /* 0x00000005ff057292 */ /* 0x000fe2000f8e33ff */
[----:B------:R-:W-:Y:S01]  /*4bc0*/  LOP3.LUT R4, RZ, UR4, RZ, 0x33, !PT ;  /* 0x00000004ff047c12 */ /* 0x000fe2000f8e33ff */
[----:B------:R-:W-:Y:S02]  /*4bd0*/  VOTEU.ANY UR4, UPT, PT ;  /* 0x0000000000047886 */ /* 0x000fe400038e0100 */
[----:B------:R-:W-:Y:S01]  /*4be0*/  UFLO.U32 UR4, UR4 ;  /* 0x00000004000472bd */ /* 0x000fe200080e0000 */
[----:B------:R-:W2:Y:S01]  /*4bf0*/  REDUX UR6, R4 ;  /* 0x00000000040673c4 */ /* 0x000ea20000000000 */
[----:B------:R-:W-:-:S06]  /*4c00*/  IMAD.U32 R0, RZ, RZ, UR5 ;  /* 0x00000005ff007e24 */ /* 0x000fcc000f8e00ff */
[----:B------:R4:W-:Y:S01]  /*4c10*/  UTCATOMSWS.AND URZ, UR5 ;  /* 0x0000000500ff79e3 */ /* 0x0009e20008000000 */
[----:B------:R-:W3:Y:S01]  /*4c20*/  REDUX UR7, R0 ;  /* 0x00000000000773c4 */ /* 0x000ee20000000000 */
[----:B-1----:R-:W-:Y:S01]  /*4c30*/  ISETP.EQ.U32.AND P0, PT, R2, UR4, PT ;  /* 0x0000000402007c0c */ /* 0x002fe2000bf02070 */
[----:B--2---:R-:W-:Y:S01]  /*4c40*/  IMAD.U32 R2, RZ, RZ, UR6 ;  /* 0x00000006ff027e24 */ /* 0x004fe2000f8e00ff */
[----:B---3--:R-:W-:-:S11]  /*4c50*/  MOV R3, UR7 ;  /* 0x0000000700037c02 */ /* 0x008fd60008000f00 */
[----:B------:R4:W-:Y:S04]  /*4c60*/  @P0 ATOMS.AND RZ, [UR8+0x14], R3 ;  /* 0x00001403ffff098c */ /* 0x0009e8000a800008 */
[----:B------:R4:W-:Y:S01]  /*4c70*/  @P0 ATOMS.AND RZ, [UR8+0x18], R2 ;  /* 0x00001802ffff098c */ /* 0x0009e2000a800008 */
[----:B------:R-:W-:Y:S05]  /*4c80*/  BRA `(.L_x_89) ;  /* 0x0000000000147947 */ /* 0x000fea0003800000 */
.L_x_88:
[----:B------:R-:W-:Y:S02]  /*4c90*/  MOV R2, 0x4cb0 ;  /* 0x00004cb000027802 */ /* 0x000fe40000000f00 */
[----:B---3-5:R-:W-:Y:S05]  /*4ca0*/  CALL.REL.NOINC `($__internal_0_$__cuda_sm10x_tcgen05_guardrail_trap_col_being_dealloced_not_returned_by_alloc) ;  /* 0x0000006000e47944 */ /* 0x028fea0003c00000 */
[----:B------:R-:W-:Y:S05]  /*4cb0*/  BRA `(.L_x_89) ;  /* 0x0000000000087947 */ /* 0x000fea0003800000 */
.L_x_87:
[----:B------:R-:W-:Y:S02]  /*4cc0*/  MOV R2, 0x4ce0 ;  /* 0x00004ce000027802 */ /* 0x000fe40000000f00 */
[----:B---3-5:R-:W-:Y:S05]  /*4cd0*/  CALL.REL.NOINC `($__internal_2_$__cuda_sm10x_tcgen05_guardrail_trap_unallocated_columns_being_dealloced) ;  /* 0x0000006000f07944 */ /* 0x028fea0003c00000 */
.L_x_89:
[----:B------:R-:W-:Y:S01]  /*4ce0*/  NOP ;  /* 0x0000000000007918 */ /* 0x000fe20000000000 */
[----:B----4-:R-:W-:Y:S05]  /*4cf0*/  EXIT ;  /* 0x000000000000794d */ /* 0x010fea0003800000 */
.L_x_62:
[----:B------:R-:W-:-:S09]  /*4d00*/  UISETP.NE.OR UP0, UPT, UR17, 0x3, !UP4 ;  /* 0x000000031100788c */ /* 0x000fd2000e705670 */
[----:B------:R-:W-:Y:S05]  /*4d10*/  BRA.U UP0, `(.L_x_90) ;  /* 0x0000001100607547 */ /* 0x000fea000b800000 */
[----:B------:R-:W1:Y:S01]  /*4d20*/  S2UR UR10, SR_CgaCtaId ;  /* 0x00000000000a79c3 */ /* 0x000e620000008800 */
[----:B------:R-:W2:Y:S01]  /*4d30*/  LDCU UR45, c[0x0][0x370] ;  /* 0x00006e00ff2d77ac */ /* 0x000ea20008000800 */
[----:B------:R-:W-:Y:S02]  /*4d40*/  HFMA2 R13, -RZ, RZ, 0, 0 ;  /* 0x00000000ff0d7431 */ /* 0x000fe400000001ff */
[----:B------:R-:W-:Y:S01]  /*4d50*/  IMAD.MOV.U32 R15, RZ, RZ, 0x1 ;  /* 0x00000001ff0f7424 */ /* 0x000fe200078e00ff */
[----:B------:R-:W-:Y:S01]  /*4d60*/  MOV R7, 0x2000 ;  /* 0x0000200000077802 */ /* 0x000fe20000000f00 */
[----:B------:R-:W2:Y:S01]  /*4d70*/  LDCU.128 UR40, c[0x0][0xf10] ;  /* 0x0001e200ff2877ac */ /* 0x000ea20008000c00 */
[----:B------:R-:W-:Y:S01]  /*4d80*/  IMAD.MOV.U32 R14, RZ, RZ, RZ ;  /* 0x000000ffff0e7224 */ /* 0x000fe200078e00ff */
[----:B------:R-:W3:Y:S01]  /*4d90*/  LDC.64 R16, c[0x0][0x348] ;  /* 0x0000d200ff107b82 */ /* 0x000ee20000000a00 */
[----:B------:R-:W4:Y:S01]  /*4da0*/  LDCU UR38, c[0x0][0x374] ;  /* 0x00006e80ff2677ac */ /* 0x000f220008000800 */
[----:B------:R-:W1:Y:S06]  /*4db0*/  LDCU UR15, c[0x0][0xf0c] ;  /* 0x0001e180ff0f77ac */ /* 0x000e6c0008000800 */
[----:B------:R-:W3:Y:S01]  /*4dc0*/  LDC.64 R2, c[0x0][0xc88] ;  /* 0x00032200ff027b82 */ /* 0x000ee20000000a00 */
[----:B------:R-:W3:Y:S01]  /*4dd0*/  LDCU UR53, c[0x0][0xf20] ;  /* 0x0001e400ff3577ac */ /* 0x000ee20008000800 */
[----:B------:R-:W3:Y:S06]  /*4de0*/  LDCU UR4, c[0x0][0xf30] ;  /* 0x0001e600ff0477ac */ /* 0x000eec0008000800 */
[----:B------:R-:W3:Y:S01]  /*4df0*/  LDC.64 R4, c[0x0][0xc90] ;  /* 0x00032400ff047b82 */ /* 0x000ee20000000a00 */
[----:B------:R-:W-:Y:S01]  /*4e00*/  UMOV UR21, 0x400 ;  /* 0x0000040000157882 */ /* 0x000fe20000000000 */
[----:B--2---:R-:W-:-:S02]  /*4e10*/  UIMAD.WIDE.U32 UR6, UR45, UR40, URZ ;  /* 0x000000282d0672a5 */ /* 0x004fc4000f8e00ff */
[----:B----4-:R-:W-:Y:S02]  /*4e20*/  UIMAD.WIDE.U32 UR8, UR38, UR43, URZ ;  /* 0x0000002b260872a5 */ /* 0x010fe4000f8e00ff */
[----:B-1----:R-:W-:Y:S02]  /*4e30*/  ULEA UR21, UR10, UR21, 0x18 ;  /* 0x000000150a157291 */ /* 0x002fe4000f8ec0ff */
[----:B------:R-:W-:Y:S02]  /*4e40*/  UPLOP3.LUT UP3, UPT, UPT, UPT, UPT, 0x40, 0x4 ;  /* 0x000000000004789c */ /* 0x000fe40003f6e870 */
[----:B------:R-:W-:Y:S02]  /*4e50*/  UIADD3 UR46, UPT, UPT, UR21, 0x88, URZ ;  /* 0x00000088152e7890 */ /* 0x000fe4000fffe0ff */
[----:B------:R-:W-:Y:S02]  /*4e60*/  UIADD3 UR33, UPT, UPT, UR21, 0x70, URZ ;  /* 0x0000007015217890 */ /* 0x000fe4000fffe0ff */
[----:B------:R-:W-:-:S02]  /*4e70*/  UIADD3 UR25, UPT, UPT, UR21, 0x78, URZ ;  /* 0x0000007815197890 */ /* 0x000fc4000fffe0ff */
[----:B------:R-:W-:Y:S01]  /*4e80*/  UIADD3 UR17, UPT, UPT, UR21, 0x80, URZ ;  /* 0x0000008015117890 */ /* 0x000fe2000fffe0ff */
[----:B------:R-:W-:Y:S01]  /*4e90*/  UMOV UR6, UR7 ;  /* 0x0000000700067c82 */ /* 0x000fe20008000000 */
[----:B------:R-:W-:Y:S01]  /*4ea0*/  UMOV UR50, UR9 ;  /* 0x0000000900327c82 */ /* 0x000fe20008000000 */
[----:B------:R-:W-:Y:S02]  /*4eb0*/  UISETP.GE.AND UP0, UPT, UR39, 0x1, UPT ;  /* 0x000000012700788c */ /* 0x000fe4000bf06270 */
[----:B------:R-:W-:Y:S01]  /*4ec0*/  UISETP.NE.AND UP4, UPT, UR39, 0x1, UPT ;  /* 0x000000012700788c */ /* 0x000fe2000bf85270 */
[----:B------:R-:W1:Y:S01]  /*4ed0*/  LDCU.64 UR22, c[0x0][0xf28] ;  /* 0x0001e500ff1677ac */ /* 0x000e620008000a00 */
[----:B------:R-:W-:Y:S02]  /*4ee0*/  UISETP.NE.AND UP6, UPT, UR15, 0x1, UPT ;  /* 0x000000010f00788c */ /* 0x000fe4000bfc5270 */
[----:B------:R-:W-:Y:S02]  /*4ef0*/  UISETP.NE.AND UP5, UPT, UR42, 0x1, UPT ;  /* 0x000000012a00788c */ /* 0x000fe4000bfa5270 */
[----:B------:R-:W-:-:S02]  /*4f00*/  UPRMT UR46, UR10, 0x654, UR46 ;  /* 0x000006540a2e7896 */ /* 0x000fc4000800002e */
[----:B------:R-:W-:Y:S02]  /*4f10*/  USHF.R.U32.HI UR51, URZ, UR41, UR6 ;  /* 0x00000029ff337299 */ /* 0x000fe40008011606 */
[----:B------:R-:W-:Y:S02]  /*4f20*/  UPRMT UR49, UR10, 0x654, UR33 ;  /* 0x000006540a317896 */ /* 0x000fe40008000021 */
[----:B------:R-:W-:Y:S02]  /*4f30*/  UPRMT UR48, UR10, 0x654, UR25 ;  /* 0x000006540a307896 */ /* 0x000fe40008000019 */
[----:B------:R-:W-:Y:S02]  /*4f40*/  UPRMT UR47, UR10, 0x654, UR17 ;  /* 0x000006540a2f7896 */ /* 0x000fe40008000011 */
[----:B---3--:R-:W-:Y:S02]  /*4f50*/  USHF.R.U32.HI UR50, URZ, UR53, UR50 ;  /* 0x00000035ff327299 */ /* 0x008fe40008011632 */
[----:B------:R-:W-:-:S11]  /*4f60*/  UISETP.NE.AND UP2, UPT, UR4, 0x1, UPT ;  /* 0x000000010400788c */ /* 0x000fd6000bf45270 */
.L_x_101:
[C---:B------:R-:W-:Y:S02]  /*4f70*/  LEA R12, R14.reuse, UR21, 0x3 ;  /* 0x000000150e0c7c11 */ /* 0x040fe4000f8e18ff */
[----:B------:R-:W-:Y:S02]  /*4f80*/  SHF.L.U32 R9, R13, 0x1f, RZ ;  /* 0x0000001f0d097819 */ /* 0x000fe400000006ff */
[----:B------:R-:W-:Y:S02]  /*4f90*/  LEA R10, R14, UR21, 0x4 ;  /* 0x000000150e0a7c11 */ /* 0x000fe4000f8e20ff */
[----:B------:R-:W2:Y:S02]  /*4fa0*/  SYNCS.PHASECHK.TRANS64.TRYWAIT P0, [R12+URZ+0xc0], R9 ;  /* 0x0000c0090c0075a7 */ /* 0x000ea400080011ff */
[----:B--23--:R-:W-:Y:S05]  /*4fb0*/  @!P0 BRA `(.L_x_91) ;  /* 0x0000005800d08947 */ /* 0x00cfea0003800000 */
.L_x_186:
[----:B--2---:R-:W2:Y:S01]  /*4fc0*/  LDS.128 R8, [R10+0x130] ;  /* 0x000130000a087984 */ /* 0x004ea20000000c00 */
[----:B------:R-:W-:Y:S01]  /*4fd0*/  UISETP.GE.AND UP0, UPT, UR39, 0x1, UPT ;  /* 0x000000012700788c */ /* 0x000fe2000bf06270 */
[----:B------:R-:W-:Y:S01]  /*4fe0*/  @!PT LDS RZ, [RZ] ;  /* 0x00000000fffff984 */ /* 0x000fe20000000800 */
[----:B------:R-:W-:Y:S01]  /*4ff0*/  @!PT LDS RZ, [RZ] ;  /* 0x00000000fffff984 */ /* 0x000fe20000000800 */
[----:B------:R-:W-:Y:S01]  /*5000*/  @!PT LDS RZ, [RZ] ;  /* 0x00000000fffff984 */ /* 0x000fe20000000800 */
[----:B------:R-:W-:Y:S01]  /*5010*/  @!PT LDS RZ, [RZ] ;  /* 0x00000000fffff984 */ /* 0x000fe20000000800 */
[----:B------:R3:W-:Y:S06]  /*5020*/  MEMBAR.ALL.CTA ;  /* 0x0000000000007992 */ /* 0x0007ec0000008000 */
[----:B---3--:R-:W3:Y:S01]  /*5030*/  FENCE.VIEW.ASYNC.S ;  /* 0x00000000000073c6 */ /* 0x008ee20000000000 */
[----:B--2---:R-:W-:Y:S11]  /*5040*/  LOP3.LUT P0, RZ, R10, 0x1, RZ, 0xc0, !PT ;  /* 0x000000010aff7812 */ /* 0x004ff6000780c0ff */
[----:B------:R-:W-:Y:S02]  /*5050*/  @!UPT UIADD3 URZ, UPT, UPT, URZ, URZ, URZ ;  /* 0x000000fffffff290 */ /* 0x000fe4000fffe0ff */
[----:B---3--:R-:W-:Y:S01]  /*5060*/  VOTEU.ANY UP1, P0 ;  /* 0x0000000000ff7886 */ /* 0x008fe20000020100 */
[----:B------:R-:W-:Y:S11]  /*5070*/  PLOP3.LUT P0, PT, PT, PT, UP1, 0x80, 0x8 ;  /* 0x000000000008781c */ /* 0x000ff60003f0f018 */
[----:B------:R-:W-:Y:S02]  /*5080*/  @!UPT UIADD3 URZ, UPT, UPT, URZ, URZ, URZ ;  /* 0x000000fffffff290 */ /* 0x000fe4000fffe0ff */
[----:B------:R-:W-:Y:S02]  /*5090*/  @P0 SHF.R.U32.HI R0, RZ, 0x10, R9 ;  /* 0x00000010ff000819 */ /* 0x000fe40000011609 */
[----:B------:R-:W-:Y:S02]  /*50a0*/  @P0 MOV R6, R8 ;  /* 0x0000000800060202 */ /* 0x000fe40000000f00 */
[----:B------:R-:W-:Y:S01]  /*50b0*/  @P0 R2UR UR4, R0 ;  /* 0x00000000000402ca */ /* 0x000fe200000e0000 */
[----:B------:R-:W-:Y:S01]  /*50c0*/  VIADD R0, R12, 0xd0 ;  /* 0x000000d00c007836 */ /* 0x000fe20000000000 */
[----:B------:R-:W-:Y:S02]  /*50d0*/  @P0 LOP3.LUT R8, R9, 0xffff, RZ, 0xc0, !PT ;  /* 0x0000ffff09080812 */ /* 0x000fe400078ec0ff */
[----:B------:R-:W-:Y:S02]  /*50e0*/  @P0 R2UR UR6, R6 ;  /* 0x00000000060602ca */ /* 0x000fe400000e0000 */
[----:B------:R-:W-:Y:S02]  /*50f0*/  PRMT R0, RZ, 0x654, R0 ;  /* 0x00000654ff007816 */ /* 0x000fe40000000000 */
[----:B------:R-:W-:Y:S02]  /*5100*/  @P0 R2UR UR5, R8 ;  /* 0x00000000080502ca */ /* 0x000fe400000e0000 */
[----:B------:R2:W-:Y:S03]  /*5110*/  SYNCS.ARRIVE.TRANS64.RED.A1T0 RZ, [R0+URZ], RZ ;  /* 0x000000ff00ff79a7 */ /* 0x0005e600081004ff */
[----:B------:R-:W-:Y:S04]  /*5120*/  @UP1 UMOV UR37, UR4 ;  /* 0x0000000400251c82 */ /* 0x000fe80008000000 */
[----:B------:R-:W-:Y:S04]  /*5130*/  @UP1 UMOV UR14, UR6 ;  /* 0x00000006000e1c82 */ /* 0x000fe80008000000 */
[----:B------:R-:W-:Y:S01]  /*5140*/  @UP1 UMOV UR13, UR5 ;  /* 0x00000005000d1c82 */ /* 0x000fe20008000000 */
[----:B------:R-:W-:Y:S05]  /*5150*/  BRA.U !UP0, `(.L_x_92) ;  /* 0x0000000108a47547 */ /* 0x000fea000b800000 */
[----:B------:R-:W-:Y:S02]  /*5160*/  UIMAD.WIDE.U32 UR26, UR13, UR43, URZ ;  /* 0x0000002b0d1a72a5 */ /* 0x000fe4000f8e00ff */
[----:B------:R-:W-:Y:S02]  /*5170*/  UIMAD.WIDE.U32 UR28, UR14, UR40, URZ ;  /* 0x000000280e1c72a5 */ /* 0x000fe4000f8e00ff */
[----:B------:R-:W-:Y:S02]  /*5180*/  USEL UR4, UR38, UR50, !UP5 ;  /* 0x0000003226047287 */ /* 0x000fe4000e800000 */
[----:B------:R-:W-:Y:S02]  /*5190*/  USEL UR7, UR45, UR51, !UP6 ;  /* 0x000000332d077287 */ /* 0x000fe4000f000000 */
[----:B-1----:R-:W-:Y:S02]  /*51a0*/  UIMAD.WIDE.U32 UR8, UR4, UR22, URZ ;  /* 0x00000016040872a5 */ /* 0x002fe4000f8e00ff */
[----:B------:R-:W-:Y:S01]  /*51b0*/  UIMAD.WIDE.U32 UR18, UR7, UR22, URZ ;  /* 0x00000016071272a5 */ /* 0x000fe2000f8e00ff */
[----:B------:R-:W-:Y:S02]  /*51c0*/  UMOV UR5, UR27 ;  /* 0x0000001b00057c82 */ /* 0x000fe40008000000 */
[----:B------:R-:W-:Y:S03]  /*51d0*/  USHF.R.U32.HI UR6, URZ, UR53, UR5 ;  /* 0x00000035ff067299 */ /* 0x000fe60008011605 */
[----:B------:R-:W-:Y:S01]  /*51e0*/  UMOV UR5, UR29 ;  /* 0x0000001d00057c82 */ /* 0x000fe20008000000 */
[----:B------:R-:W-:Y:S02]  /*51f0*/  USEL UR6, UR13, UR6, !UP5 ;  /* 0x000000060d067287 */ /* 0x000fe4000e800000 */
[----:B------:R-:W-:Y:S03]  /*5200*/  USHF.R.U32.HI UR10, URZ, UR41, UR5 ;  /* 0x00000029ff0a7299 */ /* 0x000fe60008011605 */
[----:B------:R-:W-:Y:S02]  /*5210*/  UMOV UR5, UR9 ;  /* 0x0000000900057c82 */ /* 0x000fe40008000000 */
[----:B------:R-:W-:Y:S03]  /*5220*/  @UP4 USHF.R.U32.HI UR4, URZ, UR23, UR5 ;  /* 0x00000017ff044299 */ /* 0x000fe60008011605 */
[----:B------:R-:W-:Y:S01]  /*5230*/  UMOV UR5, UR19 ;  /* 0x0000001300057c82 */ /* 0x000fe20008000000 */
[----:B------:R-:W-:Y:S02]  /*5240*/  UIMAD UR4, UR39, UR4, URZ ;  /* 0x00000004270472a4 */ /* 0x000fe4000f8e02ff */
[----:B------:R-:W-:Y:S02]  /*5250*/  @UP4 USHF.R.U32.HI UR7, URZ, UR23, UR5 ;  /* 0x00000017ff074299 */ /* 0x000fe40008011605 */
[----:B------:R-:W-:Y:S02]  /*5260*/  UIMAD.WIDE.U32 UR18, UR6, UR22, URZ ;  /* 0x00000016061272a5 */ /* 0x000fe4000f8e00ff */
[----:B------:R-:W-:Y:S02]  /*5270*/  USEL UR5, UR14, UR10, !UP6 ;  /* 0x0000000a0e057287 */ /* 0x000fe4000f000000 */
[----:B------:R-:W-:Y:S02]  /*5280*/  UIMAD UR8, UR39, UR7, URZ ;  /* 0x00000007270872a4 */ /* 0x000fe4000f8e02ff */
[----:B------:R-:W-:Y:S03]  /*5290*/  UISETP.GE.AND UP0, UPT, UR6, UR4, UPT ;  /* 0x000000040600728c */ /* 0x000fe6000bf06270 */
[----:B------:R-:W-:Y:S01]  /*52a0*/  UMOV UR4, UR19 ;  /* 0x0000001300047c82 */ /* 0x000fe20008000000 */
[----:B------:R-:W-:Y:S02]  /*52b0*/  UISETP.GE.OR UP0, UPT, UR5, UR8, UP0 ;  /* 0x000000080500728c */ /* 0x000fe40008706670 */
[----:B------:R-:W-:Y:S02]  /*52c0*/  USHF.R.U32.HI UR4, URZ, UR23, UR4 ;  /* 0x00000017ff047299 */ /* 0x000fe40008011604 */
[----:B------:R-:W-:Y:S02]  /*52d0*/  UIMAD.WIDE.U32 UR8, UR5, UR22, URZ ;  /* 0x00000016050872a5 */ /* 0x000fe4000f8e00ff */
[----:B------:R-:W-:Y:S04]  /*52e0*/  USEL UR10, UR6, UR4, !UP4 ;  /* 0x00000004060a7287 */ /* 0x000fe8000e000000 */
[----:B------:R-:W-:Y:S01]  /*52f0*/  UIADD3 UR12, UPT, UPT, -UR10, URZ, URZ ;  /* 0x000000ff0a0c7290 */ /* 0x000fe2000fffe1ff */
[----:B------:R-:W-:Y:S02]  /*5300*/  @!UP0 UMOV UR4, UR9 ;  /* 0x0000000900048c82 */ /* 0x000fe40008000000 */
[----:B------:R-:W-:Y:S02]  /*5310*/  @!UP0 USHF.R.U32.HI UR4, URZ, UR23, UR4 ;  /* 0x00000017ff048299 */ /* 0x000fe40008011604 */
[----:B------:R-:W-:Y:S02]  /*5320*/  UIMAD UR8, UR39, UR12, UR6 ;  /* 0x0000000c270872a4 */ /* 0x000fe4000f8e0206 */
[----:B------:R-:W-:Y:S04]  /*5330*/  @!UP0 USEL UR4, UR5, UR4, !UP4 ;  /* 0x0000000405048287 */ /* 0x000fe8000e000000 */
[----:B------:R-:W-:Y:S02]  /*5340*/  @!UP0 UIMAD UR8, UR7, UR8, UR4 ;  /* 0x00000008070882a4 */ /* 0x000fe4000f8e0204 */
[----:B------:R-:W-:Y:S02]  /*5350*/  @!UP0 UIADD3 UR9, UPT, UPT, UR10, -UR4, URZ ;  /* 0x800000040a098290 */ /* 0x000fe4000fffe0ff */
[----:B------:R-:W-:Y:S02]  /*5360*/  UIADD3 UR4, UPT, UPT, -UR5, URZ, URZ ;  /* 0x000000ff05047290 */ /* 0x000fe4000fffe1ff */
[----:B------:R-:W-:Y:S02]  /*5370*/  UIADD3 UR7, UPT, UPT, -UR6, URZ, URZ ;  /* 0x000000ff06077290 */ /* 0x000fe4000fffe1ff */
[----:B------:R-:W-:Y:S02]  /*5380*/  @!UP0 UIMAD UR6, UR9, UR39, UR5 ;  /* 0x00000027090682a4 */ /* 0x000fe4000f8e0205 */
[----:B------:R-:W-:Y:S02]  /*5390*/  UIMAD UR14, UR15, UR4, UR14 ;  /* 0x000000040f0e72a4 */ /* 0x000fe4000f8e020e */
[----:B------:R-:W-:Y:S01]  /*53a0*/  UIMAD UR13, UR42, UR7, UR13 ;  /* 0x000000072a0d72a4 */ /* 0x000fe2000f8e020d */
[----:B------:R-:W-:Y:S02]  /*53b0*/  @!UP0 UMOV UR5, UR8 ;  /* 0x0000000800058c82 */ /* 0x000fe40008000000 */
[----:B------:R-:W-:Y:S02]  /*53c0*/  UIMAD UR14, UR5, UR15, UR14 ;  /* 0x0000000f050e72a4 */ /* 0x000fe4000f8e020e */
[----:B------:R-:W-:Y:S11]  /*53d0*/  UIMAD UR13, UR6, UR42, UR13 ;  /* 0x0000002a060d72a4 */ /* 0x000ff6000f8e020d */
[----:B------:R-:W-:Y:S01]  /*53e0*/  @!UPT UIADD3 URZ, UPT, UPT, URZ, URZ, URZ ;  /* 0x000000fffffff290 */ /* 0x000fe2000fffe0ff */
.L_x_92:
[----:B------:R-:W3:Y:S01]  /*53f0*/  @!UP2 LDCU.128 UR28, c[0x0][0xf10] ;  /* 0x0001e200ff1ca7ac */ /* 0x000ee20008000c00 */
[C---:B------:R-:W-:Y:S02]  /*5400*/  ISETP.NE.U32.AND P1, PT, R4.reuse, RZ, PT ;  /* 0x000000ff0400720c */ /* 0x040fe40003f25070 */
[----:B------:R-:W-:Y:S02]  /*5410*/  ISETP.NE.U32.AND P0, PT, R4, RZ, PT ;  /* 0x000000ff0400720c */ /* 0x000fe40003f05070 */
[C---:B------:R-:W-:Y:S02]  /*5420*/  ISETP.NE.AND.EX P1, PT, R5.reuse, RZ, PT, P1 ;  /* 0x000000ff0500720c */ /* 0x040fe40003f25310 */
[----:B------:R-:W-:Y:S01]  /*5430*/  ISETP.NE.AND.EX P0, PT, R5, RZ, PT, P0 ;  /* 0x000000ff0500720c */ /* 0x000fe20003f05300 */
[----:B------:R-:W4:Y:S01]  /*5440*/  @!UP2 LDCU UR5, c[0x0][0xf0c] ;  /* 0x0001e180ff05a7ac */ /* 0x000f220008000800 */
[----:B------:R-:W-:Y:S01]  /*5450*/  SHF.L.U32 R9, R15, 0x1f, RZ ;  /* 0x0000001f0f097819 */ /* 0x000fe200000006ff */
[----:B------:R-:W-:Y:S02]  /*5460*/  USHF.L.U32 UR35, UR16, 0x7, URZ ;  /* 0x0000000710237899 */ /* 0x000fe400080006ff */
[----:B------:R-:W-:Y:S02]  /*5470*/  USHF.L.U32 UR34, UR11, 0x7, URZ ;  /* 0x000000070b227899 */ /* 0x000fe400080006ff */
[----:B---3--:R-:W-:Y:S07]  /*5480*/  UIMAD.WIDE.U32 UR6, UR14, UR28, URZ ;  /* 0x0000001c0e0672a5 */ /* 0x008fee000f8e00ff */
[----:B------:R-:W-:Y:S01]  /*5490*/  @!UP2 UMOV UR4, UR7 ;  /* 0x000000070004ac82 */ /* 0x000fe20008000000 */
[----:B----4-:R-:W-:Y:S02]  /*54a0*/  @!UP2 UISETP.NE.AND UP0, UPT, UR5, 0x1, UPT ;  /* 0x000000010500a88c */ /* 0x010fe4000bf05270 */
[----:B------:R-:W-:Y:S02]  /*54b0*/  @!UP2 USHF.R.U32.HI UR4, URZ, UR29, UR4 ;  /* 0x0000001dff04a299 */ /* 0x000fe40008011604 */
[----:B------:R-:W-:Y:S02]  /*54c0*/  UIMAD.WIDE.U32 UR6, UR13, UR31, URZ ;  /* 0x0000001f0d0672a5 */ /* 0x000fe4000f8e00ff */
[----:B------:R-:W-:Y:S02]  /*54d0*/  @!UP2 USEL UR8, UR14, UR4, !UP0 ;  /* 0x000000040e08a287 */ /* 0x000fe4000c000000 */
[----:B------:R-:W-:Y:S03]  /*54e0*/  @!UP2 UISETP.NE.AND UP0, UPT, UR30, 0x1, UPT ;  /* 0x000000011e00a88c */ /* 0x000fe6000bf05270 */
[----:B------:R-:W-:Y:S02]  /*54f0*/  @!UP2 UMOV UR6, UR7 ;  /* 0x000000070006ac82 */ /* 0x000fe40008000000 */
[----:B------:R-:W3:Y:S02]  /*5500*/  @!UP2 LDCU UR4, c[0x0][0xf20] ;  /* 0x0001e400ff04a7ac */ /* 0x000ee40008000800 */
[----:B---3--:R-:W-:Y:S04]  /*5510*/  @!UP2 USHF.R.U32.HI UR6, URZ, UR4, UR6 ;  /* 0x00000004ff06a299 */ /* 0x008fe80008011606 */
[----:B------:R-:W-:Y:S04]  /*5520*/  @!UP2 USEL UR6, UR13, UR6, !UP0 ;  /* 0x000000060d06a287 */ /* 0x000fe8000c000000 */
[----:B------:R-:W-:Y:S02]  /*5530*/  @!UP2 UIADD3 UR4, UPT, UPT, -UR8, UR6, URZ ;  /* 0x000000060804a290 */ /* 0x000fe4000fffe1ff */
[----:B------:R-:W-:Y:S02]  /*5540*/  @!UP2 UIADD3 UR6, UPT, UPT, UR8, -UR6, URZ ;  /* 0x800000060806a290 */ /* 0x000fe4000fffe0ff */
[----:B------:R-:W-:Y:S02]  /*5550*/  @!UP2 UIMAD UR14, UR4, UR5, UR14 ;  /* 0x00000005040ea2a4 */ /* 0x000fe4000f8e020e */
[----:B------:R-:W-:Y:S01]  /*5560*/  @!UP2 UIMAD UR13, UR6, UR30, UR13 ;  /* 0x0000001e060da2a4 */ /* 0x000fe2000f8e020d */
[----:B------:R-:W-:Y:S11]  /*5570*/  BRA.U UP3, `(.L_x_93) ;  /* 0x0000000103107547 */ /* 0x000ff6000b800000 */
[----:B--2---:R-:W-:Y:S04]  /*5580*/  MOV R0, UR52 ;  /* 0x0000003400007c02 */ /* 0x004fe80008000f00 */
[----:B------:R-:W-:Y:S04]  /*5590*/  SHF.L.U32 R11, R0, 0x1f, RZ ;  /* 0x0000001f000b7819 */ /* 0x000fe800000006ff */
[----:B------:R-:W2:Y:S02]  /*55a0*/  SYNCS.PHASECHK.TRANS64.TRYWAIT P2, [UR21+0xb8], R11 ;  /* 0x0000b80bff0075a7 */ /* 0x000ea40008041115 */
[----:B--2---:R-:W-:Y:S05]  /*55b0*/  @!P2 BRA `(.L_x_94) ;  /* 0x000000540064a947 */ /* 0x004fea0003800000 */
.L_x_93:
[----:B------:R-:W-:Y:S05]  /*55c0*/  @!P1 BRA `(.L_x_95) ;  /* 0x0000000000309947 */ /* 0x000fea0003800000 */
[----:B------:R-:W-:Y:S01]  /*55d0*/  ISETP.NE.U32.AND P1, PT, R2, RZ, PT ;  /* 0x000000ff0200720c */ /* 0x000fe20003f25070 */
[----:B------:R-:W3:Y:S01]  /*55e0*/  LDCU.64 UR4, c[0x0][0x358] ;  /* 0x00006b00ff0477ac */ /* 0x000ee20008000a00 */
[----:B------:R-:W-:Y:S02]  /*55f0*/  IMAD.MOV.U32 R84, RZ, RZ, 0x1 ;  /* 0x00000001ff547424 */ /* 0x000fe400078e00ff */
[----:B------:R-:W-:Y:S11]  /*5600*/  ISETP.NE.AND.EX P1, PT, R3, RZ, PT, P1 ;  /* 0x000000ff0300720c */ /* 0x000ff60003f25310 */
[----:B------:R-:W-:Y:S02]  /*5610*/  @!UPT UIADD3 URZ, UPT, UPT, URZ, URZ, URZ ;  /* 0x000000fffffff290 */ /* 0x000fe4000fffe0ff */
[----:B--2---:R-:W2:Y:S01]  /*5620*/  @P1 LDC.64 R10, c[0x0][0xc88] ;  /* 0x00032200ff0a1b82 */ /* 0x004ea20000000a00 */
[----:B------:R-:W-:Y:S04]  /*5630*/  @P1 IMAD R0, R4, UR44, RZ ;  /* 0x0000002c04001c24 */ /* 0x000fe8000f8e02ff */
[----:B--2---:R-:W-:Y:S04]  /*5640*/  @P1 IMAD.WIDE R10, R0, 0x4, R10 ;  /* 0x00000004000a1825 */ /* 0x004fe800078e020a */
[----:B------:R-:W-:Y:S01]  /*5650*/  HFMA2 R0, -RZ, RZ, 0, 5.9604644775390625e-08 ;  /* 0x00000001ff007431 */ /* 0x000fe200000001ff */
[----:B---3-5:R3:W5:Y:S04]  /*5660*/  @P1 LDG.E R41, desc[UR4][R10.64] ;  /* 0x000000040a291981 */ /* 0x028768000c1e1900 */
[----:B------:R-:W-:Y:S01]  /*5670*/  @!P1 PRMT R84, R0, 0x7610, R84 ;  /* 0x0000761000549816 */ /* 0x000fe20000000054 */
[----:B---3--:R-:W4:Y:S06]  /*5680*/  @!P1 LDC R41, c[0x0][0xc80] ;  /* 0x00032000ff299b82 */ /* 0x008f2c0000000800 */
.L_x_95:
[----:B----45:R-:W-:Y:S01]  /*5690*/  @!P0 FSETP.EQ.AND P1, PT, R41, RZ, PT ;  /* 0x000000ff2900820b */ /* 0x030fe20003f22000 */
[----:B------:R-:W-:Y:S01]  /*56a0*/  @!UPT UIADD3 URZ, UPT, UPT, URZ, URZ, URZ ;  /* 0x000000fffffff290 */ /* 0x000fe2000fffe0ff */
[----:B------:R-:W-:Y:S11]  /*56b0*/  @!P0 BRA `(.L_x_96) ;  /* 0x0000000000188947 */ /* 0x000ff60003800000 */
[----:B------:R-:W-:Y:S02]  /*56c0*/  LOP3.LUT P0, RZ, R84, 0xff, RZ, 0xc0, !PT ;  /* 0x000000ff54ff7812 */ /* 0x000fe4000780c0ff */
[----:B------:R-:W-:Y:S04]  /*56d0*/  ISETP.NE.U32.AND P1, PT, R2, RZ, PT ;  /* 0x000000ff0200720c */ /* 0x000fe80003f25070 */
[----:B------:R-:W-:Y:S04]  /*56e0*/  ISETP.NE.AND.EX P1, PT, R3, RZ, PT, P1 ;  /* 0x000000ff0300720c */ /* 0x000fe80003f25310 */
[----:B------:R-:W-:Y:S03]  /*56f0*/  PLOP3.LUT P1, PT, P1, PT, PT, 0x8, 0x80 ;  /* 0x000000000080781c */ /* 0x000fe60000f2e170 */
[----:B------:R-:W-:Y:S11]  /*5700*/  @P0 FSETP.EQ.AND P1, PT, R41, RZ, PT ;  /* 0x000000ff2900020b */ /* 0x000ff60003f22000 */
[----:B------:R-:W-:Y:S02]  /*5710*/  @!UPT UIADD3 URZ, UPT, UPT, URZ, URZ, URZ ;  /* 0x000000fffffff290 */ /* 0x000fe4000fffe0ff */
.L_x_96:
[----:B------:R-:W3:Y:S01]  /*5720*/  SYNCS.PHASECHK.TRANS64.TRYWAIT P2, [UR21+0x90], R9 ;  /* 0x00009009ff0075a7 */ /* 0x000ee20008041115 */
[----:B------:R-:W-:Y:S04]  /*5730*/  ELECT P0, URZ, PT ;  /* 0x0000000000ff782f */ /* 0x000fe80003800000 */
[----:B------:R-:W-:Y:S11]  /*5740*/  PLOP3.LUT P1, PT, P1, P0, PT, 0xf2, 0x2f ;  /* 0x00000000002f781c */ /* 0x000ff60000f21e72 */
[----:B------:R-:W-:Y:S02]  /*5750*/  @!UPT UIADD3 URZ, UPT, UPT, URZ, URZ, URZ ;  /* 0x000000fffffff290 */ /* 0x000fe4000fffe0ff */
[----:B------:R-:W-:Y:S05]  /*5760*/  @!P1 IADD3 R8, P0, PT, R16, 0x980, RZ ;  /* 0x0000098010089810 */ /* 0x000fea0007f1e0ff */
[----:B------:R-:W-:Y:S01]  /*5770*/  @!P1 IMAD.X R6, RZ, RZ, R17, P0 ;  /* 0x000000ffff069224 */ /* 0x000fe200000e0611 */
[----:B---3--:R-:W-:Y:S07]  /*5780*/  @!P2 BRA `(.L_x_97) ;  /* 0x000000540008a947 */ /* 0x008fee0003800000 */
.L_x_189:
[----:B------:R-:W-:Y:S01]  /*5790*/  @!P1 R2UR UR5, R8 ;  /* 0x00000000080592ca */ /* 0x000fe200000e0000 */
[----:B------:R-:W-:Y:S01]  /*57a0*/  VOTEU.ALL UP0, P1 ;  /* 0x0000000000ff7886 */ /* 0x000fe20000800000 */
[----:B------:R-:W-:Y:S01]  /*57b0*/  @!P1 R2UR UR4, R6 ;  /* 0x00000000060492ca */ /* 0x000fe200000e0000 */
[----:B--2---:R-:W-:Y:S01]  /*57c0*/  @!P1 IMAD.MOV.U32 R0, RZ, RZ, 0x2000 ;  /* 0x00002000ff009424 */ /* 0x004fe200078e00ff */
[----:B------:R-:W-:Y:S01]  /*57d0*/  UMOV UR6, 0x0 ;  /* 0x0000000000067882 */ /* 0x000fe20000000000 */
[----:B------:R-:W-:Y:S01]  /*57e0*/  UMOV UR7, 0x10000000 ;  /* 0x1000000000077882 */ /* 0x000fe20000000000 */
[----:B------:R-:W-:Y:S01]  /*57f0*/  @!UP0 UIADD3 UR32, UPT, UPT, UR21, 0x200, URZ ;  /* 0x0000020015208890 */ /* 0x000fe2000fffe0ff */
[----:B------:R-:W-:Y:S01]  /*5800*/  @!P1 IADD3 R8, P0, PT, R16, 0x980, RZ ;  /* 0x0000098010089810 */ /* 0x000fe20007f1e0ff */
[----:B------:R-:W-:Y:S01]  /*5810*/  VOTEU.ALL UP0, P1 ;  /* 0x0000000000ff7886 */ /* 0x000fe20000800000 */
[----:B------:R-:W-:Y:S03]  /*5820*/  UMOV UR36, UR44 ;  /* 0x0000002c00247c82 */ /* 0x000fe60008000000 */
[----:B------:R-:W-:Y:S02]  /*5830*/  @!P1 IMAD.X R6, RZ, RZ, R17, P0 ;  /* 0x000000ffff069224 */ /* 0x000fe400000e0611 */
[----:B------:R-:W-:Y:S02]  /*5840*/  IMAD.U32 R10, RZ, RZ, UR5 ;  /* 0x00000005ff0a7e24 */ /* 0x000fe4000f8e00ff */
[----:B------:R-:W-:Y:S03]  /*5850*/  IMAD.U32 R11, RZ, RZ, UR4 ;  /* 0x00000004ff0b7e24 */ /* 0x000fe6000f8e00ff */
[----:B------:R-:W-:Y:S02]  /*5860*/  @!P1 R2UR UR4, R10 ;  /* 0x000000000a0492ca */ /* 0x000fe400000e0000 */
[----:B------:R-:W-:Y:S11]  /*5870*/  @!P1 R2UR UR5, R11 ;  /* 0x000000000b0592ca */ /* 0x000ff600000e0000 */
[----:B------:R-:W-:Y:S02]  /*5880*/  @!UPT UIADD3 URZ, UPT, UPT, URZ, URZ, URZ ;  /* 0x000000fffffff290 */ /* 0x000fe4000fffe0ff */
[----:B------:R2:W-:Y:S01]  /*5890*/  @!UP0 UTMALDG.3D [UR32], [UR4], desc[UR6] ;  /* 0x00000620040085b4 */ /* 0x0005e20008011000 */
[----:B------:R2:W-:Y:S01]  /*58a0*/  @!P1 SYNCS.ARRIVE.TRANS64.RED.A0TR RZ, [UR21+0x70], R0 ;  /* 0x00007000ffff99a7 */ /* 0x0005e20008300415 */
[----:B------:R-:W-:Y:S01]  /*58b0*/  SYNCS.ARRIVE.TRANS64.RED.A1T0 RZ, [UR49], RZ ;  /* 0x000000ffffff79a7 */ /* 0x000fe20008100431 */
[----:B------:R-:W3:Y:S02]  /*58c0*/  SYNCS.PHASECHK.TRANS64.TRYWAIT P2, [UR21+0x98], R9 ;  /* 0x00009809ff0075a7 */ /* 0x000ee40008041115 */
[----:B--23--:R-:W-:Y:S05]  /*58d0*/  @!P2 BRA `(.L_x_98) ;  /* 0x0000005000cca947 */ /* 0x00cfea0003800000 */
.L_x_191:
        /* <DEDUP_REMOVED lines=8> */
[----:B------:R-:W-:Y:S01]  /*5960*/  @!UP0 UIADD3 UR24, UPT, UPT, UR21, 0x2200, URZ ;  /* 0x0000220015188890 */ /* 0x000fe2000fffe0ff */
[----:B------:R-:W-:Y:S01]  /*5970*/  VOTEU.ALL UP0, P1 ;  /* 0x0000000000ff7886 */ /* 0x000fe20000800000 */
[----:B------:R-:W-:Y:S01]  /*5980*/  UMOV UR27, UR35 ;  /* 0x00000023001b7c82 */ /* 0x000fe20008000000 */
[----:B------:R-:W-:Y:S02]  /*5990*/  UMOV UR28, UR44 ;  /* 0x0000002c001c7c82 */ /* 0x000fe40008000000 */
[----:B------:R-:W-:Y:S02]  /*59a0*/  IMAD.U32 R10, RZ, RZ, UR5 ;  /* 0x00000005ff0a7e24 */ /* 0x000fe4000f8e00ff */
[----:B------:R-:W-:Y:S02]  /*59b0*/  IMAD.U32 R11, RZ, RZ, UR4 ;  /* 0x00000004ff0b7e24 */ /* 0x000fe4000f8e00ff */
[----:B------:R-:W-:Y:S01]  /*59c0*/  @!P1 IMAD.X R6, RZ, RZ, R17, P0 ;  /* 0x000000ffff069224 */ /* 0x000fe200000e0611 */
        /* <DEDUP_REMOVED lines=8> */
.L_x_193:
[----:B------:R-:W-:Y:S01]  /*5a50*/  @!P1 R2UR UR5, R8 ;  /* 0x00000000080592ca */ /* 0x000fe200000e0000 */
[----:B------:R-:W-:Y:S01]  /*5a60*/  VOTEU.ALL UP0, P1 ;  /* 0x0000000000ff7886 */ /* 0x000fe20000800000 */
[----:B------:R-:W-:Y:S01]  /*5a70*/  @!P1 R2UR UR4, R6 ;  /* 0x00000000060492ca */ /* 0x000fe200000e0000 */
[----:B--2---:R-:W-:Y:S01]  /*5a80*/  @!P1 IMAD.MOV.U32 R0, RZ, RZ, 0x2000 ;  /* 0x00002000ff009424 */ /* 0x004fe200078e00ff */
[----:B------:R-:W-:Y:S01]  /*5a90*/  UMOV UR6, 0x0 ;  /* 0x0000000000067882 */ /* 0x000fe20000000000 */
[----:B------:R-:W-:Y:S01]  /*5aa0*/  UMOV UR7, 0x10000000 ;  /* 0x1000000000077882 */ /* 0x000fe20000000000 */
[----:B------:R-:W-:Y:S01]  /*5ab0*/  @!UP0 UIADD3 UR18, UPT, UPT, UR34, 0x40, URZ ;  /* 0x0000004022128890 */ /* 0x000fe2000fffe0ff */
[----:B------:R-:W-:Y:S01]  /*5ac0*/  VIADD R14, R14, 0x1 ;  /* 0x000000010e0e7836 */ /* 0x000fe20000000000 */
[----:B------:R-:W-:Y:S01]  /*5ad0*/  @!UP0 UIADD3 UR16, UPT, UPT, UR21, 0x4200, URZ ;  /* 0x0000420015108890 */ /* 0x000fe2000fffe0ff */
[----:B------:R-:W-:Y:S01]  /*5ae0*/  VOTEU.ALL UP0, P1 ;  /* 0x0000000000ff7886 */ /* 0x000fe20000800000 */
[----:B------:R-:W-:Y:S01]  /*5af0*/  UMOV UR19, UR35 ;  /* 0x0000002300137c82 */ /* 0x000fe20008000000 */
[----:B------:R-:W-:Y:S02]  /*5b00*/  UMOV UR20, UR44 ;  /* 0x0000002c00147c82 */ /* 0x000fe40008000000 */
        /* <DEDUP_REMOVED lines=10> */
.L_x_195:
[----:B------:R-:W-:Y:S01]  /*5bb0*/  @!P1 IADD3 R6, P0, PT, R16, 0x980, RZ ;  /* 0x0000098010069810 */ /* 0x000fe20007f1e0ff */
[----:B------:R-:W-:Y:S01]  /*5bc0*/  VOTEU.ALL UP0, P1 ;  /* 0x0000000000ff7886 */ /* 0x000fe20000800000 */
[----:B------:R-:W-:Y:S01]  /*5bd0*/  UMOV UR6, 0x0 ;  /* 0x0000000000067882 */ /* 0x000fe20000000000 */
[----:B------:R-:W-:Y:S01]  /*5be0*/  UMOV UR7, 0x10000000 ;  /* 0x1000000000077882 */ /* 0x000fe20000000000 */
[----:B------:R-:W-:Y:S01]  /*5bf0*/  @!P1 R2UR UR5, R6 ;  /* 0x00000000060592ca */ /* 0x000fe200000e0000 */
[----:B--2---:R-:W-:Y:S01]  /*5c00*/  @!P1 IMAD.X R0, RZ, RZ, R17, P0 ;  /* 0x000000ffff009224 */ /* 0x004fe200000e0611 */
[----:B------:R-:W-:Y:S01]  /*5c10*/  @!UP0 UIADD3 UR10, UPT, UPT, UR34, 0x60, URZ ;  /* 0x00000060220a8890 */ /* 0x000fe2000fffe0ff */
[----:B------:R-:W-:Y:S01]  /*5c20*/  R2UR UR16, R87 ;  /* 0x00000000571072ca */ /* 0x000fe200000e0000 */
[----:B------:R-:W-:Y:S01]  /*5c30*/  @!UP0 UIADD3 UR8, UPT, UPT, UR21, 0x6200, URZ ;  /* 0x0000620015088890 */ /* 0x000fe2000fffe0ff */
[----:B------:R-:W-:Y:S01]  /*5c40*/  R2UR UR18, R86 ;  /* 0x00000000561272ca */ /* 0x000fe200000e0000 */
[----:B------:R-:W-:Y:S01]  /*5c50*/  @!UP0 UIADD3 UR9, UPT, UPT, UR21, 0x88, URZ ;  /* 0x0000008815098890 */ /* 0x000fe2000fffe0ff */
[----:B------:R-:W-:Y:S01]  /*5c60*/  @!P1 R2UR UR4, R0 ;  /* 0x00000000000492ca */ /* 0x000fe200000e0000 */
[----:B------:R-:W-:Y:S01]  /*5c70*/  VOTEU.ALL UP0, P1 ;  /* 0x0000000000ff7886 */ /* 0x000fe20000800000 */
[----:B------:R-:W-:Y:S01]  /*5c80*/  UMOV UR11, UR35 ;  /* 0x00000023000b7c82 */ /* 0x000fe20008000000 */
[----:B------:R-:W-:Y:S01]  /*5c90*/  UMOV UR12, UR44 ;  /* 0x0000002c000c7c82 */ /* 0x000fe20008000000 */
[C---:B------:R-:W-:Y:S01]  /*5ca0*/  ISETP.NE.AND P0, PT, R14.reuse, 0x2, PT ;  /* 0x000000020e00780c */ /* 0x040fe20003f05270 */
[----:B------:R-:W-:Y:S01]  /*5cb0*/  UPLOP3.LUT UP3, UPT, UPT, UPT, UPT, 0x80, 0x8 ;  /* 0x000000000008789c */ /* 0x000fe20003f6f070 */
[----:B------:R-:W-:Y:S01]  /*5cc0*/  IMAD.U32 R8, RZ, RZ, UR5 ;  /* 0x00000005ff087e24 */ /* 0x000fe2000f8e00ff */
[----:B------:R-:W-:Y:S01]  /*5cd0*/  LOP3.LUT R15, R15, 0x1, RZ, 0x3c, !PT ;  /* 0x000000010f0f7812 */ /* 0x000fe200078e3cff */
[----:B------:R-:W-:Y:S01]  /*5ce0*/  UMOV UR44, UR37 ;  /* 0x00000025002c7c82 */ /* 0x000fe20008000000 */
[----:B------:R-:W-:Y:S01]  /*5cf0*/  SEL R0, RZ, 0x1, P0 ;  /* 0x00000001ff007807 */ /* 0x000fe20000000000 */
[----:B------:R-:W-:Y:S01]  /*5d00*/  UIADD3 UR16, UPT, UPT, UR14, UR16, URZ ;  /* 0x000000100e107290 */ /* 0x000fe2000fffe0ff */
[----:B------:R-:W-:Y:S02]  /*5d10*/  SEL R14, R14, RZ, P0 ;  /* 0x000000ff0e0e7207 */ /* 0x000fe40000000000 */
[----:B------:R-:W-:Y:S01]  /*5d20*/  IMAD.U32 R9, RZ, RZ, UR4 ;  /* 0x00000004ff097e24 */ /* 0x000fe2000f8e00ff */
[----:B------:R-:W-:Y:S02]  /*5d30*/  @!P1 R2UR UR4, R8 ;  /* 0x00000000080492ca */ /* 0x000fe400000e0000 */
[----:B------:R-:W-:Y:S02]  /*5d40*/  LOP3.LUT R13, R13, R0, RZ, 0x3c, !PT ;  /* 0x000000000d0d7212 */ /* 0x000fe400078e3cff */
[----:B------:R-:W-:Y:S11]  /*5d50*/  @!P1 R2UR UR5, R9 ;  /* 0x00000000090592ca */ /* 0x000ff600000e0000 */
[----:B------:R-:W-:Y:S02]  /*5d60*/  @!UPT UIADD3 URZ, UPT, UPT, URZ, URZ, URZ ;  /* 0x000000fffffff290 */ /* 0x000fe4000fffe0ff */
[----:B------:R2:W-:Y:S01]  /*5d70*/  @!UP0 UTMALDG.3D [UR8], [UR4], desc[UR6] ;  /* 0x00000608040085b4 */ /* 0x0005e20008011000 */
[----:B------:R3:W-:Y:S01]  /*5d80*/  @!P1 SYNCS.ARRIVE.TRANS64.RED.A0TR RZ, [UR21+0x88], R7 ;  /* 0x00008807ffff99a7 */ /* 0x0007e20008300415 */
[----:B------:R-:W-:Y:S01]  /*5d90*/  SYNCS.ARRIVE.TRANS64.RED.A1T0 RZ, [UR46], RZ ;  /* 0x000000ffffff79a7 */ /* 0x000fe2000810042e */
[----:B--2---:R-:W-:Y:S01]  /*5da0*/  UIADD3 UR11, UPT, UPT, UR13, UR18, URZ ;  /* 0x000000120d0b7290 */ /* 0x004fe2000fffe0ff */
[----:B------:R-:W-:Y:S11]  /*5db0*/  BRA.U UP1, `(.L_x_101) ;  /* 0xfffffff1016c7547 */ /* 0x000ff6000b83ffff */
[----:B------:R-:W-:-:S04]  /*5dc0*/  SHF.L.U32 R3, R15, 0x1f, RZ ;  /* 0x0000001f0f037819 */ /* 0x000fc800000006ff */
[----:B------:R-:W2:Y:S02]  /*5dd0*/  SYNCS.PHASECHK.TRANS64.TRYWAIT P0, [UR21+0x90], R3 ;  /* 0x00009003ff0075a7 */ /* 0x000ea40008001115 */
[----:B--2---:R-:W-:Y:S05]  /*5de0*/  @!P0 BRA `(.L_x_102) ;  /* 0x0000004c00d08947 */ /* 0x004fea0003800000 */
.L_x_197:
[----:B------:R-:W4:Y:S02]  /*5df0*/  SYNCS.PHASECHK.TRANS64.TRYWAIT P0, [UR21+0x98], R3 ;  /* 0x00009803ff0075a7 */ /* 0x000f240008001115 */
[----:B----4-:R-:W-:Y:S05]  /*5e00*/  @!P0 BRA `(.L_x_103) ;  /* 0x0000004c00e08947 */ /* 0x010fea0003800000 */
.L_x_199:
[----:B------:R-:W4:Y:S02]  /*5e10*/  SYNCS.PHASECHK.TRANS64.TRYWAIT P0, [UR21+0xa0], R3 ;  /* 0x0000a003ff0075a7 */ /* 0x000f240008001115 */
[----:B----4-:R-:W-:Y:S05]  /*5e20*/  @!P0 BRA `(.L_x_104) ;  /* 0x0000004c00f08947 */ /* 0x010fea0003800000 */
.L_x_201:
[----:B--2---:R-:W-:-:S07]  /*5e30*/  MOV R0, UR21 ;  /* 0x0000001500007c02 */ /* 0x004fce0008000f00 */
.L_x_105:
[----:B--2---:R-:W-:-:S04]  /*5e40*/  SHF.L.U32 R3, R15, 0x1f, RZ ;  /* 0x0000001f0f037819 */ /* 0x004fc800000006ff */
[----:B------:R2:W4:Y:S03]  /*5e50*/  SYNCS.PHASECHK.TRANS64.TRYWAIT P0, [R0+URZ+0xa8], R3 ;  /* 0x0000a803000075a7 */ /* 0x00052600080011ff */
[----:B----4-:R-:W-:Y:S05]  /*5e60*/  @!P0 NANOSLEEP.SYNCS 0x989680 ;  /* 0x009896800000895d */ /* 0x010fea0003900000 */
[----:B------:R-:W4:Y:S02]  /*5e70*/  @!P0 SYNCS.PHASECHK.TRANS64 P0, [R0+URZ+0xa8], R3 ;  /* 0x0000a803000085a7 */ /* 0x000f2400080010ff */
[----:B-1--4-:R-:W-:Y:S05]  /*5e80*/  @P0 EXIT ;  /* 0x000000000000094d */ /* 0x012fea0003800000 */
[----:B------:R-:W-:Y:S05]  /*5e90*/  BRA `(.L_x_105) ;  /* 0xfffffffc00e87947 */ /* 0x000fea000383ffff */
.L_x_90:
[----:B------:R-:W-:-:S06]  /*5ea0*/  UISETP.GE.AND UP0, UPT, UR17, 0x4, UPT ;  /* 0x000000041100788c */ /* 0x000fcc000bf06270 */
[----:B------:R-:W-:-:S13]  /*5eb0*/  PLOP3.LUT P0, PT, PT, PT, UP0, 0x80, 0x8 ;  /* 0x000000000008781c */ /* 0x000fda0003f0f008 */
[----:B------:R-:W-:Y:S05]  /*5ec0*/  @!P0 EXIT ;  /* 0x000000000000894d */ /* 0x000fea0003800000 */
[----:B------:R-:W1:Y:S08]  /*5ed0*/  S2UR UR4, SR_CgaCtaId ;  /* 0x00000000000479c3 */ /* 0x000e700000008800 */
[----:B------:R-:W-:Y:S01]  /*5ee0*/  BAR.SYNC.DEFER_BLOCKING 0x6, 0xa0 ;  /* 0x0182800000007b1d */ /* 0x000fe20000010000 */
[C---:B------:R-:W-:Y:S01]  /*5ef0*/  IMAD.SHL.U32 R4, R98.reuse, 0x20, RZ ;  /* 0x0000002062047824 */ /* 0x040fe200078e00ff */
[C---:B------:R-:W-:Y:S01]  /*5f00*/  LOP3.LUT R99, R98.reuse, 0x60, RZ, 0xc0, !PT ;  /* 0x0000006062637812 */ /* 0x040fe200078ec0ff */
[C---:B------:R-:W-:Y:S01]  /*5f10*/  IMAD.SHL.U32 R97, R98.reuse, 0x4, RZ ;  /* 0x0000000462617824 */ /* 0x040fe200078e00ff */
[C---:B------:R-:W-:Y:S01]  /*5f20*/  LOP3.LUT R96, R98.reuse, 0x2, RZ, 0xc0, !PT ;  /* 0x0000000262607812 */ /* 0x040fe200078ec0ff */
[----:B------:R-:W-:Y:S01]  /*5f30*/  IMAD.U32 R37, R98, 0x10000, RZ ;  /* 0x0001000062257824 */ /* 0x000fe200078e00ff */
[----:B------:R-:W-:-:S02]  /*5f40*/  UMOV UR43, 0x400 ;  /* 0x00000400002b7882 */ /* 0x000fc40000000000 */
[----:B------:R-:W2:Y:S01]  /*5f50*/  LDC.64 R80, c[0x0][0xc88] ;  /* 0x00032200ff507b82 */ /* 0x000ea20000000a00 */
[----:B------:R-:W-:Y:S01]  /*5f60*/  LOP3.LUT R6, R4, 0xc0, RZ, 0xc0, !PT ;  /* 0x000000c004067812 */ /* 0x000fe200078ec0ff */
[----:B------:R-:W-:Y:S01]  /*5f70*/  HFMA2 R90, -RZ, RZ, 0, 0 ;  /* 0x00000000ff5a7431 */ /* 0x000fe200000001ff */
[----:B------:R-:W-:Y:S01]  /*5f80*/  LOP3.LUT R98, R98, 0x4, RZ, 0xc0, !PT ;  /* 0x0000000462627812 */ /* 0x000fe200078ec0ff */
[----:B------:R-:W-:Y:S01]  /*5f90*/  IMAD.MOV.U32 R94, RZ, RZ, 0x1 ;  /* 0x00000001ff5e7424 */ /* 0x000fe200078e00ff */
[----:B------:R-:W-:Y:S01]  /*5fa0*/  LOP3.LUT R97, R6, 0x18, R97, 0xf8, !PT ;  /* 0x0000001806617812 */ /* 0x000fe200078ef861 */
[----:B------:R-:W-:Y:S01]  /*5fb0*/  IMAD.MOV.U32 R36, RZ, RZ, RZ ;  /* 0x000000ffff247224 */ /* 0x000fe200078e00ff */
[----:B------:R-:W-:Y:S01]  /*5fc0*/  LOP3.LUT R37, R37, 0x600000, RZ, 0xc0, !PT ;  /* 0x0060000025257812 */ /* 0x000fe200078ec0ff */
[----:B------:R-:W3:Y:S01]  /*5fd0*/  LDC.64 R82, c[0x0][0xc90] ;  /* 0x00032400ff527b82 */ /* 0x000ee20000000a00 */
[----:B------:R-:W-:Y:S02]  /*5fe0*/  LOP3.LUT R97, R97, 0xf20, R4, 0xf8, !PT ;  /* 0x00000f2061617812 */ /* 0x000fe400078ef804 */
[----:B------:R-:W-:Y:S01]  /*5ff0*/  CS2R R92, SRZ ;  /* 0x00000000005c7805 */ /* 0x000fe2000001ff00 */
[----:B------:R-:W4:Y:S01]  /*6000*/  LDCU UR59, c[0x0][0x370] ;  /* 0x00006e00ff3b77ac */ /* 0x000f220008000800 */
[----:B------:R-:W2:Y:S03]  /*6010*/  LDCU.64 UR62, c[0x0][0x348] ;  /* 0x00006900ff3e77ac */ /* 0x000ea60008000a00 */
[----:B------:R-:W2:Y:S01]  /*6020*/  LDC.64 R78, c[0x0][0xcb0] ;  /* 0x00032c00ff4e7b82 */ /* 0x000ea20000000a00 */
[----:B-1----:R-:W-:Y:S01]  /*6030*/  ULEA UR43, UR4, UR43, 0x18 ;  /* 0x0000002b042b7291 */ /* 0x002fe2000f8ec0ff */
[----:B------:R-:W1:Y:S06]  /*6040*/  LDCU UR42, c[0x0][0xf0c] ;  /* 0x0001e180ff2a77ac */ /* 0x000e6c0008000800 */
[----:B------:R-:W1:Y:S01]  /*6050*/  LDC.64 R76, c[0x0][0xca8] ;  /* 0x00032a00ff4c7b82 */ /* 0x000e620000000a00 */
[----:B------:R-:W-:Y:S01]  /*6060*/  UIADD3 UR4, UPT, UPT, UR43, 0x200, URZ ;  /* 0x000002002b047890 */ /* 0x000fe2000fffe0ff */
[----:B------:R-:W1:Y:S01]  /*6070*/  LDCU UR38, c[0x0][0xf30] ;  /* 0x0001e600ff2677ac */ /* 0x000e620008000800 */
[----:B------:R-:W4:Y:S04]  /*6080*/  LDS R0, [UR43+0x150] ;  /* 0x0001502bff007984 */ /* 0x000f280008000800 */
[----:B------:R-:W-:Y:S01]  /*6090*/  IMAD.U32 R88, RZ, RZ, UR4 ;  /* 0x00000004ff587e24 */ /* 0x000fe2000f8e00ff */
[----:B------:R-:W1:Y:S04]  /*60a0*/  LDCU.64 UR56, c[0x0][0xc88] ;  /* 0x00019100ff3877ac */ /* 0x000e680008000a00 */
[----:B------:R-:W-:Y:S01]  /*60b0*/  LEA R97, R97, R88, 0x1 ;  /* 0x0000005861617211 */ /* 0x000fe200078e08ff */
[----:B------:R-:W1:Y:S04]  /*60c0*/  LDCU.64 UR40, c[0x0][0xf28] ;  /* 0x0001e500ff2877ac */ /* 0x000e680008000a00 */
[--C-:B------:R-:W-:Y:S01]  /*60d0*/  IMAD R96, R96, -0x10, R97.reuse ;  /* 0xfffffff060607824 */ /* 0x100fe200078e0261 */
[----:B------:R-:W1:Y:S01]  /*60e0*/  LDCU.128 UR52, c[0x0][0xf10] ;  /* 0x0001e200ff3477ac */ /* 0x000e620008000c00 */
[----:B------:R-:W-:Y:S01]  /*60f0*/  IMAD R95, R98, -0x10, R97 ;  /* 0xfffffff0625f7824 */ /* 0x000fe200078e0261 */
[----:B------:R-:W1:Y:S01]  /*6100*/  LDCU UR58, c[0x0][0x374] ;  /* 0x00006e80ff3a77ac */ /* 0x000e620008000800 */
[----:B------:R-:W-:Y:S01]  /*6110*/  UMOV UR47, URZ ;  /* 0x000000ff002f7c82 */ /* 0x000fe20008000000 */
[----:B------:R-:W-:Y:S01]  /*6120*/  UMOV UR46, URZ ;  /* 0x000000ff002e7c82 */ /* 0x000fe20008000000 */
[----:B--234-:R-:W-:-:S07]  /*6130*/  IADD3 R37, PT, PT, R0, R37, RZ ;  /* 0x0000002500257210 */ /* 0x01cfce0007ffe0ff */
.L_x_149:
[----:B------:R-:W-:Y:S02]  /*6140*/  LEA R3, R90, UR43, 0x3 ;  /* 0x0000002b5a037c11 */ /* 0x000fe4000f8e18ff */
[----:B------:R-:W-:Y:S02]  /*6150*/  SHF.L.U32 R0, R92, 0x1f, RZ ;  /* 0x0000001f5c007819 */ /* 0x000fe400000006ff */
[----:B------:R-:W-:Y:S02]  /*6160*/  LEA R5, R90, UR43, 0x4 ;  /* 0x0000002b5a057c11 */ /* 0x000fe4000f8e20ff */
[----:B--2---:R-:W2:Y:S02]  /*6170*/  SYNCS.PHASECHK.TRANS64.TRYWAIT P0, [R3+URZ+0xc0], R0 ;  /* 0x0000c000030075a7 */ /* 0x004ea400080011ff */
[----:B-12---:R-:W-:Y:S05]  /*6180*/  @!P0 BRA `(.L_x_106) ;  /* 0x0000004c00308947 */ /* 0x006fea0003800000 */
.L_x_202:
[----:B------:R-:W3:Y:S01]  /*6190*/  LDS.128 R4, [R5+0x130] ;  /* 0x0001300005047984 */ /* 0x000ee20000000c00 */
[----:B------:R-:W-:Y:S01]  /*61a0*/  UISETP.GE.AND UP0, UPT, UR39, 0x1, UPT ;  /* 0x000000012700788c */ /* 0x000fe2000bf06270 */
[----:B------:R-:W-:Y:S01]  /*61b0*/  @!PT LDS RZ, [RZ] ;  /* 0x00000000fffff984 */ /* 0x000fe20000000800 */
[----:B------:R-:W-:Y:S01]  /*61c0*/  @!PT LDS RZ, [RZ] ;  /* 0x00000000fffff984 */ /* 0x000fe20000000800 */
[----:B------:R-:W-:Y:S01]  /*61d0*/  @!PT LDS RZ, [RZ] ;  /* 0x00000000fffff984 */ /* 0x000fe20000000800 */
[----:B------:R-:W-:Y:S01]  /*61e0*/  @!PT LDS RZ, [RZ] ;  /* 0x00000000fffff984 */ /* 0x000fe20000000800 */
[----:B------:R4:W-:Y:S06]  /*61f0*/  MEMBAR.ALL.CTA ;  /* 0x0000000000007992 */ /* 0x0009ec0000008000 */
[----:B----4-:R-:W4:Y:S01]  /*6200*/  FENCE.VIEW.ASYNC.S ;  /* 0x00000000000073c6 */ /* 0x010f220000000000 */
[----:B---3--:R-:W-:Y:S11]  /*6210*/  LOP3.LUT P0, RZ, R6, 0x1, RZ, 0xc0, !PT ;  /* 0x0000000106ff7812 */ /* 0x008ff6000780c0ff */
[----:B------:R-:W-:Y:S02]  /*6220*/  @!UPT UIADD3 URZ, UPT, UPT, URZ, URZ, URZ ;  /* 0x000000fffffff290 */ /* 0x000fe4000fffe0ff */
[----:B----4-:R-:W-:Y:S01]  /*6230*/  VOTEU.ANY UP1, P0 ;  /* 0x0000000000ff7886 */ /* 0x010fe20000020100 */
[----:B------:R-:W-:Y:S01]  /*6240*/  PLOP3.LUT P0, PT, PT, PT, UP1, 0x80, 0x8 ;  /* 0x000000000008781c */ /* 0x000fe20003f0f018 */
[----:B------:R-:W-:Y:S11]  /*6250*/  UP2UR UR61, UPR, URZ, 0x2 ;  /* 0x00000002ff3d7883 */ /* 0x000ff60008000000 */
[----:B------:R-:W-:Y:S01]  /*6260*/  @!UPT UIADD3 URZ, UPT, UPT, URZ, URZ, URZ ;  /* 0x000000fffffff290 */ /* 0x000fe2000fffe0ff */
[----:B--2---:R-:W-:Y:S02]  /*6270*/  @P0 SHF.R.U32.HI R0, RZ, 0x10, R5 ;  /* 0x00000010ff000819 */ /* 0x004fe40000011605 */
        /* <DEDUP_REMOVED lines=12> */
[----:B------:R-:W3:Y:S01]  /*6340*/  LDCU UR10, c[0x0][0xf20] ;  /* 0x0001e400ff0a77ac */ /* 0x000ee20008000800 */
[----:B-1----:R-:W-:Y:S02]  /*6350*/  UIMAD.WIDE.U32 UR4, UR58, UR55, URZ ;  /* 0x000000373a0472a5 */ /* 0x002fe4000f8e00ff */
[----:B------:R-:W-:Y:S02]  /*6360*/  UIMAD.WIDE.U32 UR6, UR59, UR52, URZ ;  /* 0x000000343b0672a5 */ /* 0x000fe4000f8e00ff */
[----:B------:R-:W-:Y:S02]  /*6370*/  UISETP.NE.AND UP0, UPT, UR54, 0x1, UPT ;  /* 0x000000013600788c */ /* 0x000fe4000bf05270 */
[----:B------:R-:W-:Y:S02]  /*6380*/  UIMAD.WIDE.U32 UR8, UR36, UR55, URZ ;  /* 0x00000037240872a5 */ /* 0x000fe4000f8e00ff */
[----:B------:R-:W-:Y:S02]  /*6390*/  UIMAD.WIDE.U32 UR12, UR37, UR52, URZ ;  /* 0x00000034250c72a5 */ /* 0x000fe4000f8e00ff */
[----:B------:R-:W-:Y:S02]  /*63a0*/  UISETP.NE.AND UP1, UPT, UR42, 0x1, UPT ;  /* 0x000000012a00788c */ /* 0x000fe4000bf25270 */
[----:B------:R-:W-:Y:S01]  /*63b0*/  UISETP.NE.AND UP2, UPT, UR39, 0x1, UPT ;  /* 0x000000012700788c */ /* 0x000fe2000bf45270 */
[----:B------:R-:W-:Y:S02]  /*63c0*/  UMOV UR4, UR5 ;  /* 0x0000000500047c82 */ /* 0x000fe40008000000 */
[----:B---3--:R-:W-:Y:S03]  /*63d0*/  USHF.R.U32.HI UR5, URZ, UR10, UR4 ;  /* 0x0000000aff057299 */ /* 0x008fe60008011604 */
[----:B------:R-:W-:Y:S02]  /*63e0*/  UMOV UR4, UR7 ;  /* 0x0000000700047c82 */ /* 0x000fe40008000000 */
[----:B------:R-:W-:Y:S02]  /*63f0*/  USHF.R.U32.HI UR7, URZ, UR53, UR4 ;  /* 0x00000035ff077299 */ /* 0x000fe40008011604 */
[----:B------:R-:W-:Y:S02]  /*6400*/  USEL UR4, UR58, UR5, !UP0 ;  /* 0x000000053a047287 */ /* 0x000fe4000c000000 */
[----:B------:R-:W-:Y:S01]  /*6410*/  USEL UR7, UR59, UR7, !UP1 ;  /* 0x000000073b077287 */ /* 0x000fe2000c800000 */
[----:B------:R-:W-:Y:S01]  /*6420*/  UMOV UR5, UR9 ;  /* 0x0000000900057c82 */ /* 0x000fe20008000000 */
[----:B------:R-:W-:Y:S02]  /*6430*/  UIMAD.WIDE.U32 UR8, UR4, UR40, URZ ;  /* 0x00000028040872a5 */ /* 0x000fe4000f8e00ff */
[----:B------:R-:W-:Y:S03]  /*6440*/  USHF.R.U32.HI UR6, URZ, UR10, UR5 ;  /* 0x0000000aff067299 */ /* 0x000fe60008011605 */
[----:B------:R-:W-:Y:S01]  /*6450*/  UMOV UR5, UR13 ;  /* 0x0000000d00057c82 */ /* 0x000fe20008000000 */
[----:B------:R-:W-:Y:S02]  /*6460*/  UIMAD.WIDE.U32 UR12, UR7, UR40, URZ ;  /* 0x00000028070c72a5 */ /* 0x000fe4000f8e00ff */
[----:B------:R-:W-:Y:S02]  /*6470*/  USHF.R.U32.HI UR10, URZ, UR53, UR5 ;  /* 0x00000035ff0a7299 */ /* 0x000fe40008011605 */
[----:B------:R-:W-:Y:S01]  /*6480*/  USEL UR6, UR36, UR6, !UP0 ;  /* 0x0000000624067287 */ /* 0x000fe2000c000000 */
[----:B------:R-:W-:Y:S02]  /*6490*/  UMOV UR5, UR9 ;  /* 0x0000000900057c82 */ /* 0x000fe40008000000 */
[----:B------:R-:W-:Y:S01]  /*64a0*/  UMOV UR8, UR13 ;  /* 0x0000000d00087c82 */ /* 0x000fe20008000000 */
[----:B------:R-:W-:Y:S02]  /*64b0*/  @UP2 USHF.R.U32.HI UR4, URZ, UR41, UR5 ;  /* 0x00000029ff042299 */ /* 0x000fe40008011605 */
[----:B------:R-:W-:Y:S02]  /*64c0*/  @UP2 USHF.R.U32.HI UR7, URZ, UR41, UR8 ;  /* 0x00000029ff072299 */ /* 0x000fe40008011608 */
[----:B------:R-:W-:Y:S02]  /*64d0*/  UIMAD UR4, UR39, UR4, URZ ;  /* 0x00000004270472a4 */ /* 0x000fe4000f8e02ff */
        /* <DEDUP_REMOVED lines=8> */
[----:B------:R-:W-:Y:S02]  /*6560*/  USEL UR12, UR6, UR4, !UP2 ;  /* 0x00000004060c7287 */ /* 0x000fe4000d000000 */
[----:B------:R-:W-:Y:S02]  /*6570*/  UIADD3 UR8, UPT, UPT, -UR5, URZ, URZ ;  /* 0x000000ff05087290 */ /* 0x000fe4000fffe1ff */
[----:B------:R-:W-:Y:S01]  /*6580*/  UIADD3 UR10, UPT, UPT, -UR12, URZ, URZ ;  /* 0x000000ff0c0a7290 */ /* 0x000fe2000fffe1ff */
[----:B------:R-:W-:Y:S01]  /*6590*/  @!UP0 UMOV UR4, UR9 ;  /* 0x0000000900048c82 */ /* 0x000fe20008000000 */
[----:B------:R-:W-:Y:S02]  /*65a0*/  UIADD3 UR9, UPT, UPT, -UR6, URZ, URZ ;  /* 0x000000ff06097290 */ /* 0x000fe4000fffe1ff */
[----:B------:R-:W-:Y:S02]  /*65b0*/  @!UP0 USHF.R.U32.HI UR4, URZ, UR41, UR4 ;  /* 0x00000029ff048299 */ /* 0x000fe40008011604 */
[----:B------:R-:W-:Y:S02]  /*65c0*/  UIMAD UR10, UR39, UR10, UR6 ;  /* 0x0000000a270a72a4 */ /* 0x000fe4000f8e0206 */
[----:B------:R-:W-:Y:S04]  /*65d0*/  @!UP0 USEL UR4, UR5, UR4, !UP2 ;  /* 0x0000000405048287 */ /* 0x000fe8000d000000 */
[----:B------:R-:W-:Y:S02]  /*65e0*/  @!UP0 UIMAD UR10, UR7, UR10, UR4 ;  /* 0x0000000a070a82a4 */ /* 0x000fe4000f8e0204 */
[----:B------:R-:W-:Y:S02]  /*65f0*/  @!UP0 UIADD3 UR12, UPT, UPT, UR12, -UR4, URZ ;  /* 0x800000040c0c8290 */ /* 0x000fe4000fffe0ff */
[----:B------:R-:W-:Y:S02]  /*6600*/  UIMAD UR7, UR42, UR8, UR37 ;  /* 0x000000082a0772a4 */ /* 0x000fe4000f8e0225 */
[----:B------:R-:W-:Y:S02]  /*6610*/  @!UP0 UIMAD UR6, UR12, UR39, UR5 ;  /* 0x000000270c0682a4 */ /* 0x000fe4000f8e0205 */
[----:B------:R-:W-:Y:S01]  /*6620*/  UIMAD UR4, UR54, UR9, UR36 ;  /* 0x00000009360472a4 */ /* 0x000fe2000f8e0224 */
[----:B------:R-:W-:Y:S02]  /*6630*/  @!UP0 UMOV UR5, UR10 ;  /* 0x0000000a00058c82 */ /* 0x000fe40008000000 */
[----:B------:R-:W-:Y:S02]  /*6640*/  UIMAD UR37, UR5, UR42, UR7 ;  /* 0x0000002a052572a4 */ /* 0x000fe4000f8e0207 */
[----:B------:R-:W-:Y:S11]  /*6650*/  UIMAD UR36, UR6, UR54, UR4 ;  /* 0x00000036062472a4 */ /* 0x000ff6000f8e0204 */
[----:B------:R-:W-:Y:S01]  /*6660*/  @!UPT UIADD3 URZ, UPT, UPT, URZ, URZ, URZ ;  /* 0x000000fffffff290 */ /* 0x000fe2000fffe0ff */
.L_x_107:
[----:B-1----:R-:W-:Y:S01]  /*6670*/  UISETP.NE.AND UP0, UPT, UR38, 0x1, UPT ;  /* 0x000000012600788c */ /* 0x002fe2000bf05270 */
[----:B------:R-:W-:Y:S01]  /*6680*/  LOP3.LUT P0, RZ, R88, 0x1b0, RZ, 0xc0, !PT ;  /* 0x000001b058ff7812 */ /* 0x000fe2000780c0ff */
[----:B------:R-:W-:Y:S01]  /*6690*/  USHF.L.U32 UR49, UR11, 0x7, URZ ;  /* 0x000000070b317899 */ /* 0x000fe200080006ff */
[----:B------:R-:W-:Y:S01]  /*66a0*/  BSSY.RECONVERGENT B6, `(.L_x_108) ;  /* 0x0000034000067945 */ /* 0x000fe20003800200 */
[----:B------:R-:W-:Y:S01]  /*66b0*/  USHF.L.U32 UR50, UR16, 0x7, URZ ;  /* 0x0000000710327899 */ /* 0x000fe200080006ff */
[----:B------:R-:W-:Y:S06]  /*66c0*/  IADD3 R90, PT, PT, R90, 0x1, RZ ;  /* 0x000000015a5a7810 */ /* 0x000fec0007ffe0ff */
[----:B------:R-:W1:Y:S01]  /*66d0*/  @!UP0 LDCU.128 UR12, c[0x0][0xf10] ;  /* 0x0001e200ff0c87ac */ /* 0x000e620008000c00 */
[----:B------:R-:W3:Y:S01]  /*66e0*/  @!UP0 LDCU UR5, c[0x0][0xf0c] ;  /* 0x0001e180ff0587ac */ /* 0x000ee20008000800 */
[----:B------:R-:W4:Y:S01]  /*66f0*/  @!UP0 LDCU UR10, c[0x0][0xf20] ;  /* 0x0001e400ff0a87ac */ /* 0x000f220008000800 */
[----:B-1----:R-:W-:Y:S02]  /*6700*/  UIMAD.WIDE.U32 UR8, UR37, UR12, URZ ;  /* 0x0000000c250872a5 */ /* 0x002fe4000f8e00ff */
[----:B------:R-:W-:Y:S02]  /*6710*/  UIMAD.WIDE.U32 UR6, UR36, UR15, URZ ;  /* 0x0000000f240672a5 */ /* 0x000fe4000f8e00ff */
[----:B------:R-:W-:Y:S03]  /*6720*/  @!UP0 UISETP.NE.AND UP1, UPT, UR14, 0x1, UPT ;  /* 0x000000010e00888c */ /* 0x000fe6000bf25270 */
[----:B------:R-:W-:Y:S01]  /*6730*/  @!UP0 UMOV UR4, UR9 ;  /* 0x0000000900048c82 */ /* 0x000fe20008000000 */
[----:B---3--:R-:W-:Y:S02]  /*6740*/  @!UP0 UISETP.NE.AND UP2, UPT, UR5, 0x1, UPT ;  /* 0x000000010500888c */ /* 0x008fe4000bf45270 */
[----:B------:R-:W-:Y:S01]  /*6750*/  @!UP0 USHF.R.U32.HI UR4, URZ, UR13, UR4 ;  /* 0x0000000dff048299 */ /* 0x000fe20008011604 */
[----:B------:R-:W-:Y:S02]  /*6760*/  @!UP0 UMOV UR6, UR7 ;  /* 0x0000000700068c82 */ /* 0x000fe40008000000 */
[----:B----4-:R-:W-:Y:S02]  /*6770*/  @!UP0 USHF.R.U32.HI UR6, URZ, UR10, UR6 ;  /* 0x0000000aff068299 */ /* 0x010fe40008011606 */
[----:B------:R-:W-:Y:S02]  /*6780*/  @!UP0 USEL UR7, UR37, UR4, !UP2 ;  /* 0x0000000425078287 */ /* 0x000fe4000d000000 */
[----:B------:R-:W-:Y:S04]  /*6790*/  @!UP0 USEL UR6, UR36, UR6, !UP1 ;  /* 0x0000000624068287 */ /* 0x000fe8000c800000 */
[----:B------:R-:W-:Y:S02]  /*67a0*/  @!UP0 UIADD3 UR4, UPT, UPT, -UR7, UR6, URZ ;  /* 0x0000000607048290 */ /* 0x000fe4000fffe1ff */
[----:B------:R-:W-:Y:S02]  /*67b0*/  @!UP0 UIADD3 UR6, UPT, UPT, UR7, -UR6, URZ ;  /* 0x8000000607068290 */ /* 0x000fe4000fffe0ff */
[----:B------:R-:W-:Y:S02]  /*67c0*/  @!UP0 UIMAD UR37, UR4, UR5, UR37 ;  /* 0x00000005042582a4 */ /* 0x000fe4000f8e0225 */
[----:B------:R-:W-:Y:S01]  /*67d0*/  @!UP0 UIMAD UR36, UR6, UR14, UR36 ;  /* 0x0000000e062482a4 */ /* 0x000fe2000f8e0224 */
[----:B------:R-:W-:Y:S11]  /*67e0*/  @!P0 BRA `(.L_x_109) ;  /* 0x00000000007c8947 */ /* 0x000ff60003800000 */
[----:B------:R-:W1:Y:S01]  /*67f0*/  LDCU.64 UR8, c[0x4][0x80] ;  /* 0x01001000ff0877ac */ /* 0x000e620008000a00 */
[----:B------:R-:W-:Y:S01]  /*6800*/  MOV R2, 0x0 ;  /* 0x0000000000027802 */ /* 0x000fe20000000f00 */
[----:B------:R-:W-:Y:S02]  /*6810*/  HFMA2 R12, -RZ, RZ, 0, 5.9604644775390625e-08 ;  /* 0x00000001ff0c7431 */ /* 0x000fe400000001ff */
[----:B------:R-:W-:Y:S01]  /*6820*/  IMAD.MOV.U32 R8, RZ, RZ, 0x70 ;  /* 0x00000070ff087424 */ /* 0x000fe200078e00ff */
[----:B------:R3:W4:Y:S01]  /*6830*/  LDC.64 R14, c[0x4][R2] ;  /* 0x01000000020e7b82 */ /* 0x0007220000000a00 */
[----:B------:R-:W2:Y:S01]  /*6840*/  LDCU.64 UR6, c[0x4][0x88] ;  /* 0x01001100ff0677ac */ /* 0x000ea20008000a00 */
[----:B------:R-:W-:Y:S01]  /*6850*/  IMAD.MOV.U32 R13, RZ, RZ, RZ ;  /* 0x000000ffff0d7224 */ /* 0x000fe200078e00ff */
[----:B------:R-:W2:Y:S01]  /*6860*/  LDCU.64 UR4, c[0x4][0x8] ;  /* 0x01000100ff0477ac */ /* 0x000ea20008000a00 */
[----:B-1----:R-:W-:Y:S01]  /*6870*/  MOV R5, UR9 ;  /* 0x0000000900057c02 */ /* 0x002fe20008000f00 */
[----:B------:R-:W-:Y:S01]  /*6880*/  IMAD.U32 R4, RZ, RZ, UR8 ;  /* 0x00000008ff047e24 */ /* 0x000fe2000f8e00ff */
[----:B--2---:R-:W-:Y:S01]  /*6890*/  MOV R7, UR7 ;  /* 0x0000000700077c02 */ /* 0x004fe20008000f00 */
[----:B------:R-:W-:Y:S01]  /*68a0*/  IMAD.U32 R6, RZ, RZ, UR6 ;  /* 0x00000006ff067e24 */ /* 0x000fe2000f8e00ff */
[----:B------:R-:W-:Y:S01]  /*68b0*/  MOV R11, UR5 ;  /* 0x00000005000b7c02 */ /* 0x000fe20008000f00 */
[----:B------:R-:W-:Y:S02]  /*68c0*/  IMAD.U32 R10, RZ, RZ, UR4 ;  /* 0x00000004ff0a7e24 */ /* 0x000fe4000f8e00ff */
[----:B------:R-:W-:Y:S07]  /*68d0*/  LEPC R20, `(.L_x_110) ;  /* 0x000000001014794e */ /* 0x000fee0000000000 */
[----:B---345:R-:W-:Y:S05]  /*68e0*/  CALL.ABS.NOINC R14 ;  /* 0x000000000e007343 */ /* 0x038fea0003c00000 */
.L_x_110:
[----:B------:R-:W1:Y:S01]  /*68f0*/  LDCU.64 UR8, c[0x4][0x80] ;  /* 0x01001000ff0877ac */ /* 0x000e620008000a00 */
[----:B------:R-:W2:Y:S01]  /*6900*/  LDC.64 R2, c[0x4][R2] ;  /* 0x0100000002027b82 */ /* 0x000ea20000000a00 */
[----:B------:R-:W-:Y:S02]  /*6910*/  HFMA2 R12, -RZ, RZ, 0, 5.9604644775390625e-08 ;  /* 0x00000001ff0c7431 */ /* 0x000fe400000001ff */
[----:B------:R-:W-:Y:S02]  /*6920*/  IMAD.MOV.U32 R8, RZ, RZ, 0x70 ;  /* 0x00000070ff087424 */ /* 0x000fe400078e00ff */
[----:B------:R-:W-:Y:S01]  /*6930*/  IMAD.MOV.U32 R13, RZ, RZ, RZ ;  /* 0x000000ffff0d7224 */ /* 0x000fe200078e00ff */
[----:B------:R-:W3:Y:S01]  /*6940*/  LDCU.64 UR6, c[0x4][0x88] ;  /* 0x01001100ff0677ac */ /* 0x000ee20008000a00 */
[----:B------:R-:W4:Y:S01]  /*6950*/  LDCU.64 UR4, c[0x4][0x8] ;  /* 0x01000100ff0477ac */ /* 0x000f220008000a00 */
[----:B-1----:R-:W-:Y:S02]  /*6960*/  MOV R4, UR8 ;  /* 0x0000000800047c02 */ /* 0x002fe40008000f00 */
[----:B------:R-:W-:Y:S02]  /*6970*/  MOV R5, UR9 ;  /* 0x0000000900057c02 */ /* 0x000fe40008000f00 */
[----:B---3--:R-:W-:Y:S01]  /*6980*/  MOV R7, UR7 ;  /* 0x0000000700077c02 */ /* 0x008fe20008000f00 */
[----:B------:R-:W-:Y:S01]  /*6990*/  IMAD.U32 R6, RZ, RZ, UR6 ;  /* 0x00000006ff067e24 */ /* 0x000fe2000f8e00ff */
[----:B----4-:R-:W-:Y:S01]  /*69a0*/  MOV R11, UR5 ;  /* 0x00000005000b7c02 */ /* 0x010fe20008000f00 */
[----:B------:R-:W-:Y:S02]  /*69b0*/  IMAD.U32 R10, RZ, RZ, UR4 ;  /* 0x00000004ff0a7e24 */ /* 0x000fe4000f8e00ff */
[----:B------:R-:W-:Y:S07]  /*69c0*/  LEPC R20, `(.L_x_109) ;  /* 0x000000001014794e */ /* 0x000fee0000000000 */
[----:B--2---:R-:W-:Y:S05]  /*69d0*/  CALL.ABS.NOINC R2 ;  /* 0x0000000002007343 */ /* 0x004fea0003c00000 */
.L_x_109:
[----:B------:R-:W-:Y:S05]  /*69e0*/  BSYNC.RECONVERGENT B6 ;  /* 0x0000000000067941 */ /* 0x000fea0003800200 */
.L_x_108:
[----:B------:R-:W-:Y:S02]  /*69f0*/  ISETP.NE.U32.AND P0, PT, RZ, UR56, PT ;  /* 0x00000038ff007c0c */ /* 0x000fe4000bf05070 */
[C---:B------:R-:W-:Y:S02]  /*6a00*/  ISETP.NE.U32.AND P1, PT, R82.reuse, RZ, PT ;  /* 0x000000ff5200720c */ /* 0x040fe40003f25070 */
[----:B------:R-:W-:Y:S02]  /*6a10*/  ISETP.NE.U32.AND P4, PT, R82, RZ, PT ;  /* 0x000000ff5200720c */ /* 0x000fe40003f85070 */
[----:B------:R-:W-:Y:S02]  /*6a20*/  ISETP.NE.AND.EX P0, PT, RZ, UR57, PT, P0 ;  /* 0x00000039ff007c0c */ /* 0x000fe4000bf05300 */
[C---:B------:R-:W-:Y:S02]  /*6a30*/  ISETP.NE.AND.EX P1, PT, R83.reuse, RZ, PT, P1 ;  /* 0x000000ff5300720c */ /* 0x040fe40003f25310 */
[----:B------:R-:W-:Y:S02]  /*6a40*/  ISETP.NE.AND.EX P4, PT, R83, RZ, P0, P4 ;  /* 0x000000ff5300720c */ /* 0x000fe40000785340 */
[----:B------:R-:W-:Y:S02]  /*6a50*/  ISETP.NE.U32.AND P5, PT, R78, RZ, PT ;  /* 0x000000ff4e00720c */ /* 0x000fe40003fa5070 */
[----:B------:R-:W-:Y:S02]  /*6a60*/  ISETP.NE.U32.AND P3, PT, RZ, UR56, PT ;  /* 0x00000038ff007c0c */ /* 0x000fe4000bf65070 */
[----:B------:R-:W-:Y:S02]  /*6a70*/  PLOP3.LUT P2, PT, PT, PT, PT, 0x8, 0x80 ;  /* 0x000000000080781c */ /* 0x000fe40003f4e170 */
[----:B------:R-:W-:Y:S02]  /*6a80*/  ISETP.NE.AND.EX P5, PT, R79, RZ, PT, P5 ;  /* 0x000000ff4f00720c */ /* 0x000fe40003fa5350 */
[----:B------:R-:W-:Y:S03]  /*6a90*/  ISETP.NE.AND.EX P3, PT, RZ, UR57, PT, P3 ;  /* 0x00000039ff007c0c */ /* 0x000fe6000bf65330 */
[----:B------:R-:W-:Y:S01]  /*6aa0*/  @!P4 PLOP3.LUT P2, PT, P1, PT, PT, 0x80, 0x8 ;  /* 0x000000000008c81c */ /* 0x000fe20000f4f070 */
[----:B------:R-:W-:Y:S01]  /*6ab0*/  @!UPT UIADD3 URZ, UPT, UPT, URZ, URZ, URZ ;  /* 0x000000fffffff290 */ /* 0x000fe2000fffe0ff */
[----:B------:R-:W-:Y:S11]  /*6ac0*/  @!P1 BRA `(.L_x_111) ;  /* 0x0000000000309947 */ /* 0x000ff60003800000 */
[----:B------:R-:W-:Y:S01]  /*6ad0*/  ISETP.NE.U32.AND P0, PT, R80, RZ, PT ;  /* 0x000000ff5000720c */ /* 0x000fe20003f05070 */
[----:B------:R-:W1:Y:S01]  /*6ae0*/  LDCU.64 UR4, c[0x0][0x358] ;  /* 0x00006b00ff0477ac */ /* 0x000e620008000a00 */
[----:B------:R-:W-:Y:S02]  /*6af0*/  IMAD.MOV.U32 R84, RZ, RZ, 0x1 ;  /* 0x00000001ff547424 */ /* 0x000fe400078e00ff */
[----:B------:R-:W-:Y:S11]  /*6b00*/  ISETP.NE.AND.EX P0, PT, R81, RZ, PT, P0 ;  /* 0x000000ff5100720c */ /* 0x000ff60003f05300 */
[----:B------:R-:W-:Y:S02]  /*6b10*/  @!UPT UIADD3 URZ, UPT, UPT, URZ, URZ, URZ ;  /* 0x000000fffffff290 */ /* 0x000fe4000fffe0ff */
[----:B------:R-:W3:Y:S01]  /*6b20*/  @P0 LDC.64 R2, c[0x0][0xc88] ;  /* 0x00032200ff020b82 */ /* 0x000ee20000000a00 */
[----:B--2---:R-:W-:Y:S04]  /*6b30*/  @P0 IMAD R0, R82, UR44, RZ ;  /* 0x0000002c52000c24 */ /* 0x004fe8000f8e02ff */
[----:B---3--:R-:W-:Y:S04]  /*6b40*/  @P0 IMAD.WIDE R2, R0, 0x4, R2 ;  /* 0x0000000400020825 */ /* 0x008fe800078e0202 */
[----:B------:R-:W-:Y:S01]  /*6b50*/  HFMA2 R0, -RZ, RZ, 0, 5.9604644775390625e-08 ;  /* 0x00000001ff007431 */ /* 0x000fe200000001ff */
[----:B-1---5:R1:W5:Y:S04]  /*6b60*/  @P0 LDG.E R41, desc[UR4][R2.64] ;  /* 0x0000000402290981 */ /* 0x022368000c1e1900 */
[----:B------:R-:W-:Y:S01]  /*6b70*/  @!P0 PRMT R84, R0, 0x7610, R84 ;  /* 0x0000761000548816 */ /* 0x000fe20000000054 */
[----:B-1----:R-:W3:Y:S06]  /*6b80*/  @!P0 LDC R41, c[0x0][0xc80] ;  /* 0x00032000ff298b82 */ /* 0x002eec0000000800 */
.L_x_111:
[----:B------:R-:W-:Y:S05]  /*6b90*/  @!P5 BRA `(.L_x_112) ;  /* 0x000000000024d947 */ /* 0x000fea0003800000 */
[----:B------:R-:W-:Y:S01]  /*6ba0*/  ISETP.NE.U32.AND P0, PT, R76, RZ, PT ;  /* 0x000000ff4c00720c */ /* 0x000fe20003f05070 */
[----:B------:R-:W1:Y:S03]  /*6bb0*/  LDCU.64 UR4, c[0x0][0x358] ;  /* 0x00006b00ff0477ac */ /* 0x000e660008000a00 */
[----:B------:R-:W-:Y:S11]  /*6bc0*/  ISETP.NE.AND.EX P0, PT, R77, RZ, PT, P0 ;  /* 0x000000ff4d00720c */ /* 0x000ff60003f05300 */
[----:B------:R-:W-:Y:S02]  /*6bd0*/  @!UPT UIADD3 URZ, UPT, UPT, URZ, URZ, URZ ;  /* 0x000000fffffff290 */ /* 0x000fe4000fffe0ff */
[----:B------:R-:W4:Y:S01]  /*6be0*/  @P0 LDC.64 R2, c[0x0][0xca8] ;  /* 0x00032a00ff020b82 */ /* 0x000f220000000a00 */
[----:B--2---:R-:W-:Y:S04]  /*6bf0*/  @P0 IMAD R0, R78, UR44, RZ ;  /* 0x0000002c4e000c24 */ /* 0x004fe8000f8e02ff */
[----:B----4-:R-:W-:Y:S05]  /*6c00*/  @P0 IMAD.WIDE R2, R0, 0x4, R2 ;  /* 0x0000000400020825 */ /* 0x010fea00078e0202 */
[----:B-1---5:R1:W5:Y:S02]  /*6c10*/  @P0 LDG.E R38, desc[UR4][R2.64] ;  /* 0x0000000402260981 */ /* 0x022364000c1e1900 */
[----:B-1----:R-:W4:Y:S02]  /*6c20*/  @!P0 LDC R38, c[0x0][0xca0] ;  /* 0x00032800ff268b82 */ /* 0x002f240000000800 */
.L_x_112:
[----:B---3-5:R-:W-:Y:S01]  /*6c30*/  FSETP.NEU.AND P0, PT, R41, RZ, PT ;  /* 0x000000ff2900720b */ /* 0x028fe20003f0d000 */
[----:B------:R-:W-:Y:S01]  /*6c40*/  BSSY B1, `(.L_x_113) ;  /* 0x0000038000017945 */ /* 0x000fe20003800000 */
[----:B------:R-:W-:Y:S01]  /*6c50*/  SEL R3, RZ, 0xffffffff, P3 ;  /* 0xffffffffff037807 */ /* 0x000fe20001800000 */
[----:B------:R-:W-:Y:S01]  /*6c60*/  IMAD.MOV.U32 R47, RZ, RZ, 0x1 ;  /* 0x00000001ff2f7424 */ /* 0x000fe200078e00ff */
[----:B------:R-:W-:Y:S01]  /*6c70*/  @!P4 LOP3.LUT P3, RZ, R84, 0xff, RZ, 0xc0, !PT ;  /* 0x000000ff54ffc812 */ /* 0x000fe2000786c0ff */
[----:B------:R-:W-:Y:S01]  /*6c80*/  IMAD R39, R36, 0x80, R37 ;  /* 0x0000008024277824 */ /* 0x000fe200078e0225 */
[----:B------:R-:W-:Y:S01]  /*6c90*/  @!P4 SEL R2, RZ, 0xffffffff, P0 ;  /* 0xffffffffff02c807 */ /* 0x000fe20000000000 */
[----:B------:R-:W-:Y:S01]  /*6ca0*/  IMAD R91, R98, -0x10, R96 ;  /* 0xfffffff0625b7824 */ /* 0x000fe200078e0260 */
[----:B------:R-:W-:Y:S01]  /*6cb0*/  LOP3.LUT R94, R94, 0x1, RZ, 0x3c, !PT ;  /* 0x000000015e5e7812 */ /* 0x000fe200078e3cff */
[----:B------:R-:W-:Y:S01]  /*6cc0*/  IMAD.MOV.U32 R46, RZ, RZ, RZ ;  /* 0x000000ffff2e7224 */ /* 0x000fe200078e00ff */
[----:B------:R-:W-:Y:S02]  /*6cd0*/  @P2 SEL R2, R3, R2, !P3 ;  /* 0x0000000203022207 */ /* 0x000fe40005800000 */
[----:B------:R-:W-:Y:S02]  /*6ce0*/  CS2R R74, SRZ ;  /* 0x00000000004a7805 */ /* 0x000fe4000001ff00 */
[----:B------:R-:W-:Y:S02]  /*6cf0*/  LEA R101, R36, UR43, 0x3 ;  /* 0x0000002b24657c11 */ /* 0x000fe4000f8e18ff */
[----:B------:R-:W-:Y:S02]  /*6d00*/  CS2R R72, SRZ ;  /* 0x0000000000487805 */ /* 0x000fe4000001ff00 */
[----:B------:R-:W-:Y:S02]  /*6d10*/  @!P4 LOP3.LUT R2, R2, 0x1, RZ, 0xc0, !PT ;  /* 0x000000010202c812 */ /* 0x000fe400078ec0ff */
[----:B------:R-:W-:Y:S02]  /*6d20*/  CS2R R66, SRZ ;  /* 0x0000000000427805 */ /* 0x000fe4000001ff00 */
[----:B--2---:R-:W-:Y:S02]  /*6d30*/  SHF.L.U32 R0, R93, 0x1f, RZ ;  /* 0x0000001f5d007819 */ /* 0x004fe400000006ff */
[----:B------:R-:W-:Y:S02]  /*6d40*/  CS2R R64, SRZ ;  /* 0x0000000000407805 */ /* 0x000fe4000001ff00 */
[----:B------:R-:W-:Y:S02]  /*6d50*/  ISETP.NE.U32.OR P5, PT, R2, 0x1, P4 ;  /* 0x000000010200780c */ /* 0x000fe400027a5470 */
[----:B------:R-:W-:Y:S02]  /*6d60*/  CS2R R58, SRZ ;  /* 0x00000000003a7805 */ /* 0x000fe4000001ff00 */
[----:B------:R-:W-:Y:S02]  /*6d70*/  LOP3.LUT P4, R89, R84, 0xff, RZ, 0xc0, !PT ;  /* 0x000000ff54597812 */ /* 0x000fe4000788c0ff */
[----:B------:R-:W-:Y:S02]  /*6d80*/  CS2R R56, SRZ ;  /* 0x0000000000387805 */ /* 0x000fe4000001ff00 */
[----:B------:R-:W-:Y:S02]  /*6d90*/  SEL R2, RZ, 0xffffffff, P0 ;  /* 0xffffffffff027807 */ /* 0x000fe40000000000 */
[----:B------:R-:W-:Y:S02]  /*6da0*/  CS2R R50, SRZ ;  /* 0x0000000000327805 */ /* 0x000fe4000001ff00 */
[----:B------:R-:W-:Y:S02]  /*6db0*/  P2R R100, PR, RZ, 0x20 ;  /* 0x00000020ff647803 */ /* 0x000fe40000000000 */
[----:B------:R-:W-:Y:S02]  /*6dc0*/  CS2R R48, SRZ ;  /* 0x0000000000307805 */ /* 0x000fe4000001ff00 */
[----:B------:R-:W-:Y:S04]  /*6dd0*/  @P1 SEL R2, R3, R2, !P4 ;  /* 0x0000000203021207 */ /* 0x000fe80006000000 */
[----:B------:R-:W-:Y:S02]  /*6de0*/  LOP3.LUT R2, R2, 0x1, RZ, 0xc0, !PT ;  /* 0x0000000102027812 */ /* 0x000fe400078ec0ff */
[----:B------:R-:W-:Y:S02]  /*6df0*/  @P5 SHF.L.U32 R4, R94, 0x1f, RZ ;  /* 0x0000001f5e045819 */ /* 0x000fe400000006ff */
[----:B------:R-:W-:Y:S02]  /*6e00*/  ISETP.NE.U32.AND P0, PT, R2, 0x1, PT ;  /* 0x000000010200780c */ /* 0x000fe40003f05070 */
[----:B------:R-:W1:Y:S02]  /*6e10*/  @P5 SYNCS.PHASECHK.TRANS64.TRYWAIT P3, [UR43+0x70], R4 ;  /* 0x00007004ff0055a7 */ /* 0x000e64000806112b */
[----:B------:R-:W-:Y:S01]  /*6e20*/  P2R R60, PR, RZ, 0x1 ;  /* 0x00000001ff3c7803 */ /* 0x000fe20000000000 */
[----:B------:R2:W3:Y:S01]  /*6e30*/  SYNCS.PHASECHK.TRANS64.TRYWAIT P2, [R101+URZ+0xe0], R0 ;  /* 0x0000e000650075a7 */ /* 0x0004e200080411ff */
[----:B-1----:R-:W-:Y:S01]  /*6e40*/  @P5 SEL R47, RZ, 0x1, !P3 ;  /* 0x00000001ff2f5807 */ /* 0x002fe20005800000 */
[----:B--2---:R-:W-:Y:S06]  /*6e50*/  @!P5 BRA `(.L_x_114) ;  /* 0x000000000058d947 */ /* 0x004fec0003800000 */
[----:B------:R-:W-:Y:S01]  /*6e60*/  IMAD.MOV.U32 R75, RZ, RZ, RZ ;  /* 0x000000ffff4b7224 */ /* 0x000fe200078e00ff */
[----:B------:R-:W-:Y:S01]  /*6e70*/  ISETP.NE.AND P0, PT, R47, RZ, PT ;  /* 0x000000ff2f00720c */ /* 0x000fe20003f05270 */
[----:B------:R-:W-:Y:S01]  /*6e80*/  BSSY B0, `(.L_x_115) ;  /* 0x000000c000007945 */ /* 0x000fe20003800000 */
[----:B------:R-:W-:Y:S02]  /*6e90*/  CS2R R50, SRZ ;  /* 0x0000000000327805 */ /* 0x000fe4000001ff00 */
[----:B------:R-:W-:Y:S02]  /*6ea0*/  CS2R R48, SRZ ;  /* 0x0000000000307805 */ /* 0x000fe4000001ff00 */
[----:B------:R-:W-:Y:S02]  /*6eb0*/  CS2R R58, SRZ ;  /* 0x00000000003a7805 */ /* 0x000fe4000001ff00 */
[----:B------:R-:W-:Y:S02]  /*6ec0*/  CS2R R56, SRZ ;  /* 0x0000000000387805 */ /* 0x000fe4000001ff00 */
[----:B------:R-:W-:Y:S02]  /*6ed0*/  CS2R R66, SRZ ;  /* 0x0000000000427805 */ /* 0x000fe4000001ff00 */
[----:B------:R-:W-:Y:S02]  /*6ee0*/  CS2R R64, SRZ ;  /* 0x0000000000407805 */ /* 0x000fe4000001ff00 */
[----:B------:R-:W-:Y:S01]  /*6ef0*/  CS2R R72, SRZ ;  /* 0x0000000000487805 */ /* 0x000fe2000001ff00 */
[----:B------:R-:W-:Y:S06]  /*6f00*/  @P0 BRA `(.L_x_116) ;  /* 0x00000000000c0947 */ /* 0x000fec0003800000 */
[----:B------:R-:W-:Y:S04]  /*6f10*/  SHF.L.U32 R3, R94, 0x1f, RZ ;  /* 0x0000001f5e037819 */ /* 0x000fe800000006ff */
[----:B------:R-:W1:Y:S02]  /*6f20*/  SYNCS.PHASECHK.TRANS64.TRYWAIT P0, [UR43+0x70], R3 ;  /* 0x00007003ff0075a7 */ /* 0x000e64000800112b */
[----:B-1----:R-:W-:Y:S05]  /*6f30*/  @!P0 BRA `(.L_x_117) ;  /* 0x0000003c00d88947 */ /* 0x002fea0003800000 */
.L_x_116:
[----:B------:R-:W-:Y:S05]  /*6f40*/  BSYNC B0 ;  /* 0x0000000000007941 */ /* 0x000fea0003800000 */
.L_x_115:
[----:B------:R-:W-:Y:S01]  /*6f50*/  ISETP.NE.AND P0, PT, R60, RZ, PT ;  /* 0x000000ff3c00720c */ /* 0x000fe20003f05270 */
[----:B------:R-:W-:Y:S11]  /*6f60*/  HFMA2 R46, -RZ, RZ, 0, 5.9604644775390625e-08 ;  /* 0x00000001ff2e7431 */ /* 0x000ff600000001ff */
[----:B------:R-:W-:Y:S01]  /*6f70*/  @!UPT UIADD3 URZ, UPT, UPT, URZ, URZ, URZ ;  /* 0x000000fffffff290 */ /* 0x000fe2000fffe0ff */
[----:B------:R2:W1:Y:S04]  /*6f80*/  @P0 LDS.128 R48, [R97] ;  /* 0x0000000061300984 */ /* 0x0004680000000c00 */
[----:B------:R2:W1:Y:S04]  /*6f90*/  @P0 LDS.128 R56, [R96+0x10] ;  /* 0x0000100060380984 */ /* 0x0004680000000c00 */
[----:B------:R2:W1:Y:S04]  /*6fa0*/  @P0 LDS.128 R64, [R95+0x20] ;  /* 0x000020005f400984 */ /* 0x0004680000000c00 */
[----:B------:R2:W1:Y:S02]  /*6fb0*/  @P0 LDS.128 R72, [R91+0x30] ;  /* 0x000030005b480984 */ /* 0x0004640000000c00 */
.L_x_114:
[----:B------:R-:W-:Y:S05]  /*6fc0*/  BSYNC B1 ;  /* 0x0000000000017941 */ /* 0x000fea0003800000 */
.L_x_113:
[----:B-1----:R-:W-:Y:S04]  /*6fd0*/  SHF.R.U32.HI R2, RZ, 0x15, R39 ;  /* 0x00000015ff027819 */ /* 0x002fe80000011627 */
[----:B------:R-:W-:Y:S01]  /*6fe0*/  LOP3.LUT P0, RZ, R2, 0x3, R85, 0x48, !PT ;  /* 0x0000000302ff7812 */ /* 0x000fe20007804855 */
[----:B------:R-:W-:Y:S01]  /*6ff0*/  @!UPT UIADD3 URZ, UPT, UPT, URZ, URZ, URZ ;  /* 0x000000fffffff290 */ /* 0x000fe2000fffe0ff */
[----:B---3--:R-:W-:Y:S11]  /*7000*/  @P2 BRA `(.L_x_118) ;  /* 0x0000000000082947 */ /* 0x008ff60003800000 */
[----:B------:R-:W1:Y:S02]  /*7010*/  SYNCS.PHASECHK.TRANS64.TRYWAIT P1, [R101+URZ+0xe0], R0 ;  /* 0x0000e000650075a7 */ /* 0x000e6400080211ff */
[----:B-1----:R-:W-:Y:S05]  /*7020*/  @!P1 BRA `(.L_x_119) ;  /* 0x0000003c00b49947 */ /* 0x002fea0003800000 */
.L_x_118:
[----:B------:R-:W-:Y:S05]  /*7030*/  @!P0 BRA `(.L_x_120) ;  /* 0x0000000000408947 */ /* 0x000fea0003800000 */
[----:B------:R-:W3:Y:S01]  /*7040*/  LDCU.64 UR8, c[0x4][0x70] ;  /* 0x01000e00ff0877ac */ /* 0x000ee20008000a00 */
[----:B------:R-:W-:Y:S01]  /*7050*/  MOV R3, 0x0 ;  /* 0x0000000000037802 */ /* 0x000fe20000000f00 */
[----:B------:R-:W-:Y:S02]  /*7060*/  HFMA2 R12, -RZ, RZ, 0, 5.9604644775390625e-08 ;  /* 0x00000001ff0c7431 */ /* 0x000fe400000001ff */
[----:B------:R-:W-:Y:S02]  /*7070*/  IMAD.MOV.U32 R8, RZ, RZ, 0x192 ;  /* 0x00000192ff087424 */ /* 0x000fe400078e00ff */
[----:B------:R-:W-:Y:S01]  /*7080*/  IMAD.MOV.U32 R13, RZ, RZ, RZ ;  /* 0x000000ffff0d7224 */ /* 0x000fe200078e00ff */
[----:B------:R-:W5:Y:S01]  /*7090*/  LDCU.64 UR6, c[0x4][0x78] ;  /* 0x01000f00ff0677ac */ /* 0x000f620008000a00 */
[----:B------:R-:W1:Y:S01]  /*70a0*/  LDC.64 R2, c[0x4][R3] ;  /* 0x0100000003027b82 */ /* 0x000e620000000a00 */
[----:B------:R-:W2:Y:S01]  /*70b0*/  LDCU.64 UR4, c[0x4][0x10] ;  /* 0x01000200ff0477ac */ /* 0x000ea20008000a00 */
[----:B---3--:R-:W-:Y:S01]  /*70c0*/  MOV R5, UR9 ;  /* 0x0000000900057c02 */ /* 0x008fe20008000f00 */
[----:B------:R-:W-:Y:S01]  /*70d0*/  IMAD.U32 R4, RZ, RZ, UR8 ;  /* 0x00000008ff047e24 */ /* 0x000fe2000f8e00ff */
[----:B-----5:R-:W-:Y:S01]  /*70e0*/  MOV R7, UR7 ;  /* 0x0000000700077c02 */ /* 0x020fe20008000f00 */
[----:B------:R-:W-:Y:S01]  /*70f0*/  IMAD.U32 R6, RZ, RZ, UR6 ;  /* 0x00000006ff067e24 */ /* 0x000fe2000f8e00ff */
[----:B--2---:R-:W-:Y:S01]  /*7100*/  MOV R11, UR5 ;  /* 0x00000005000b7c02 */ /* 0x004fe20008000f00 */
[----:B------:R-:W-:Y:S02]  /*7110*/  IMAD.U32 R10, RZ, RZ, UR4 ;  /* 0x00000004ff0a7e24 */ /* 0x000fe4000f8e00ff */
[----:B------:R-:W-:Y:S07]  /*7120*/  LEPC R20, `(.L_x_120) ;  /* 0x000000001014794e */ /* 0x000fee0000000000 */
[----:B-1--4-:R-:W-:Y:S05]  /*7130*/  CALL.ABS.NOINC R2 ;  /* 0x0000000002007343 */ /* 0x012fea0003c00000 */
.L_x_120:
[C---:B------:R-:W-:Y:S01]  /*7140*/  SHF.L.U32 R40, R48.reuse, 0x10, RZ ;  /* 0x0000001030287819 */ /* 0x040fe200000006ff */
[----:B------:R-:W-:Y:S05]  /*7150*/  WARPSYNC.ALL ;  /* 0x0000000000007948 */ /* 0x000fea0003800000 */
[----:B------:R-:W-:Y:S01]  /*7160*/  R2UR UR4, R39 ;  /* 0x00000000270472ca */ /* 0x000fe200000e0000 */
[----:B------:R-:W-:Y:S01]  /*7170*/  BSSY.RECONVERGENT B0, `(.L_x_121) ;  /* 0x0000088000007945 */ /* 0x000fe20003800200 */
[----:B------:R-:W-:Y:S02]  /*7180*/  LOP3.LUT R43, R48, 0xffff0000, RZ, 0xc0, !PT ;  /* 0xffff0000302b7812 */ /* 0x000fe400078ec0ff */
[----:B------:R-:W-:Y:S02]  /*7190*/  SHF.L.U32 R42, R49, 0x10, RZ ;  /* 0x00000010312a7819 */ /* 0x000fe400000006ff */
[----:B------:R-:W-:Y:S02]  /*71a0*/  SHF.L.U32 R45, R51, 0x10, RZ ;  /* 0x00000010332d7819 */ /* 0x000fe400000006ff */
[----:B------:R-:W-:Y:S02]  /*71b0*/  LOP3.LUT R44, R75, 0xffff0000, RZ, 0xc0, !PT ;  /* 0xffff00004b2c7812 */ /* 0x000fe400078ec0ff */
[----:B------:R-:W-:Y:S03]  /*71c0*/  ISETP.NE.AND P0, PT, R99, RZ, PT ;  /* 0x000000ff6300720c */ /* 0x000fe60003f05270 */
[----:B------:R-:W1:Y:S02]  /*71d0*/  LDTM.x32 R4, tmem[UR4] ;  /* 0x00000004000479ee */ /* 0x000e6400082c0000 */
[C---:B-1--4-:R-:W-:Y:S01]  /*71e0*/  FMUL R0, R38.reuse, R4 ;  /* 0x0000000426007220 */ /* 0x052fe20000400000 */
[C---:B------:R-:W-:Y:S01]  /*71f0*/  FMUL R2, R38.reuse, R5 ;  /* 0x0000000526027220 */ /* 0x040fe20000400000 */
[C---:B------:R-:W-:Y:S01]  /*7200*/  FMUL R3, R38.reuse, R6 ;  /* 0x0000000626037220 */ /* 0x040fe20000400000 */
[----:B------:R-:W-:Y:S01]  /*7210*/  FMUL R7, R38, R7 ;  /* 0x0000000726077220 */ /* 0x000fe20000400000 */
[----:B------:R-:W-:Y:S01]  /*7220*/  FFMA R0, R41, R40, R0 ;  /* 0x0000002829007223 */ /* 0x000fe20000000000 */
[----:B------:R-:W-:Y:S01]  /*7230*/  LOP3.LUT R40, R49, 0xffff0000, RZ, 0xc0, !PT ;  /* 0xffff000031287812 */ /* 0x000fe200078ec0ff */
[C---:B------:R-:W-:Y:S01]  /*7240*/  FFMA R2, R41.reuse, R43, R2 ;  /* 0x0000002b29027223 */ /* 0x040fe20000000002 */
[C---:B------:R-:W-:Y:S01]  /*7250*/  SHF.L.U32 R43, R50.reuse, 0x10, RZ ;  /* 0x00000010322b7819 */ /* 0x040fe200000006ff */
[C---:B------:R-:W-:Y:S01]  /*7260*/  FFMA R3, R41.reuse, R42, R3 ;  /* 0x0000002a29037223 */ /* 0x040fe20000000003 */
[----:B------:R-:W-:Y:S01]  /*7270*/  LOP3.LUT R42, R50, 0xffff0000, RZ, 0xc0, !PT ;  /* 0xffff0000322a7812 */ /* 0x000fe200078ec0ff */
[----:B------:R-:W-:Y:S01]  /*7280*/  FMUL R4, R38, R8 ;  /* 0x0000000826047220 */ /* 0x000fe20000400000 */
[----:B------:R-:W-:Y:S01]  /*7290*/  F2FP.BF16.F32.PACK_AB R52, R2, R0 ;  /* 0x000000000234723e */ /* 0x000fe200000010ff */
[----:B------:R-:W-:Y:S01]  /*72a0*/  FFMA R7, R41, R40, R7 ;  /* 0x0000002829077223 */ /* 0x000fe20000000007 */
[----:B------:R-:W-:Y:S01]  /*72b0*/  LOP3.LUT R40, R51, 0xffff0000, RZ, 0xc0, !PT ;  /* 0xffff000033287812 */ /* 0x000fe200078ec0ff */
[C---:B------:R-:W-:Y:S01]  /*72c0*/  FMUL R5, R38.reuse, R9 ;  /* 0x0000000926057220 */ /* 0x040fe20000400000 */
[C---:B------:R-:W-:Y:S01]  /*72d0*/  FMUL R6, R38.reuse, R10 ;  /* 0x0000000a26067220 */ /* 0x040fe20000400000 */
[----:B------:R-:W-:Y:S01]  /*72e0*/  FMUL R11, R38, R11 ;  /* 0x0000000b260b7220 */ /* 0x000fe20000400000 */
[----:B------:R-:W-:Y:S01]  /*72f0*/  F2FP.BF16.F32.PACK_AB R53, R7, R3 ;  /* 0x000000030735723e */ /* 0x000fe200000010ff */
[C---:B------:R-:W-:Y:S01]  /*7300*/  FFMA R4, R41.reuse, R43, R4 ;  /* 0x0000002b29047223 */ /* 0x040fe20000000004 */
[C---:B------:R-:W-:Y:S01]  /*7310*/  SHF.L.U32 R43, R56.reuse, 0x10, RZ ;  /* 0x00000010382b7819 */ /* 0x040fe200000006ff */
[----:B------:R-:W-:Y:S01]  /*7320*/  FFMA R5, R41, R42, R5 ;  /* 0x0000002a29057223 */ /* 0x000fe20000000005 */
[----:B------:R-:W-:Y:S01]  /*7330*/  LOP3.LUT R42, R57, 0xffff0000, RZ, 0xc0, !PT ;  /* 0xffff0000392a7812 */ /* 0x000fe200078ec0ff */
[----:B------:R-:W-:Y:S01]  /*7340*/  FFMA R6, R41, R45, R6 ;  /* 0x0000002d29067223 */ /* 0x000fe20000000006 */
[----:B------:R-:W-:Y:S01]  /*7350*/  SHF.L.U32 R45, R57, 0x10, RZ ;  /* 0x00000010392d7819 */ /* 0x000fe200000006ff */
[----:B------:R-:W-:Y:S01]  /*7360*/  FFMA R11, R41, R40, R11 ;  /* 0x00000028290b7223 */ /* 0x000fe2000000000b */
[----:B------:R-:W-:Y:S01]  /*7370*/  LOP3.LUT R40, R56, 0xffff0000, RZ, 0xc0, !PT ;  /* 0xffff000038287812 */ /* 0x000fe200078ec0ff */
[C---:B------:R-:W-:Y:S01]  /*7380*/  FMUL R8, R38.reuse, R12 ;  /* 0x0000000c26087220 */ /* 0x040fe20000400000 */
[----:B------:R-:W-:Y:S01]  /*7390*/  F2FP.BF16.F32.PACK_AB R54, R5, R4 ;  /* 0x000000040536723e */ /* 0x000fe200000010ff */
[C---:B------:R-:W-:Y:S01]  /*73a0*/  FMUL R9, R38.reuse, R13 ;  /* 0x0000000d26097220 */ /* 0x040fe20000400000 */
[----:B------:R-:W-:Y:S01]  /*73b0*/  F2FP.BF16.F32.PACK_AB R55, R11, R6 ;  /* 0x000000060b37723e */ /* 0x000fe200000010ff */
[C---:B------:R-:W-:Y:S01]  /*73c0*/  FMUL R10, R38.reuse, R14 ;  /* 0x0000000e260a7220 */ /* 0x040fe20000400000 */
[----:B------:R-:W-:Y:S01]  /*73d0*/  FMUL R15, R38, R15 ;  /* 0x0000000f260f7220 */ /* 0x000fe20000400000 */
[----:B------:R-:W-:Y:S01]  /*73e0*/  FFMA R8, R41, R43, R8 ;  /* 0x0000002b29087223 */ /* 0x000fe20000000008 */
[----:B------:R-:W-:Y:S01]  /*73f0*/  SHF.L.U32 R43, R59, 0x10, RZ ;  /* 0x000000103b2b7819 */ /* 0x000fe200000006ff */
[C---:B------:R-:W-:Y:S01]  /*7400*/  FFMA R9, R41.reuse, R40, R9 ;  /* 0x0000002829097223 */ /* 0x040fe20000000009 */
[C---:B------:R-:W-:Y:S01]  /*7410*/  SHF.L.U32 R40, R58.reuse, 0x10, RZ ;  /* 0x000000103a287819 */ /* 0x040fe200000006ff */
        /* <DEDUP_REMOVED lines=8> */
[----:B------:R-:W-:Y:S01]  /*74a0*/  FMUL R14, R38, R18 ;  /* 0x00000012260e7220 */ /* 0x000fe20000400000 */
[----:B------:R-:W-:Y:S01]  /*74b0*/  FFMA R12, R41, R40, R12 ;  /* 0x00000028290c7223 */ /* 0x000fe2000000000c */
[----:B------:R-:W-:Y:S01]  /*74c0*/  LOP3.LUT R40, R59, 0xffff0000, RZ, 0xc0, !PT ;  /* 0xffff00003b287812 */ /* 0x000fe200078ec0ff */
[C---:B------:R-:W-:Y:S01]  /*74d0*/  FFMA R13, R41.reuse, R42, R13 ;  /* 0x0000002a290d7223 */ /* 0x040fe2000000000d */
[----:B------:R-:W-:Y:S01]  /*74e0*/  LOP3.LUT R42, R64, 0xffff0000, RZ, 0xc0, !PT ;  /* 0xffff0000402a7812 */ /* 0x000fe200078ec0ff */
[----:B------:R-:W-:Y:S01]  /*74f0*/  FMUL R19, R38, R19 ;  /* 0x0000001326137220 */ /* 0x000fe20000400000 */
[----:B------:R-:W-:Y:S01]  /*7500*/  FFMA R14, R41, R43, R14 ;  /* 0x0000002b290e7223 */ /* 0x000fe2000000000e */
[----:B------:R-:W-:Y:S01]  /*7510*/  SHF.L.U32 R43, R64, 0x10, RZ ;  /* 0x00000010402b7819 */ /* 0x000fe200000006ff */
[----:B------:R1:W-:Y:S01]  /*7520*/  STS.128 [R97], R52 ;  /* 0x0000003461007388 */ /* 0x0003e20000000c00 */
[----:B------:R-:W-:Y:S01]  /*7530*/  F2FP.BF16.F32.PACK_AB R70, R13, R12 ;  /* 0x0000000c0d46723e */ /* 0x000fe200000010ff */
[C---:B------:R-:W-:Y:S01]  /*7540*/  FMUL R16, R38.reuse, R20 ;  /* 0x0000001426107220 */ /* 0x040fe20000400000 */
        /* <DEDUP_REMOVED lines=8> */
[C---:B------:R-:W-:Y:S01]  /*75d0*/  FFMA R17, R41.reuse, R42, R17 ;  /* 0x0000002a29117223 */ /* 0x040fe20000000011 */
[----:B------:R-:W-:Y:S01]  /*75e0*/  FFMA R18, R41, R45, R18 ;  /* 0x0000002d29127223 */ /* 0x000fe20000000012 */
[----:B------:R1:W-:Y:S01]  /*75f0*/  STS.128 [R96+0x10], R68 ;  /* 0x0000104460007388 */ /* 0x0003e20000000c00 */
[----:B------:R-:W-:Y:S01]  /*7600*/  SHF.L.U32 R45, R67, 0x10, RZ ;  /* 0x00000010432d7819 */ /* 0x000fe200000006ff */
[----:B------:R-:W-:Y:S01]  /*7610*/  FFMA R23, R41, R40, R23 ;  /* 0x0000002829177223 */ /* 0x000fe20000000017 */
[----:B------:R-:W-:Y:S01]  /*7620*/  LOP3.LUT R40, R66, 0xffff0000, RZ, 0xc0, !PT ;  /* 0xffff000042287812 */ /* 0x000fe200078ec0ff */
[C---:B------:R-:W-:Y:S01]  /*7630*/  FMUL R20, R38.reuse, R24 ;  /* 0x0000001826147220 */ /* 0x040fe20000400000 */
[----:B------:R-:W-:Y:S01]  /*7640*/  LOP3.LUT R42, R67, 0xffff0000, RZ, 0xc0, !PT ;  /* 0xffff0000432a7812 */ /* 0x000fe200078ec0ff */
[C---:B------:R-:W-:Y:S01]  /*7650*/  FMUL R21, R38.reuse, R25 ;  /* 0x0000001926157220 */ /* 0x040fe20000400000 */
[----:B------:R-:W-:Y:S01]  /*7660*/  F2FP.BF16.F32.PACK_AB R104, R17, R16 ;  /* 0x000000101168723e */ /* 0x000fe200000010ff */
[C---:B------:R-:W-:Y:S01]  /*7670*/  FMUL R22, R38.reuse, R26 ;  /* 0x0000001a26167220 */ /* 0x040fe20000400000 */
[----:B------:R-:W-:Y:S01]  /*7680*/  FMUL R27, R38, R27 ;  /* 0x0000001b261b7220 */ /* 0x000fe20000400000 */
[C---:B------:R-:W-:Y:S01]  /*7690*/  FFMA R20, R41.reuse, R43, R20 ;  /* 0x0000002b29147223 */ /* 0x040fe20000000014 */
[C---:B------:R-:W-:Y:S01]  /*76a0*/  FFMA R21, R41.reuse, R40, R21 ;  /* 0x0000002829157223 */ /* 0x040fe20000000015 */
[C---:B------:R-:W-:Y:S01]  /*76b0*/  FFMA R22, R41.reuse, R45, R22 ;  /* 0x0000002d29167223 */ /* 0x040fe20000000016 */
[----:B------:R-:W-:Y:S01]  /*76c0*/  FFMA R27, R41, R42, R27 ;  /* 0x0000002a291b7223 */ /* 0x000fe2000000001b */
[----:B------:R-:W-:Y:S01]  /*76d0*/  SHF.L.U32 R40, R72, 0x10, RZ ;  /* 0x0000001048287819 */ /* 0x000fe200000006ff */
[----:B------:R-:W-:Y:S01]  /*76e0*/  FMUL R24, R38, R28 ;  /* 0x0000001c26187220 */ /* 0x000fe20000400000 */
[----:B------:R-:W-:Y:S01]  /*76f0*/  LOP3.LUT R42, R72, 0xffff0000, RZ, 0xc0, !PT ;  /* 0xffff0000482a7812 */ /* 0x000fe200078ec0ff */
[C---:B------:R-:W-:Y:S01]  /*7700*/  FMUL R25, R38.reuse, R29 ;  /* 0x0000001d26197220 */ /* 0x040fe20000400000 */
[----:B------:R-:W-:Y:S01]  /*7710*/  SHF.L.U32 R43, R73, 0x10, RZ ;  /* 0x00000010492b7819 */ /* 0x000fe200000006ff */
[C---:B------:R-:W-:Y:S01]  /*7720*/  FMUL R26, R38.reuse, R30 ;  /* 0x0000001e261a7220 */ /* 0x040fe20000400000 */
[C---:B------:R-:W-:Y:S01]  /*7730*/  FFMA R24, R41.reuse, R40, R24 ;  /* 0x0000002829187223 */ /* 0x040fe20000000018 */
[----:B------:R-:W-:Y:S01]  /*7740*/  FFMA R25, R41, R42, R25 ;  /* 0x0000002a29197223 */ /* 0x000fe20000000019 */
[----:B------:R-:W-:Y:S01]  /*7750*/  LOP3.LUT R40, R73, 0xffff0000, RZ, 0xc0, !PT ;  /* 0xffff000049287812 */ /* 0x000fe200078ec0ff */
[----:B------:R-:W-:Y:S01]  /*7760*/  FFMA R26, R41, R43, R26 ;  /* 0x0000002b291a7223 */ /* 0x000fe2000000001a */
[----:B------:R-:W-:Y:S01]  /*7770*/  FMUL R31, R38, R31 ;  /* 0x0000001f261f7220 */ /* 0x000fe20000400000 */
[----:B------:R-:W-:Y:S01]  /*7780*/  SHF.L.U32 R43, R74, 0x10, RZ ;  /* 0x000000104a2b7819 */ /* 0x000fe200000006ff */
[----:B------:R-:W-:Y:S01]  /*7790*/  FMUL R28, R38, R32 ;  /* 0x00000020261c7220 */ /* 0x000fe20000400000 */
[----:B------:R-:W-:Y:S01]  /*77a0*/  LOP3.LUT R42, R74, 0xffff0000, RZ, 0xc0, !PT ;  /* 0xffff00004a2a7812 */ /* 0x000fe200078ec0ff */
[C---:B------:R-:W-:Y:S01]  /*77b0*/  FMUL R29, R38.reuse, R33 ;  /* 0x00000021261d7220 */ /* 0x040fe20000400000 */
[----:B------:R-:W-:Y:S01]  /*77c0*/  SHF.L.U32 R45, R75, 0x10, RZ ;  /* 0x000000104b2d7819 */ /* 0x000fe200000006ff */
[C---:B------:R-:W-:Y:S01]  /*77d0*/  FMUL R30, R38.reuse, R34 ;  /* 0x00000022261e7220 */ /* 0x040fe20000400000 */
[----:B------:R-:W-:Y:S01]  /*77e0*/  FFMA R31, R41, R40, R31 ;  /* 0x00000028291f7223 */ /* 0x000fe2000000001f */
[----:B------:R-:W-:Y:S01]  /*77f0*/  FMUL R35, R38, R35 ;  /* 0x0000002326237220 */ /* 0x000fe20000400000 */
[----:B------:R-:W-:Y:S01]  /*7800*/  F2FP.BF16.F32.PACK_AB R105, R23, R18 ;  /* 0x000000121769723e */ /* 0x000fe200000010ff */
[----:B------:R-:W-:Y:S01]  /*7810*/  FFMA R28, R41, R43, R28 ;  /* 0x0000002b291c7223 */ /* 0x000fe2000000001c */
[----:B------:R-:W-:Y:S01]  /*7820*/  F2FP.BF16.F32.PACK_AB R106, R21, R20 ;  /* 0x00000014156a723e */ /* 0x000fe200000010ff */
[----:B------:R-:W-:Y:S01]  /*7830*/  FFMA R29, R41, R42, R29 ;  /* 0x0000002a291d7223 */ /* 0x000fe2000000001d */
[----:B------:R-:W-:Y:S01]  /*7840*/  F2FP.BF16.F32.PACK_AB R107, R27, R22 ;  /* 0x000000161b6b723e */ /* 0x000fe200000010ff */
[C---:B------:R-:W-:Y:S01]  /*7850*/  FFMA R30, R41.reuse, R45, R30 ;  /* 0x0000002d291e7223 */ /* 0x040fe2000000001e */
[----:B------:R-:W-:Y:S01]  /*7860*/  FFMA R35, R41, R44, R35 ;  /* 0x0000002c29237223 */ /* 0x000fe20000000023 */
[----:B------:R-:W-:Y:S02]  /*7870*/  F2FP.BF16.F32.PACK_AB R108, R25, R24 ;  /* 0x00000018196c723e */ /* 0x000fe400000010ff */
[----:B------:R1:W-:Y:S01]  /*7880*/  STS.128 [R95+0x20], R104 ;  /* 0x000020685f007388 */ /* 0x0003e20000000c00 */
[----:B------:R-:W-:Y:S02]  /*7890*/  F2FP.BF16.F32.PACK_AB R109, R31, R26 ;  /* 0x0000001a1f6d723e */ /* 0x000fe400000010ff */
[----:B------:R-:W-:Y:S02]  /*78a0*/  F2FP.BF16.F32.PACK_AB R110, R29, R28 ;  /* 0x0000001c1d6e723e */ /* 0x000fe400000010ff */
[----:B------:R-:W-:Y:S05]  /*78b0*/  F2FP.BF16.F32.PACK_AB R111, R35, R30 ;  /* 0x0000001e236f723e */ /* 0x000fea00000010ff */
[----:B------:R1:W-:Y:S01]  /*78c0*/  STS.128 [R91+0x30], R108 ;  /* 0x0000306c5b007388 */ /* 0x0003e20000000c00 */
[----:B------:R-:W-:Y:S01]  /*78d0*/  @!PT LDS RZ, [RZ] ;  /* 0x00000000fffff984 */ /* 0x000fe20000000800 */
[----:B------:R-:W-:Y:S01]  /*78e0*/  @!PT LDS RZ, [RZ] ;  /* 0x00000000fffff984 */ /* 0x000fe20000000800 */
[----:B------:R-:W-:Y:S01]  /*78f0*/  @!PT LDS RZ, [RZ] ;  /* 0x00000000fffff984 */ /* 0x000fe20000000800 */
[----:B------:R-:W-:Y:S01]  /*7900*/  @!PT LDS RZ, [RZ] ;  /* 0x00000000fffff984 */ /* 0x000fe20000000800 */
[----:B------:R3:W-:Y:S07]  /*7910*/  MEMBAR.ALL.CTA ;  /* 0x0000000000007992 */ /* 0x0007ee0000008000 */
[----:B---3--:R-:W3:Y:S02]  /*7920*/  FENCE.VIEW.ASYNC.S ;  /* 0x00000000000073c6 */ /* 0x008ee40000000000 */
[----:B---3--:R-:W-:Y:S06]  /*7930*/  BAR.SYNC.DEFER_BLOCKING 0x1, 0x80 ;  /* 0x0042000000007b1d */ /* 0x008fec0000010000 */
[----:B------:R-:W-:Y:S05]  /*7940*/  @P0 BRA `(.L_x_122) ;  /* 0x0000000000280947 */ /* 0x000fea0003800000 */
[----:B------:R-:W-:Y:S01]  /*7950*/  UIADD3 UR4, UPT, UPT, UR43, 0x200, URZ ;  /* 0x000002002b047890 */ /* 0x000fe2000fffe0ff */
[----:B------:R-:W-:Y:S05]  /*7960*/  UMOV UR51, UR44 ;  /* 0x0000002c00337c82 */ /* 0x000fea0008000000 */
[----:B------:R-:W-:Y:S01]  /*7970*/  MOV R88, UR4 ;  /* 0x0000000400587c02 */ /* 0x000fe20008000f00 */
[----:B------:R-:W-:Y:S03]  /*7980*/  UIADD3 UR4, UP0, UPT, UR62, 0xa80, URZ ;  /* 0x00000a803e047890 */ /* 0x000fe6000ff1e0ff */
[----:B------:R-:W-:Y:S01]  /*7990*/  R2UR UR48, R88 ;  /* 0x00000000583072ca */ /* 0x000fe200000e0000 */
[----:B------:R-:W-:Y:S11]  /*79a0*/  UIADD3.X UR5, UPT, UPT, URZ, UR63, URZ, UP0, !UPT ;  /* 0x0000003fff057290 */ /* 0x000ff600087fe4ff */
[----:B------:R-:W-:Y:S01]  /*79b0*/  @!UPT UIADD3 URZ, UPT, UPT, URZ, URZ, URZ ;  /* 0x000000fffffff290 */ /* 0x000fe2000fffe0ff */
[----:B------:R3:W-:Y:S01]  /*79c0*/  UTMASTG.3D [UR48], [UR4] ;  /* 0x00000030040073b5 */ /* 0x0007e20008010000 */
[----:B------:R0:W-:Y:S01]  /*79d0*/  UTMACMDFLUSH ;  /* 0x00000000000079b7 */ /* 0x0001e20000000000 */
[----:B---3--:R-:W-:Y:S04]  /*79e0*/  DEPBAR.LE SB0, 0x1 ;  /* 0x000080400000791a */ /* 0x008fe80000000000 */
.L_x_122:
[----:B------:R-:W-:Y:S05]  /*79f0*/  BSYNC.RECONVERGENT B0 ;  /* 0x0000000000007941 */ /* 0x000fea0003800200 */
.L_x_121:
[----:B------:R-:W-:Y:S01]  /*7a00*/  BAR.SYNC.DEFER_BLOCKING 0x1, 0x80 ;  /* 0x0042000000007b1d */ /* 0x000fe20000010000 */
[----:B------:R-:W-:Y:S01]  /*7a10*/  ISETP.NE.AND P1, PT, R100, RZ, PT ;  /* 0x000000ff6400720c */ /* 0x000fe20003f25270 */
[----:B------:R-:W-:Y:S01]  /*7a20*/  UISETP.NE.AND UP0, UPT, UR47, URZ, UPT ;  /* 0x000000ff2f00728c */ /* 0x000fe2000bf05270 */
[----:B------:R-:W-:Y:S11]  /*7a30*/  LEA R3, R46, UR43, 0x3 ;  /* 0x0000002b2e037c11 */ /* 0x000ff6000f8e18ff */
[----:B------:R-:W-:Y:S01]  /*7a40*/  @P1 SHF.L.U32 R4, R94, 0x1f, RZ ;  /* 0x0000001f5e041819 */ /* 0x000fe200000006ff */
[----:B------:R-:W-:Y:S06]  /*7a50*/  BRA.U !UP0, `(.L_x_123) ;  /* 0x0000000108247547 */ /* 0x000fec000b800000 */
[----:B------:R-:W3:Y:S01]  /*7a60*/  S2R R0, SR_CgaCtaId ;  /* 0x0000000000007919 */ /* 0x000ee20000008800 */
[----:B------:R-:W-:Y:S01]  /*7a70*/  IMAD.U32 R2, RZ, RZ, UR46 ;  /* 0x0000002eff027e24 */ /* 0x000fe2000f8e00ff */
[----:B------:R-:W-:Y:S04]  /*7a80*/  UIADD3 UR4, UPT, UPT, UR46, 0x1, URZ ;  /* 0x000000012e047890 */ /* 0x000fe8000fffe0ff */
[----:B------:R-:W-:Y:S01]  /*7a90*/  @P1 LEA R2, R2, UR43, 0x3 ;  /* 0x0000002b02021c11 */ /* 0x000fe2000f8e18ff */
[----:B------:R-:W-:Y:S04]  /*7aa0*/  UISETP.NE.AND UP0, UPT, UR4, 0x4, UPT ;  /* 0x000000040400788c */ /* 0x000fe8000bf05270 */
[----:B------:R-:W-:Y:S01]  /*7ab0*/  @P1 VIADD R5, R2, 0x90 ;  /* 0x0000009002051836 */ /* 0x000fe20000000000 */
[----:B------:R-:W-:Y:S04]  /*7ac0*/  USEL UR46, UR4, URZ, UP0 ;  /* 0x000000ff042e7287 */ /* 0x000fe80008000000 */
[----:B---3--:R-:W-:Y:S04]  /*7ad0*/  @P1 PRMT R0, R0, 0x654, R5 ;  /* 0x0000065400001816 */ /* 0x008fe80000000005 */
[----:B------:R3:W-:Y:S04]  /*7ae0*/  @P1 SYNCS.ARRIVE.TRANS64.RED.A1T0 RZ, [R0+URZ], RZ ;  /* 0x000000ff00ff19a7 */ /* 0x0007e800081004ff */
.L_x_123:
[----:B------:R-:W4:Y:S01]  /*7af0*/  @P1 SYNCS.PHASECHK.TRANS64.TRYWAIT P0, [R3+URZ+0x70], R4 ;  /* 0x00007004030015a7 */ /* 0x000f2200080011ff */
[----:B------:R-:W-:Y:S01]  /*7b00*/  BSSY B1, `(.L_x_124) ;  /* 0x0000016000017945 */ /* 0x000fe20003800000 */
[----:B----4-:R-:W-:Y:S03]  /*7b10*/  @P1 SEL R47, RZ, 0x1, !P0 ;  /* 0x00000001ff2f1807 */ /* 0x010fe60004000000 */
[----:B------:R-:W-:Y:S05]  /*7b20*/  @!P1 BRA `(.L_x_125) ;  /* 0x00000000004c9947 */ /* 0x000fea0003800000 */
[----:B------:R-:W-:Y:S01]  /*7b30*/  ISETP.NE.AND P0, PT, R47, RZ, PT ;  /* 0x000000ff2f00720c */ /* 0x000fe20003f05270 */
[----:B------:R-:W-:Y:S01]  /*7b40*/  BSSY B0, `(.L_x_126) ;  /* 0x000000b000007945 */ /* 0x000fe20003800000 */
[----:B------:R-:W-:Y:S11]  /*7b50*/  ISETP.NE.AND P1, PT, R60, RZ, PT ;  /* 0x000000ff3c00720c */ /* 0x000ff60003f25270 */
[----:B------:R-:W-:Y:S02]  /*7b60*/  @!UPT UIADD3 URZ, UPT, UPT, URZ, URZ, URZ ;  /* 0x000000fffffff290 */ /* 0x000fe4000fffe0ff */
[C---:B------:R-:W-:Y:S01]  /*7b70*/  @P1 IMAD R6, R46.reuse, 0x2000, R97 ;  /* 0x000020002e061824 */ /* 0x040fe200078e0261 */
[C---:B------:R-:W-:Y:S01]  /*7b80*/  @P1 LEA R4, R46.reuse, R95, 0xd ;  /* 0x0000005f2e041211 */ /* 0x040fe200078e68ff */
[C---:B------:R-:W-:Y:S02]  /*7b90*/  @P1 IMAD R5, R46.reuse, 0x2000, R96 ;  /* 0x000020002e051824 */ /* 0x040fe400078e0260 */
[----:B------:R-:W-:Y:S01]  /*7ba0*/  @P1 IMAD R2, R46, 0x2000, R91 ;  /* 0x000020002e021824 */ /* 0x000fe200078e025b */
[----:B------:R-:W-:Y:S06]  /*7bb0*/  @P0 BRA `(.L_x_127) ;  /* 0x00000000000c0947 */ /* 0x000fec0003800000 */
[----:B---3--:R-:W-:Y:S04]  /*7bc0*/  SHF.L.U32 R0, R94, 0x1f, RZ ;  /* 0x0000001f5e007819 */ /* 0x008fe800000006ff */
[----:B------:R-:W3:Y:S02]  /*7bd0*/  SYNCS.PHASECHK.TRANS64.TRYWAIT P0, [R3+URZ+0x70], R0 ;  /* 0x00007000030075a7 */ /* 0x000ee400080011ff */
[----:B---3--:R-:W-:Y:S05]  /*7be0*/  @!P0 BRA `(.L_x_128) ;  /* 0x0000003000d88947 */ /* 0x008fea0003800000 */
.L_x_127:
[----:B------:R-:W-:Y:S05]  /*7bf0*/  BSYNC B0 ;  /* 0x0000000000007941 */ /* 0x000fea0003800000 */
.L_x_126:
[----:B------:R-:W-:Y:S02]  /*7c00*/  ISETP.NE.AND P0, PT, R60, RZ, PT ;  /* 0x000000ff3c00720c */ /* 0x000fe40003f05270 */
[----:B------:R-:W-:Y:S11]  /*7c10*/  IADD3 R46, PT, PT, R46, 0x1, RZ ;  /* 0x000000012e2e7810 */ /* 0x000ff60007ffe0ff */
[----:B------:R4:W1:Y:S04]  /*7c20*/  @P0 LDS.128 R48, [R6] ;  /* 0x0000000006300984 */ /* 0x0008680000000c00 */
[----:B------:R4:W1:Y:S04]  /*7c30*/  @P0 LDS.128 R56, [R5+0x10] ;  /* 0x0000100005380984 */ /* 0x0008680000000c00 */
[----:B------:R4:W1:Y:S04]  /*7c40*/  @P0 LDS.128 R64, [R4+0x20] ;  /* 0x0000200004400984 */ /* 0x0008680000000c00 */
[----:B------:R4:W1:Y:S02]  /*7c50*/  @P0 LDS.128 R72, [R2+0x30] ;  /* 0x0000300002480984 */ /* 0x0008640000000c00 */
.L_x_125:
[----:B------:R-:W-:Y:S05]  /*7c60*/  BSYNC B1 ;  /* 0x0000000000017941 */ /* 0x000fea0003800000 */
.L_x_124:
[----:B---3--:R-:W-:Y:S05]  /*7c70*/  VIADD R0, R39, 0x20 ;  /* 0x0000002027007836 */ /* 0x008fea0000000000 */
[----:B------:R-:W-:Y:S04]  /*7c80*/  SHF.R.U32.HI R0, RZ, 0x15, R0 ;  /* 0x00000015ff007819 */ /* 0x000fe80000011600 */
[----:B------:R-:W-:Y:S11]  /*7c90*/  LOP3.LUT P0, RZ, R0, 0x3, R85, 0x48, !PT ;  /* 0x0000000300ff7812 */ /* 0x000ff60007804855 */
[----:B------:R-:W-:Y:S02]  /*7ca0*/  @!UPT UIADD3 URZ, UPT, UPT, URZ, URZ, URZ ;  /* 0x000000fffffff290 */ /* 0x000fe4000fffe0ff */
[----:B------:R-:W-:Y:S05]  /*7cb0*/  @!P0 BRA `(.L_x_129) ;  /* 0x0000000000408947 */ /* 0x000fea0003800000 */
[----:B------:R-:W3:Y:S01]  /*7cc0*/  LDCU.64 UR8, c[0x4][0x70] ;  /* 0x01000e00ff0877ac */ /* 0x000ee20008000a00 */
[----:B------:R-:W-:Y:S01]  /*7cd0*/  MOV R3, 0x0 ;  /* 0x0000000000037802 */ /* 0x000fe20000000f00 */
[----:B------:R-:W-:Y:S02]  /*7ce0*/  HFMA2 R12, -RZ, RZ, 0, 5.9604644775390625e-08 ;  /* 0x00000001ff0c7431 */ /* 0x000fe400000001ff */
[----:B------:R-:W-:Y:S02]  /*7cf0*/  IMAD.MOV.U32 R8, RZ, RZ, 0x192 ;  /* 0x00000192ff087424 */ /* 0x000fe400078e00ff */
[----:B------:R-:W-:Y:S01]  /*7d00*/  IMAD.MOV.U32 R13, RZ, RZ, RZ ;  /* 0x000000ffff0d7224 */ /* 0x000fe200078e00ff */
[----:B------:R-:W5:Y:S01]  /*7d10*/  LDCU.64 UR6, c[0x4][0x78] ;  /* 0x01000f00ff0677ac */ /* 0x000f620008000a00 */
[----:B----4-:R-:W4:Y:S01]  /*7d20*/  LDC.64 R2, c[0x4][R3] ;  /* 0x0100000003027b82 */ /* 0x010f220000000a00 */
        /* <DEDUP_REMOVED lines=9> */
.L_x_129:
[C---:B-1----:R-:W-:Y:S01]  /*7dc0*/  SHF.L.U32 R40, R48.reuse, 0x10, RZ ;  /* 0x0000001030287819 */ /* 0x042fe200000006ff */
[----:B------:R-:W-:Y:S05]  /*7dd0*/  WARPSYNC.ALL ;  /* 0x0000000000007948 */ /* 0x000fea0003800000 */
[----:B------:R-:W-:Y:S01]  /*7de0*/  R2UR UR4, R39 ;  /* 0x00000000270472ca */ /* 0x000fe200000e0000 */
[----:B------:R-:W1:Y:S01]  /*7df0*/  S2R R102, SR_CgaCtaId ;  /* 0x0000000000667919 */ /* 0x000e620000008800 */
[----:B------:R-:W-:Y:S01]  /*7e00*/  LOP3.LUT R43, R48, 0xffff0000, RZ, 0xc0, !PT ;  /* 0xffff0000302b7812 */ /* 0x000fe200078ec0ff */
[----:B------:R-:W-:Y:S01]  /*7e10*/  BSSY.RECONVERGENT B0, `(.L_x_130) ;  /* 0x000008d000007945 */ /* 0x000fe20003800200 */
[----:B------:R-:W-:Y:S02]  /*7e20*/  LOP3.LUT R42, R49, 0xffff0000, RZ, 0xc0, !PT ;  /* 0xffff0000312a7812 */ /* 0x000fe400078ec0ff */
[----:B------:R-:W-:Y:S02]  /*7e30*/  LOP3.LUT R44, R50, 0xffff0000, RZ, 0xc0, !PT ;  /* 0xffff0000322c7812 */ /* 0x000fe400078ec0ff */
[----:B------:R-:W-:Y:S02]  /*7e40*/  SHF.L.U32 R45, R59, 0x10, RZ ;  /* 0x000000103b2d7819 */ /* 0x000fe400000006ff */
[----:B------:R-:W-:Y:S02]  /*7e50*/  ISETP.NE.AND P6, PT, R100, RZ, PT ;  /* 0x000000ff6400720c */ /* 0x000fe40003fc5270 */
[----:B------:R-:W-:Y:S01]  /*7e60*/  ISETP.NE.AND P0, PT, R99, RZ, PT ;  /* 0x000000ff6300720c */ /* 0x000fe20003f05270 */
[----:B----4-:R-:W3:Y:S01]  /*7e70*/  LDTM.x32 R4, tmem[UR4+0x20] ;  /* 0x00002004000479ee */ /* 0x010ee200082c0000 */
[----:B------:R-:W-:Y:S02]  /*7e80*/  MOV R61, UR46 ;  /* 0x0000002e003d7c02 */ /* 0x000fe40008000f00 */
[----:B------:R-:W-:Y:S07]  /*7e90*/  LEA R62, R46, UR43, 0x3 ;  /* 0x0000002b2e3e7c11 */ /* 0x000fee000f8e18ff */
[----:B------:R-:W-:Y:S02]  /*7ea0*/  @P6 LEA R61, R61, UR43, 0x3 ;  /* 0x0000002b3d3d6c11 */ /* 0x000fe4000f8e18ff */
[----:B------:R-:W-:Y:S02]  /*7eb0*/  @P6 SHF.L.U32 R63, R94, 0x1f, RZ ;  /* 0x0000001f5e3f6819 */ /* 0x000fe400000006ff */
[----:B------:R-:W-:Y:S04]  /*7ec0*/  @P6 IADD3 R61, PT, PT, R61, 0x90, RZ ;  /* 0x000000903d3d6810 */ /* 0x000fe80007ffe0ff */
[----:B-1----:R-:W-:Y:S01]  /*7ed0*/  @P6 PRMT R61, R102, 0x654, R61 ;  /* 0x00000654663d6816 */ /* 0x002fe2000000003d */
[C---:B---3--:R-:W-:Y:S01]  /*7ee0*/  FMUL R0, R38.reuse, R4 ;  /* 0x0000000426007220 */ /* 0x048fe20000400000 */
[C---:B------:R-:W-:Y:S01]  /*7ef0*/  FMUL R2, R38.reuse, R5 ;  /* 0x0000000526027220 */ /* 0x040fe20000400000 */
[C---:B------:R-:W-:Y:S01]  /*7f00*/  FMUL R3, R38.reuse, R6 ;  /* 0x0000000626037220 */ /* 0x040fe20000400000 */
[C---:B------:R-:W-:Y:S01]  /*7f10*/  FMUL R7, R38.reuse, R7 ;  /* 0x0000000726077220 */ /* 0x040fe20000400000 */
[----:B------:R-:W-:Y:S01]  /*7f20*/  FFMA R0, R41, R40, R0 ;  /* 0x0000002829007223 */ /* 0x000fe20000000000 */
[----:B------:R-:W-:Y:S01]  /*7f30*/  SHF.L.U32 R40, R49, 0x10, RZ ;  /* 0x0000001031287819 */ /* 0x000fe200000006ff */
[----:B------:R-:W-:Y:S01]  /*7f40*/  FFMA R2, R41, R43, R2 ;  /* 0x0000002b29027223 */ /* 0x000fe20000000002 */
[----:B------:R-:W-:Y:S01]  /*7f50*/  SHF.L.U32 R43, R51, 0x10, RZ ;  /* 0x00000010332b7819 */ /* 0x000fe200000006ff */
[C---:B------:R-:W-:Y:S01]  /*7f60*/  FMUL R4, R38.reuse, R8 ;  /* 0x0000000826047220 */ /* 0x040fe20000400000 */
[----:B------:R-:W-:Y:S01]  /*7f70*/  FMUL R5, R38, R9 ;  /* 0x0000000926057220 */ /* 0x000fe20000400000 */
[C---:B------:R-:W-:Y:S01]  /*7f80*/  FFMA R3, R41.reuse, R40, R3 ;  /* 0x0000002829037223 */ /* 0x040fe20000000003 */
[----:B------:R-:W-:Y:S01]  /*7f90*/  SHF.L.U32 R40, R50, 0x10, RZ ;  /* 0x0000001032287819 */ /* 0x000fe200000006ff */
[----:B------:R-:W-:Y:S01]  /*7fa0*/  FFMA R7, R41, R42, R7 ;  /* 0x0000002a29077223 */ /* 0x000fe20000000007 */
[----:B------:R-:W-:Y:S01]  /*7fb0*/  LOP3.LUT R42, R51, 0xffff0000, RZ, 0xc0, !PT ;  /* 0xffff0000332a7812 */ /* 0x000fe200078ec0ff */
[----:B------:R-:W-:Y:S01]  /*7fc0*/  FMUL R6, R38, R10 ;  /* 0x0000000a26067220 */ /* 0x000fe20000400000 */
[----:B------:R-:W-:Y:S01]  /*7fd0*/  F2FP.BF16.F32.PACK_AB R52, R2, R0 ;  /* 0x000000000234723e */ /* 0x000fe200000010ff */
        /* <DEDUP_REMOVED lines=18> */
[C---:B------:R-:W-:Y:S01]  /*8100*/  LOP3.LUT R42, R58.reuse, 0xffff0000, RZ, 0xc0, !PT ;  /* 0xffff00003a2a7812 */ /* 0x040fe200078ec0ff */
[----:B------:R-:W-:Y:S01]  /*8110*/  FFMA R10, R41, R43, R10 ;  /* 0x0000002b290a7223 */ /* 0x000fe2000000000a */
[----:B------:R-:W-:Y:S01]  /*8120*/  SHF.L.U32 R43, R58, 0x10, RZ ;  /* 0x000000103a2b7819 */ /* 0x000fe200000006ff */
[C---:B------:R-:W-:Y:S01]  /*8130*/  FMUL R15, R38.reuse, R15 ;  /* 0x0000000f260f7220 */ /* 0x040fe20000400000 */
[----:B------:R-:W-:Y:S01]  /*8140*/  F2FP.BF16.F32.PACK_AB R68, R9, R8 ;  /* 0x000000080944723e */ /* 0x000fe200000010ff */
[C---:B------:R-:W-:Y:S01]  /*8150*/  FMUL R12, R38.reuse, R16 ;  /* 0x00000010260c7220 */ /* 0x040fe20000400000 */
[----:B------:R-:W-:Y:S01]  /*8160*/  FMUL R13, R38, R17 ;  /* 0x00000011260d7220 */ /* 0x000fe20000400000 */
[----:B------:R-:W-:Y:S01]  /*8170*/  FFMA R15, R41, R40, R15 ;  /* 0x00000028290f7223 */ /* 0x000fe2000000000f */
[----:B------:R-:W-:Y:S01]  /*8180*/  LOP3.LUT R40, R59, 0xffff0000, RZ, 0xc0, !PT ;  /* 0xffff00003b287812 */ /* 0x000fe200078ec0ff */
[----:B------:R-:W-:Y:S01]  /*8190*/  FFMA R12, R41, R43, R12 ;  /* 0x0000002b290c7223 */ /* 0x000fe2000000000c */
[----:B------:R-:W-:Y:S01]  /*81a0*/  SHF.L.U32 R43, R64, 0x10, RZ ;  /* 0x00000010402b7819 */ /* 0x000fe200000006ff */
[----:B------:R-:W-:Y:S01]  /*81b0*/  FMUL R14, R38, R18 ;  /* 0x00000012260e7220 */ /* 0x000fe20000400000 */
[----:B------:R-:W-:Y:S01]  /*81c0*/  F2FP.BF16.F32.PACK_AB R69, R15, R10 ;  /* 0x0000000a0f45723e */ /* 0x000fe200000010ff */
[----:B------:R1:W-:Y:S01]  /*81d0*/  STS.128 [R97+0x2000], R52 ;  /* 0x0020003461007388 */ /* 0x0003e20000000c00 */
[----:B------:R-:W-:Y:S01]  /*81e0*/  FFMA R13, R41, R42, R13 ;  /* 0x0000002a290d7223 */ /* 0x000fe2000000000d */
[----:B------:R-:W-:Y:S01]  /*81f0*/  LOP3.LUT R42, R64, 0xffff0000, RZ, 0xc0, !PT ;  /* 0xffff0000402a7812 */ /* 0x000fe200078ec0ff */
[C---:B------:R-:W-:Y:S01]  /*8200*/  FMUL R19, R38.reuse, R19 ;  /* 0x0000001326137220 */ /* 0x040fe20000400000 */
[C---:B------:R-:W-:Y:S01]  /*8210*/  FMUL R16, R38.reuse, R20 ;  /* 0x0000001426107220 */ /* 0x040fe20000400000 */
[C---:B------:R-:W-:Y:S01]  /*8220*/  FMUL R17, R38.reuse, R21 ;  /* 0x0000001526117220 */ /* 0x040fe20000400000 */
[----:B------:R-:W-:Y:S01]  /*8230*/  F2FP.BF16.F32.PACK_AB R70, R13, R12 ;  /* 0x0000000c0d46723e */ /* 0x000fe200000010ff */
[----:B------:R-:W-:Y:S01]  /*8240*/  FFMA R14, R41, R45, R14 ;  /* 0x0000002d290e7223 */ /* 0x000fe2000000000e */
[----:B------:R-:W-:Y:S01]  /*8250*/  SHF.L.U32 R45, R65, 0x10, RZ ;  /* 0x00000010412d7819 */ /* 0x000fe200000006ff */
[----:B------:R-:W-:Y:S01]  /*8260*/  FFMA R19, R41, R40, R19 ;  /* 0x0000002829137223 */ /* 0x000fe20000000013 */
[----:B------:R-:W-:Y:S01]  /*8270*/  LOP3.LUT R40, R65, 0xffff0000, RZ, 0xc0, !PT ;  /* 0xffff000041287812 */ /* 0x000fe200078ec0ff */
[----:B------:R-:W-:Y:S01]  /*8280*/  FFMA R16, R41, R43, R16 ;  /* 0x0000002b29107223 */ /* 0x000fe20000000010 */
[----:B------:R-:W-:Y:S01]  /*8290*/  SHF.L.U32 R43, R67, 0x10, RZ ;  /* 0x00000010432b7819 */ /* 0x000fe200000006ff */
[C---:B------:R-:W-:Y:S01]  /*82a0*/  FMUL R18, R38.reuse, R22 ;  /* 0x0000001626127220 */ /* 0x040fe20000400000 */
[----:B------:R-:W-:Y:S01]  /*82b0*/  F2FP.BF16.F32.PACK_AB R71, R19, R14 ;  /* 0x0000000e1347723e */ /* 0x000fe200000010ff */
[C---:B------:R-:W-:Y:S01]  /*82c0*/  FFMA R17, R41.reuse, R42, R17 ;  /* 0x0000002a29117223 */ /* 0x040fe20000000011 */
[----:B------:R-:W-:Y:S01]  /*82d0*/  FMUL R23, R38, R23 ;  /* 0x0000001726177220 */ /* 0x000fe20000400000 */
[----:B------:R-:W-:Y:S01]  /*82e0*/  SHF.L.U32 R42, R66, 0x10, RZ ;  /* 0x00000010422a7819 */ /* 0x000fe200000006ff */
[----:B------:R-:W-:Y:S01]  /*82f0*/  FMUL R20, R38, R24 ;  /* 0x0000001826147220 */ /* 0x000fe20000400000 */
[----:B------:R3:W-:Y:S01]  /*8300*/  STS.128 [R96+0x2010], R68 ;  /* 0x0020104460007388 */ /* 0x0007e20000000c00 */
[----:B------:R-:W-:Y:S01]  /*8310*/  FFMA R18, R41, R45, R18 ;  /* 0x0000002d29127223 */ /* 0x000fe20000000012 */
[----:B------:R-:W-:Y:S01]  /*8320*/  SHF.L.U32 R45, R75, 0x10, RZ ;  /* 0x000000104b2d7819 */ /* 0x000fe200000006ff */
[C---:B------:R-:W-:Y:S01]  /*8330*/  FFMA R23, R41.reuse, R40, R23 ;  /* 0x0000002829177223 */ /* 0x040fe20000000017 */
[----:B------:R-:W-:Y:S01]  /*8340*/  LOP3.LUT R40, R66, 0xffff0000, RZ, 0xc0, !PT ;  /* 0xffff000042287812 */ /* 0x000fe200078ec0ff */
[----:B------:R-:W-:Y:S01]  /*8350*/  FFMA R20, R41, R42, R20 ;  /* 0x0000002a29147223 */ /* 0x000fe20000000014 */
[----:B------:R-:W-:Y:S01]  /*8360*/  LOP3.LUT R42, R67, 0xffff0000, RZ, 0xc0, !PT ;  /* 0xffff0000432a7812 */ /* 0x000fe200078ec0ff */
[C---:B------:R-:W-:Y:S01]  /*8370*/  FMUL R21, R38.reuse, R25 ;  /* 0x0000001926157220 */ /* 0x040fe20000400000 */
[C---:B------:R-:W-:Y:S01]  /*8380*/  FMUL R22, R38.reuse, R26 ;  /* 0x0000001a26167220 */ /* 0x040fe20000400000 */
[C---:B------:R-:W-:Y:S01]  /*8390*/  FMUL R27, R38.reuse, R27 ;  /* 0x0000001b261b7220 */ /* 0x040fe20000400000 */
[----:B------:R-:W-:Y:S01]  /*83a0*/  FMUL R24, R38, R28 ;  /* 0x0000001c26187220 */ /* 0x000fe20000400000 */
        /* <DEDUP_REMOVED lines=8> */
[----:B------:R-:W-:Y:S01]  /*8430*/  FFMA R24, R41, R40, R24 ;  /* 0x0000002829187223 */ /* 0x000fe20000000018 */
[----:B------:R-:W-:Y:S01]  /*8440*/  LOP3.LUT R40, R73, 0xffff0000, RZ, 0xc0, !PT ;  /* 0xffff000049287812 */ /* 0x000fe200078ec0ff */
[C---:B------:R-:W-:Y:S01]  /*8450*/  FFMA R25, R41.reuse, R42, R25 ;  /* 0x0000002a29197223 */ /* 0x040fe20000000019 */
[----:B------:R-:W-:Y:S01]  /*8460*/  FMUL R31, R38, R31 ;  /* 0x0000001f261f7220 */ /* 0x000fe20000400000 */
[C---:B------:R-:W-:Y:S01]  /*8470*/  FFMA R26, R41.reuse, R43, R26 ;  /* 0x0000002b291a7223 */ /* 0x040fe2000000001a */
[----:B------:R-:W-:Y:S01]  /*8480*/  SHF.L.U32 R43, R74, 0x10, RZ ;  /* 0x000000104a2b7819 */ /* 0x000fe200000006ff */
[----:B------:R-:W-:Y:S01]  /*8490*/  FMUL R28, R38, R32 ;  /* 0x00000020261c7220 */ /* 0x000fe20000400000 */
[----:B------:R-:W-:Y:S01]  /*84a0*/  LOP3.LUT R42, R74, 0xffff0000, RZ, 0xc0, !PT ;  /* 0xffff00004a2a7812 */ /* 0x000fe200078ec0ff */
[C---:B------:R-:W-:Y:S01]  /*84b0*/  FMUL R29, R38.reuse, R33 ;  /* 0x00000021261d7220 */ /* 0x040fe20000400000 */
[C---:B------:R-:W-:Y:S01]  /*84c0*/  FMUL R30, R38.reuse, R34 ;  /* 0x00000022261e7220 */ /* 0x040fe20000400000 */
[----:B------:R-:W-:Y:S01]  /*84d0*/  FFMA R31, R41, R40, R31 ;  /* 0x00000028291f7223 */ /* 0x000fe2000000001f */
[----:B------:R-:W-:Y:S01]  /*84e0*/  FMUL R35, R38, R35 ;  /* 0x0000002326237220 */ /* 0x000fe20000400000 */
[----:B-1----:R-:W-:Y:S01]  /*84f0*/  F2FP.BF16.F32.PACK_AB R52, R17, R16 ;  /* 0x000000101134723e */ /* 0x002fe200000010ff */
[----:B------:R-:W-:Y:S01]  /*8500*/  FFMA R28, R41, R43, R28 ;  /* 0x0000002b291c7223 */ /* 0x000fe2000000001c */
[----:B------:R-:W-:Y:S01]  /*8510*/  F2FP.BF16.F32.PACK_AB R53, R23, R18 ;  /* 0x000000121735723e */ /* 0x000fe200000010ff */
[----:B------:R-:W-:Y:S01]  /*8520*/  FFMA R29, R41, R42, R29 ;  /* 0x0000002a291d7223 */ /* 0x000fe2000000001d */
[----:B------:R-:W-:Y:S01]  /*8530*/  F2FP.BF16.F32.PACK_AB R54, R21, R20 ;  /* 0x000000141536723e */ /* 0x000fe200000010ff */
[----:B------:R-:W-:Y:S01]  /*8540*/  FFMA R30, R41, R45, R30 ;  /* 0x0000002d291e7223 */ /* 0x000fe2000000001e */
[----:B------:R-:W-:Y:S01]  /*8550*/  F2FP.BF16.F32.PACK_AB R55, R27, R22 ;  /* 0x000000161b37723e */ /* 0x000fe200000010ff */
[----:B------:R-:W-:Y:S01]  /*8560*/  FFMA R35, R41, R44, R35 ;  /* 0x0000002c29237223 */ /* 0x000fe20000000023 */
[----:B------:R-:W-:Y:S02]  /*8570*/  F2FP.BF16.F32.PACK_AB R104, R25, R24 ;  /* 0x000000181968723e */ /* 0x000fe400000010ff */
[----:B------:R-:W-:Y:S01]  /*8580*/  F2FP.BF16.F32.PACK_AB R105, R31, R26 ;  /* 0x0000001a1f69723e */ /* 0x000fe200000010ff */
[----:B------:R3:W-:Y:S01]  /*8590*/  STS.128 [R95+0x2020], R52 ;  /* 0x002020345f007388 */ /* 0x0007e20000000c00 */
        /* <DEDUP_REMOVED lines=8> */
[----:B-1----:R-:W1:Y:S02]  /*8620*/  FENCE.VIEW.ASYNC.S ;  /* 0x00000000000073c6 */ /* 0x002e640000000000 */
[----:B-1----:R-:W-:Y:S06]  /*8630*/  BAR.SYNC.DEFER_BLOCKING 0x1, 0x80 ;  /* 0x0042000000007b1d */ /* 0x002fec0000010000 */
[----:B------:R-:W-:Y:S05]  /*8640*/  @P0 BRA `(.L_x_131) ;  /* 0x0000000000240947 */ /* 0x000fea0003800000 */
[----:B------:R-:W-:Y:S02]  /*8650*/  UIADD3 UR4, UP0, UPT, UR62, 0xa80, URZ ;  /* 0x00000a803e047890 */ /* 0x000fe4000ff1e0ff */
[----:B------:R-:W-:Y:S02]  /*8660*/  UIADD3 UR9, UPT, UPT, UR49, 0x20, URZ ;  /* 0x0000002031097890 */ /* 0x000fe4000fffe0ff */
[----:B------:R-:W-:Y:S02]  /*8670*/  UIADD3 UR8, UPT, UPT, UR43, 0x2200, URZ ;  /* 0x000022002b087890 */ /* 0x000fe4000fffe0ff */
[----:B------:R-:W-:Y:S01]  /*8680*/  UIADD3.X UR5, UPT, UPT, URZ, UR63, URZ, UP0, !UPT ;  /* 0x0000003fff057290 */ /* 0x000fe200087fe4ff */
[----:B------:R-:W-:Y:S01]  /*8690*/  UMOV UR10, UR50 ;  /* 0x00000032000a7c82 */ /* 0x000fe20008000000 */
[----:B------:R-:W-:Y:S07]  /*86a0*/  UMOV UR11, UR44 ;  /* 0x0000002c000b7c82 */ /* 0x000fee0008000000 */
[----:B------:R1:W-:Y:S01]  /*86b0*/  UTMASTG.3D [UR8], [UR4] ;  /* 0x00000008040073b5 */ /* 0x0003e20008010000 */
[----:B------:R0:W-:Y:S01]  /*86c0*/  UTMACMDFLUSH ;  /* 0x00000000000079b7 */ /* 0x0001e20000000000 */
[----:B-1----:R-:W-:Y:S04]  /*86d0*/  DEPBAR.LE SB0, 0x1 ;  /* 0x000080400000791a */ /* 0x002fe80000000000 */
.L_x_131:
[----:B------:R-:W-:Y:S05]  /*86e0*/  BSYNC.RECONVERGENT B0 ;  /* 0x0000000000007941 */ /* 0x000fea0003800200 */
.L_x_130:
[----:B------:R-:W-:Y:S01]  /*86f0*/  BAR.SYNC.DEFER_BLOCKING 0x1, 0x80 ;  /* 0x0042000000007b1d */ /* 0x000fe20000010000 */
[----:B------:R-:W-:Y:S04]  /*8700*/  UIADD3 UR4, UPT, UPT, UR46, 0x1, URZ ;  /* 0x000000012e047890 */ /* 0x000fe8000fffe0ff */
[----:B------:R-:W-:Y:S04]  /*8710*/  UISETP.NE.AND UP0, UPT, UR4, 0x4, UPT ;  /* 0x000000040400788c */ /* 0x000fe8000bf05270 */
[----:B------:R-:W-:Y:S01]  /*8720*/  USEL UR45, UR4, URZ, UP0 ;  /* 0x000000ff042d7287 */ /* 0x000fe20008000000 */
[----:B------:R1:W-:Y:S01]  /*8730*/  @P6 SYNCS.ARRIVE.TRANS64.RED.A1T0 RZ, [R61+URZ], RZ ;  /* 0x000000ff3dff69a7 */ /* 0x0003e200081004ff */
[----:B------:R-:W-:Y:S01]  /*8740*/  BSSY B1, `(.L_x_132) ;  /* 0x0000017000017945 */ /* 0x000fe20003800000 */
[----:B------:R-:W4:Y:S02]  /*8750*/  @P6 SYNCS.PHASECHK.TRANS64.TRYWAIT P0, [R62+URZ+0x70], R63 ;  /* 0x0000703f3e0065a7 */ /* 0x000f2400080011ff */
[----:B----4-:R-:W-:Y:S01]  /*8760*/  @P6 SEL R47, RZ, 0x1, !P0 ;  /* 0x00000001ff2f6807 */ /* 0x010fe20004000000 */
[----:B-1----:R-:W-:Y:S06]  /*8770*/  @!P6 BRA `(.L_x_133) ;  /* 0x00000000004ce947 */ /* 0x002fec0003800000 */
        /* <DEDUP_REMOVED lines=9> */
[----:B------:R-:W-:Y:S04]  /*8810*/  SHF.L.U32 R5, R94, 0x1f, RZ ;  /* 0x0000001f5e057819 */ /* 0x000fe800000006ff */
[----:B------:R-:W1:Y:S02]  /*8820*/  SYNCS.PHASECHK.TRANS64.TRYWAIT P0, [R62+URZ+0x70], R5 ;  /* 0x000070053e0075a7 */ /* 0x000e6400080011ff */
[----:B-1----:R-:W-:Y:S05]  /*8830*/  @!P0 BRA `(.L_x_136) ;  /* 0x0000002400d88947 */ /* 0x002fea0003800000 */
.L_x_135:
[----:B------:R-:W-:Y:S05]  /*8840*/  BSYNC B0 ;  /* 0x0000000000007941 */ /* 0x000fea0003800000 */
.L_x_134:
[----:B------:R-:W-:Y:S02]  /*8850*/  ISETP.NE.AND P0, PT, R60, RZ, PT ;  /* 0x000000ff3c00720c */ /* 0x000fe40003f05270 */
[----:B------:R-:W-:Y:S11]  /*8860*/  IADD3 R46, PT, PT, R46, 0x1, RZ ;  /* 0x000000012e2e7810 */ /* 0x000ff60007ffe0ff */
[----:B------:R4:W1:Y:S04]  /*8870*/  @P0 LDS.128 R48, [R4] ;  /* 0x0000000004300984 */ /* 0x0008680000000c00 */
[----:B------:R4:W1:Y:S04]  /*8880*/  @P0 LDS.128 R56, [R3+0x10] ;  /* 0x0000100003380984 */ /* 0x0008680000000c00 */
[----:B------:R4:W1:Y:S04]  /*8890*/  @P0 LDS.128 R64, [R2+0x20] ;  /* 0x0000200002400984 */ /* 0x0008680000000c00 */
[----:B------:R4:W1:Y:S02]  /*88a0*/  @P0 LDS.128 R72, [R0+0x30] ;  /* 0x0000300000480984 */ /* 0x0008640000000c00 */
.L_x_133:
[----:B------:R-:W-:Y:S05]  /*88b0*/  BSYNC B1 ;  /* 0x0000000000017941 */ /* 0x000fea0003800000 */
.L_x_132:
[----:B----4-:R-:W-:Y:S05]  /*88c0*/  VIADD R0, R39, 0x40 ;  /* 0x0000004027007836 */ /* 0x010fea0000000000 */
[----:B------:R-:W-:Y:S04]  /*88d0*/  SHF.R.U32.HI R0, RZ, 0x15, R0 ;  /* 0x00000015ff007819 */ /* 0x000fe80000011600 */
[----:B------:R-:W-:Y:S11]  /*88e0*/  LOP3.LUT P0, RZ, R0, 0x3, R85, 0x48, !PT ;  /* 0x0000000300ff7812 */ /* 0x000ff60007804855 */
[----:B------:R-:W-:Y:S02]  /*88f0*/  @!UPT UIADD3 URZ, UPT, UPT, URZ, URZ, URZ ;  /* 0x000000fffffff290 */ /* 0x000fe4000fffe0ff */
[----:B------:R-:W-:Y:S05]  /*8900*/  @!P0 BRA `(.L_x_137) ;  /* 0x0000000000408947 */ /* 0x000fea0003800000 */
[----:B------:R-:W1:Y:S01]  /*8910*/  LDCU.64 UR8, c[0x4][0x70] ;  /* 0x01000e00ff0877ac */ /* 0x000e620008000a00 */
[----:B------:R-:W-:Y:S01]  /*8920*/  MOV R3, 0x0 ;  /* 0x0000000000037802 */ /* 0x000fe20000000f00 */
[----:B------:R-:W-:Y:S02]  /*8930*/  HFMA2 R12, -RZ, RZ, 0, 5.9604644775390625e-08 ;  /* 0x00000001ff0c7431 */ /* 0x000fe400000001ff */
[----:B------:R-:W-:Y:S02]  /*8940*/  IMAD.MOV.U32 R8, RZ, RZ, 0x192 ;  /* 0x00000192ff087424 */ /* 0x000fe400078e00ff */
[----:B------:R-:W-:Y:S01]  /*8950*/  IMAD.MOV.U32 R13, RZ, RZ, RZ ;  /* 0x000000ffff0d7224 */ /* 0x000fe200078e00ff */
[----:B------:R-:W4:Y:S01]  /*8960*/  LDCU.64 UR6, c[0x4][0x78] ;  /* 0x01000f00ff0677ac */ /* 0x000f220008000a00 */
[----:B------:R-:W2:Y:S01]  /*8970*/  LDC.64 R2, c[0x4][R3] ;  /* 0x0100000003027b82 */ /* 0x000ea20000000a00 */
[----:B------:R-:W5:Y:S01]  /*8980*/  LDCU.64 UR4, c[0x4][0x10] ;  /* 0x01000200ff0477ac */ /* 0x000f620008000a00 */
[----:B-1----:R-:W-:Y:S01]  /*8990*/  MOV R5, UR9 ;  /* 0x0000000900057c02 */ /* 0x002fe20008000f00 */
[----:B------:R-:W-:Y:S01]  /*89a0*/  IMAD.U32 R4, RZ, RZ, UR8 ;  /* 0x00000008ff047e24 */ /* 0x000fe2000f8e00ff */
[----:B----4-:R-:W-:Y:S01]  /*89b0*/  MOV R7, UR7 ;  /* 0x0000000700077c02 */ /* 0x010fe20008000f00 */
[----:B------:R-:W-:Y:S01]  /*89c0*/  IMAD.U32 R6, RZ, RZ, UR6 ;  /* 0x00000006ff067e24 */ /* 0x000fe2000f8e00ff */
[----:B-----5:R-:W-:Y:S01]  /*89d0*/  MOV R11, UR5 ;  /* 0x00000005000b7c02 */ /* 0x020fe20008000f00 */
[----:B------:R-:W-:Y:S02]  /*89e0*/  IMAD.U32 R10, RZ, RZ, UR4 ;  /* 0x00000004ff0a7e24 */ /* 0x000fe4000f8e00ff */
[----:B------:R-:W-:Y:S07]  /*89f0*/  LEPC R20, `(.L_x_137) ;  /* 0x000000001014794e */ /* 0x000fee0000000000 */
[----:B--23--:R-:W-:Y:S05]  /*8a00*/  CALL.ABS.NOINC R2 ;  /* 0x0000000002007343 */ /* 0x00cfea0003c00000 */
.L_x_137:
[C---:B-1----:R-:W-:Y:S01]  /*8a10*/  SHF.L.U32 R40, R48.reuse, 0x10, RZ ;  /* 0x0000001030287819 */ /* 0x042fe200000006ff */
[----:B------:R-:W-:Y:S05]  /*8a20*/  WARPSYNC.ALL ;  /* 0x0000000000007948 */ /* 0x000fea0003800000 */
[----:B------:R-:W-:Y:S01]  /*8a30*/  R2UR UR4, R39 ;  /* 0x00000000270472ca */ /* 0x000fe200000e0000 */
[----:B------:R-:W-:Y:S01]  /*8a40*/  BSSY.RECONVERGENT B0, `(.L_x_138) ;  /* 0x000008e000007945 */ /* 0x000fe20003800200 */
[----:B------:R-:W-:Y:S02]  /*8a50*/  LOP3.LUT R43, R48, 0xffff0000, RZ, 0xc0, !PT ;  /* 0xffff0000302b7812 */ /* 0x000fe400078ec0ff */
[----:B------:R-:W-:Y:S02]  /*8a60*/  SHF.L.U32 R42, R49, 0x10, RZ ;  /* 0x00000010312a7819 */ /* 0x000fe400000006ff */
[C---:B------:R-:W-:Y:S02]  /*8a70*/  SHF.L.U32 R45, R51.reuse, 0x10, RZ ;  /* 0x00000010332d7819 */ /* 0x040fe400000006ff */
[----:B------:R-:W-:Y:S02]  /*8a80*/  LOP3.LUT R44, R51, 0xffff0000, RZ, 0xc0, !PT ;  /* 0xffff0000332c7812 */ /* 0x000fe400078ec0ff */
[----:B------:R-:W-:Y:S02]  /*8a90*/  ISETP.NE.AND P6, PT, R100, RZ, PT ;  /* 0x000000ff6400720c */ /* 0x000fe40003fc5270 */
[----:B------:R-:W-:Y:S01]  /*8aa0*/  ISETP.NE.AND P0, PT, R99, RZ, PT ;  /* 0x000000ff6300720c */ /* 0x000fe20003f05270 */
[----:B------:R-:W1:Y:S01]  /*8ab0*/  LDTM.x32 R4, tmem[UR4+0x40] ;  /* 0x00004004000479ee */ /* 0x000e6200082c0000 */
[----:B------:R-:W-:Y:S02]  /*8ac0*/  MOV R61, UR45 ;  /* 0x0000002d003d7c02 */ /* 0x000fe40008000f00 */
[----:B------:R-:W-:Y:S07]  /*8ad0*/  LEA R62, R46, UR43, 0x3 ;  /* 0x0000002b2e3e7c11 */ /* 0x000fee000f8e18ff */
[----:B------:R-:W-:Y:S02]  /*8ae0*/  @P6 LEA R61, R61, UR43, 0x3 ;  /* 0x0000002b3d3d6c11 */ /* 0x000fe4000f8e18ff */
[----:B------:R-:W-:Y:S02]  /*8af0*/  @P6 SHF.L.U32 R63, R94, 0x1f, RZ ;  /* 0x0000001f5e3f6819 */ /* 0x000fe400000006ff */
[----:B------:R-:W-:Y:S04]  /*8b00*/  @P6 IADD3 R61, PT, PT, R61, 0x90, RZ ;  /* 0x000000903d3d6810 */ /* 0x000fe80007ffe0ff */
[----:B------:R-:W-:Y:S01]  /*8b10*/  @P6 PRMT R61, R102, 0x654, R61 ;  /* 0x00000654663d6816 */ /* 0x000fe2000000003d */
[C---:B-1----:R-:W-:Y:S01]  /*8b20*/  FMUL R0, R38.reuse, R4 ;  /* 0x0000000426007220 */ /* 0x042fe20000400000 */
        /* <DEDUP_REMOVED lines=10> */
[----:B---3--:R-:W-:Y:S01]  /*8bd0*/  F2FP.BF16.F32.PACK_AB R68, R2, R0 ;  /* 0x000000000244723e */ /* 0x008fe200000010ff */
[----:B------:R-:W-:Y:S01]  /*8be0*/  FMUL R5, R38, R9 ;  /* 0x0000000926057220 */ /* 0x000fe20000400000 */
[C---:B------:R-:W-:Y:S01]  /*8bf0*/  FFMA R7, R41.reuse, R40, R7 ;  /* 0x0000002829077223 */ /* 0x040fe20000000007 */
[----:B------:R-:W-:Y:S01]  /*8c00*/  SHF.L.U32 R40, R56, 0x10, RZ ;  /* 0x0000001038287819 */ /* 0x000fe200000006ff */
[C---:B------:R-:W-:Y:S01]  /*8c10*/  FMUL R6, R38.reuse, R10 ;  /* 0x0000000a26067220 */ /* 0x040fe20000400000 */
[C---:B------:R-:W-:Y:S01]  /*8c20*/  FMUL R11, R38.reuse, R11 ;  /* 0x0000000b260b7220 */ /* 0x040fe20000400000 */
[----:B------:R-:W-:Y:S01]  /*8c30*/  FFMA R4, R41, R43, R4 ;  /* 0x0000002b29047223 */ /* 0x000fe20000000004 */
[----:B------:R-:W-:Y:S01]  /*8c40*/  SHF.L.U32 R43, R57, 0x10, RZ ;  /* 0x00000010392b7819 */ /* 0x000fe200000006ff */
[----:B------:R-:W-:Y:S01]  /*8c50*/  FMUL R8, R38, R12 ;  /* 0x0000000c26087220 */ /* 0x000fe20000400000 */
[----:B------:R-:W-:Y:S01]  /*8c60*/  F2FP.BF16.F32.PACK_AB R69, R7, R3 ;  /* 0x000000030745723e */ /* 0x000fe200000010ff */
[C---:B------:R-:W-:Y:S01]  /*8c70*/  FFMA R5, R41.reuse, R42, R5 ;  /* 0x0000002a29057223 */ /* 0x040fe20000000005 */
[----:B------:R-:W-:Y:S01]  /*8c80*/  LOP3.LUT R42, R56, 0xffff0000, RZ, 0xc0, !PT ;  /* 0xffff0000382a7812 */ /* 0x000fe200078ec0ff */
[----:B------:R-:W-:Y:S01]  /*8c90*/  FFMA R6, R41, R45, R6 ;  /* 0x0000002d29067223 */ /* 0x000fe20000000006 */
[----:B------:R-:W-:Y:S01]  /*8ca0*/  SHF.L.U32 R45, R65, 0x10, RZ ;  /* 0x00000010412d7819 */ /* 0x000fe200000006ff */
[----:B------:R-:W-:Y:S01]  /*8cb0*/  FFMA R11, R41, R44, R11 ;  /* 0x0000002c290b7223 */ /* 0x000fe2000000000b */
[----:B------:R-:W-:Y:S01]  /*8cc0*/  F2FP.BF16.F32.PACK_AB R70, R5, R4 ;  /* 0x000000040546723e */ /* 0x000fe200000010ff */
[----:B------:R-:W-:Y:S01]  /*8cd0*/  FFMA R8, R41, R40, R8 ;  /* 0x0000002829087223 */ /* 0x000fe20000000008 */
[----:B------:R-:W-:Y:S01]  /*8ce0*/  LOP3.LUT R40, R57, 0xffff0000, RZ, 0xc0, !PT ;  /* 0xffff000039287812 */ /* 0x000fe200078ec0ff */
[C---:B------:R-:W-:Y:S01]  /*8cf0*/  FMUL R9, R38.reuse, R13 ;  /* 0x0000000d26097220 */ /* 0x040fe20000400000 */
[----:B------:R-:W-:Y:S01]  /*8d00*/  F2FP.BF16.F32.PACK_AB R71, R11, R6 ;  /* 0x000000060b47723e */ /* 0x000fe200000010ff */
[C---:B------:R-:W-:Y:S01]  /*8d10*/  FMUL R10, R38.reuse, R14 ;  /* 0x0000000e260a7220 */ /* 0x040fe20000400000 */
[----:B------:R-:W-:Y:S01]  /*8d20*/  LOP3.LUT R44, R75, 0xffff0000, RZ, 0xc0, !PT ;  /* 0xffff00004b2c7812 */ /* 0x000fe200078ec0ff */
[----:B------:R-:W-:Y:S01]  /*8d30*/  FMUL R15, R38, R15 ;  /* 0x0000000f260f7220 */ /* 0x000fe20000400000 */
        /* <DEDUP_REMOVED lines=8> */
[----:B------:R-:W-:Y:S01]  /*8dc0*/  FMUL R13, R38, R17 ;  /* 0x00000011260d7220 */ /* 0x000fe20000400000 */
[----:B------:R-:W-:Y:S01]  /*8dd0*/  F2FP.BF16.F32.PACK_AB R53, R15, R10 ;  /* 0x0000000a0f35723e */ /* 0x000fe200000010ff */
[C---:B------:R-:W-:Y:S01]  /*8de0*/  FFMA R12, R41.reuse, R42, R12 ;  /* 0x0000002a290c7223 */ /* 0x040fe2000000000c */
[----:B------:R-:W-:Y:S01]  /*8df0*/  LOP3.LUT R42, R64, 0xffff0000, RZ, 0xc0, !PT ;  /* 0xffff0000402a7812 */ /* 0x000fe200078ec0ff */
[C---:B------:R-:W-:Y:S01]  /*8e00*/  FMUL R14, R38.reuse, R18 ;  /* 0x00000012260e7220 */ /* 0x040fe20000400000 */
[----:B------:R-:W-:Y:S01]  /*8e10*/  FFMA R13, R41, R40, R13 ;  /* 0x00000028290d7223 */ /* 0x000fe2000000000d */
[----:B------:R-:W-:Y:S01]  /*8e20*/  LOP3.LUT R40, R59, 0xffff0000, RZ, 0xc0, !PT ;  /* 0xffff00003b287812 */ /* 0x000fe200078ec0ff */
[----:B------:R1:W-:Y:S01]  /*8e30*/  STS.128 [R97+0x4000], R68 ;  /* 0x0040004461007388 */ /* 0x0003e20000000c00 */
[----:B------:R-:W-:Y:S01]  /*8e40*/  FMUL R19, R38, R19 ;  /* 0x0000001326137220 */ /* 0x000fe20000400000 */
[----:B------:R-:W-:Y:S01]  /*8e50*/  FFMA R14, R41, R43, R14 ;  /* 0x0000002b290e7223 */ /* 0x000fe2000000000e */
[----:B------:R-:W-:Y:S01]  /*8e60*/  SHF.L.U32 R43, R64, 0x10, RZ ;  /* 0x00000010402b7819 */ /* 0x000fe200000006ff */
[C---:B------:R-:W-:Y:S01]  /*8e70*/  FMUL R16, R38.reuse, R20 ;  /* 0x0000001426107220 */ /* 0x040fe20000400000 */
        /* <DEDUP_REMOVED lines=18> */
[C---:B------:R-:W-:Y:S01]  /*8fa0*/  FMUL R22, R38.reuse, R26 ;  /* 0x0000001a26167220 */ /* 0x040fe20000400000 */
[----:B------:R-:W-:Y:S01]  /*8fb0*/  FMUL R27, R38, R27 ;  /* 0x0000001b261b7220 */ /* 0x000fe20000400000 */
[----:B------:R-:W-:Y:S01]  /*8fc0*/  FFMA R20, R41, R43, R20 ;  /* 0x0000002b29147223 */ /* 0x000fe20000000014 */
[----:B------:R-:W-:Y:S01]  /*8fd0*/  SHF.L.U32 R43, R73, 0x10, RZ ;  /* 0x00000010492b7819 */ /* 0x000fe200000006ff */
[C---:B------:R-:W-:Y:S01]  /*8fe0*/  FFMA R21, R41.reuse, R40, R21 ;  /* 0x0000002829157223 */ /* 0x040fe20000000015 */
[C---:B------:R-:W-:Y:S01]  /*8ff0*/  FFMA R22, R41.reuse, R45, R22 ;  /* 0x0000002d29167223 */ /* 0x040fe20000000016 */
[C---:B------:R-:W-:Y:S01]  /*9000*/  FFMA R27, R41.reuse, R42, R27 ;  /* 0x0000002a291b7223 */ /* 0x040fe2000000001b */
[----:B------:R-:W-:Y:S01]  /*9010*/  SHF.L.U32 R40, R72, 0x10, RZ ;  /* 0x0000001048287819 */ /* 0x000fe200000006ff */
[----:B------:R-:W-:Y:S01]  /*9020*/  FMUL R24, R38, R28 ;  /* 0x0000001c26187220 */ /* 0x000fe20000400000 */
[----:B------:R-:W-:Y:S01]  /*9030*/  LOP3.LUT R42, R72, 0xffff0000, RZ, 0xc0, !PT ;  /* 0xffff0000482a7812 */ /* 0x000fe200078ec0ff */
[C---:B------:R-:W-:Y:S01]  /*9040*/  FMUL R25, R38.reuse, R29 ;  /* 0x0000001d26197220 */ /* 0x040fe20000400000 */
[C---:B------:R-:W-:Y:S01]  /*9050*/  FMUL R26, R38.reuse, R30 ;  /* 0x0000001e261a7220 */ /* 0x040fe20000400000 */
[----:B------:R-:W-:Y:S01]  /*9060*/  FFMA R24, R41, R40, R24 ;  /* 0x0000002829187223 */ /* 0x000fe20000000018 */
[----:B------:R-:W-:Y:S01]  /*9070*/  LOP3.LUT R40, R73, 0xffff0000, RZ, 0xc0, !PT ;  /* 0xffff000049287812 */ /* 0x000fe200078ec0ff */
[C---:B------:R-:W-:Y:S01]  /*9080*/  FFMA R25, R41.reuse, R42, R25 ;  /* 0x0000002a29197223 */ /* 0x040fe20000000019 */
        /* <DEDUP_REMOVED lines=41> */
.L_x_139:
[----:B------:R-:W-:Y:S05]  /*9320*/  BSYNC.RECONVERGENT B0 ;  /* 0x0000000000007941 */ /* 0x000fea0003800200 */
.L_x_138:
        /* <DEDUP_REMOVED lines=21> */
.L_x_143:
[----:B------:R-:W-:Y:S05]  /*9480*/  BSYNC B0 ;  /* 0x0000000000007941 */ /* 0x000fea0003800000 */
.L_x_142:
[----:B------:R-:W-:Y:S11]  /*9490*/  ISETP.NE.AND P0, PT, R60, RZ, PT ;  /* 0x000000ff3c00720c */ /* 0x000ff60003f05270 */
[----:B------:R-:W-:Y:S02]  /*94a0*/  @!UPT UIADD3 URZ, UPT, UPT, URZ, URZ, URZ ;  /* 0x000000fffffff290 */ /* 0x000fe4000fffe0ff */
[----:B------:R4:W1:Y:S04]  /*94b0*/  @P0 LDS.128 R48, [R3] ;  /* 0x0000000003300984 */ /* 0x0008680000000c00 */
[----:B------:R4:W1:Y:S04]  /*94c0*/  @P0 LDS.128 R56, [R2+0x10] ;  /* 0x0000100002380984 */ /* 0x0008680000000c00 */
[----:B------:R4:W1:Y:S04]  /*94d0*/  @P0 LDS.128 R64, [R0+0x20] ;  /* 0x0000200000400984 */ /* 0x0008680000000c00 */
[----:B------:R4:W1:Y:S02]  /*94e0*/  @P0 LDS.128 R72, [R46+0x30] ;  /* 0x000030002e480984 */ /* 0x0008640000000c00 */
.L_x_141:
[----:B------:R-:W-:Y:S05]  /*94f0*/  BSYNC B1 ;  /* 0x0000000000017941 */ /* 0x000fea0003800000 */
.L_x_140:
        /* <DEDUP_REMOVED lines=21> */
.L_x_145:
[----:B------:R-:W-:Y:S01]  /*9650*/  ISETP.NE.AND P0, PT, R99, RZ, PT ;  /* 0x000000ff6300720c */ /* 0x000fe20003f05270 */
[----:B------:R-:W-:Y:S05]  /*9660*/  WARPSYNC.ALL ;  /* 0x0000000000007948 */ /* 0x000fea0003800000 */
[----:B------:R-:W-:Y:S01]  /*9670*/  R2UR UR4, R39 ;  /* 0x00000000270472ca */ /* 0x000fe200000e0000 */
[----:B------:R-:W-:Y:S01]  /*9680*/  BSSY.RECONVERGENT B0, `(.L_x_146) ;  /* 0x000008b000007945 */ /* 0x000fe20003800200 */
[C---:B-1----:R-:W-:Y:S02]  /*9690*/  SHF.L.U32 R40, R48.reuse, 0x10, RZ ;  /* 0x0000001030287819 */ /* 0x042fe400000006ff */
[----:B------:R-:W-:Y:S02]  /*96a0*/  LOP3.LUT R42, R48, 0xffff0000, RZ, 0xc0, !PT ;  /* 0xffff0000302a7812 */ /* 0x000fe400078ec0ff */
[C---:B------:R-:W-:Y:S02]  /*96b0*/  SHF.L.U32 R43, R49.reuse, 0x10, RZ ;  /* 0x00000010312b7819 */ /* 0x040fe400000006ff */
[----:B------:R-:W-:Y:S02]  /*96c0*/  LOP3.LUT R44, R49, 0xffff0000, RZ, 0xc0, !PT ;  /* 0xffff0000312c7812 */ /* 0x000fe400078ec0ff */
[C---:B------:R-:W-:Y:S02]  /*96d0*/  SHF.L.U32 R45, R50.reuse, 0x10, RZ ;  /* 0x00000010322d7819 */ /* 0x040fe400000006ff */
[----:B------:R-:W-:Y:S01]  /*96e0*/  LOP3.LUT R46, R50, 0xffff0000, RZ, 0xc0, !PT ;  /* 0xffff0000322e7812 */ /* 0x000fe200078ec0ff */
[----:B------:R-:W1:Y:S01]  /*96f0*/  LDTM.x32 R4, tmem[UR4+0x60] ;  /* 0x00006004000479ee */ /* 0x000e6200082c0000 */
[C---:B------:R-:W-:Y:S01]  /*9700*/  SHF.L.U32 R47, R51.reuse, 0x10, RZ ;  /* 0x00000010332f7819 */ /* 0x040fe200000006ff */
[----:B------:R-:W-:Y:S01]  /*9710*/  NOP ;  /* 0x0000000000007918 */ /* 0x000fe20000000000 */
[----:B------:R-:W-:Y:S02]  /*9720*/  LOP3.LUT R48, R51, 0xffff0000, RZ, 0xc0, !PT ;  /* 0xffff000033307812 */ /* 0x000fe400078ec0ff */
[C---:B------:R-:W-:Y:S02]  /*9730*/  SHF.L.U32 R49, R56.reuse, 0x10, RZ ;  /* 0x0000001038317819 */ /* 0x040fe400000006ff */
[----:B------:R-:W-:Y:S02]  /*9740*/  LOP3.LUT R51, R56, 0xffff0000, RZ, 0xc0, !PT ;  /* 0xffff000038337812 */ /* 0x000fe400078ec0ff */
[C---:B------:R-:W-:Y:S02]  /*9750*/  SHF.L.U32 R50, R57.reuse, 0x10, RZ ;  /* 0x0000001039327819 */ /* 0x040fe400000006ff */
[----:B---3--:R-:W-:Y:S02]  /*9760*/  LOP3.LUT R52, R57, 0xffff0000, RZ, 0xc0, !PT ;  /* 0xffff000039347812 */ /* 0x008fe400078ec0ff */
[C---:B------:R-:W-:Y:S02]  /*9770*/  SHF.L.U32 R53, R58.reuse, 0x10, RZ ;  /* 0x000000103a357819 */ /* 0x040fe400000006ff */
[----:B------:R-:W-:Y:S02]  /*9780*/  LOP3.LUT R54, R58, 0xffff0000, RZ, 0xc0, !PT ;  /* 0xffff00003a367812 */ /* 0x000fe400078ec0ff */
[----:B------:R-:W-:Y:S02]  /*9790*/  SHF.L.U32 R55, R59, 0x10, RZ ;  /* 0x000000103b377819 */ /* 0x000fe400000006ff */
[----:B------:R-:W-:Y:S02]  /*97a0*/  IADD3 R101, PT, PT, R101, 0xf0, RZ ;  /* 0x000000f065657810 */ /* 0x000fe40007ffe0ff */
[----:B------:R-:W-:Y:S02]  /*97b0*/  LOP3.LUT R56, R59, 0xffff0000, RZ, 0xc0, !PT ;  /* 0xffff00003b387812 */ /* 0x000fe400078ec0ff */
[----:B------:R-:W-:Y:S01]  /*97c0*/  SHF.L.U32 R57, R64, 0x10, RZ ;  /* 0x0000001040397819 */ /* 0x000fe200000006ff */
[----:B-1----:R-:W-:Y:S01]  /*97d0*/  FMUL R4, R38, R4 ;  /* 0x0000000426047220 */ /* 0x002fe20000400000 */
[----:B------:R-:W-:Y:S01]  /*97e0*/  LOP3.LUT R58, R64, 0xffff0000, RZ, 0xc0, !PT ;  /* 0xffff0000403a7812 */ /* 0x000fe200078ec0ff */
[C---:B------:R-:W-:Y:S01]  /*97f0*/  FMUL R5, R38.reuse, R5 ;  /* 0x0000000526057220 */ /* 0x040fe20000400000 */
[----:B------:R-:W-:Y:S01]  /*9800*/  LOP3.LUT R101, R101, 0xfefffff8, RZ, 0xc0, !PT ;  /* 0xfefffff865657812 */ /* 0x000fe200078ec0ff */
[C---:B------:R-:W-:Y:S01]  /*9810*/  FFMA R4, R41.reuse, R40, R4 ;  /* 0x0000002829047223 */ /* 0x040fe20000000004 */
[C---:B------:R-:W-:Y:S01]  /*9820*/  FMUL R6, R38.reuse, R6 ;  /* 0x0000000626067220 */ /* 0x040fe20000400000 */
[----:B------:R-:W-:Y:S01]  /*9830*/  FFMA R5, R41, R42, R5 ;  /* 0x0000002a29057223 */ /* 0x000fe20000000005 */
[----:B------:R-:W-:Y:S01]  /*9840*/  SHF.L.U32 R59, R65, 0x10, RZ ;  /* 0x00000010413b7819 */ /* 0x000fe200000006ff */
[----:B------:R1:W-:Y:S01]  /*9850*/  SYNCS.ARRIVE.TRANS64.RED.A1T0 RZ, [R101+URZ], RZ ;  /* 0x000000ff65ff79a7 */ /* 0x0003e200081004ff */
[----:B------:R-:W-:Y:S01]  /*9860*/  FFMA R6, R41, R43, R6 ;  /* 0x0000002b29067223 */ /* 0x000fe20000000006 */
[C---:B------:R-:W-:Y:S01]  /*9870*/  FMUL R7, R38.reuse, R7 ;  /* 0x0000000726077220 */ /* 0x040fe20000400000 */
[----:B------:R-:W-:Y:S01]  /*9880*/  F2FP.BF16.F32.PACK_AB R104, R5, R4 ;  /* 0x000000040568723e */ /* 0x000fe200000010ff */
[C---:B------:R-:W-:Y:S01]  /*9890*/  FMUL R8, R38.reuse, R8 ;  /* 0x0000000826087220 */ /* 0x040fe20000400000 */
[----:B------:R-:W-:Y:S01]  /*98a0*/  FMUL R9, R38, R9 ;  /* 0x0000000926097220 */ /* 0x000fe20000400000 */
[----:B------:R-:W-:Y:S01]  /*98b0*/  LOP3.LUT R60, R65, 0xffff0000, RZ, 0xc0, !PT ;  /* 0xffff0000413c7812 */ /* 0x000fe200078ec0ff */
[C---:B------:R-:W-:Y:S01]  /*98c0*/  FFMA R7, R41.reuse, R44, R7 ;  /* 0x0000002c29077223 */ /* 0x040fe20000000007 */
[C---:B------:R-:W-:Y:S01]  /*98d0*/  FFMA R8, R41.reuse, R45, R8 ;  /* 0x0000002d29087223 */ /* 0x040fe20000000008 */
[----:B------:R-:W-:Y:S01]  /*98e0*/  SHF.L.U32 R61, R66, 0x10, RZ ;  /* 0x00000010423d7819 */ /* 0x000fe200000006ff */
[----:B------:R-:W-:Y:S01]  /*98f0*/  FFMA R9, R41, R46, R9 ;  /* 0x0000002e29097223 */ /* 0x000fe20000000009 */
[C---:B------:R-:W-:Y:S01]  /*9900*/  FMUL R10, R38.reuse, R10 ;  /* 0x0000000a260a7220 */ /* 0x040fe20000400000 */
[----:B------:R-:W-:Y:S01]  /*9910*/  F2FP.BF16.F32.PACK_AB R105, R7, R6 ;  /* 0x000000060769723e */ /* 0x000fe200000010ff */
[C---:B------:R-:W-:Y:S01]  /*9920*/  FMUL R11, R38.reuse, R11 ;  /* 0x0000000b260b7220 */ /* 0x040fe20000400000 */
[----:B------:R-:W-:Y:S01]  /*9930*/  FMUL R0, R38, R12 ;  /* 0x0000000c26007220 */ /* 0x000fe20000400000 */
[----:B------:R-:W-:Y:S01]  /*9940*/  F2FP.BF16.F32.PACK_AB R106, R9, R8 ;  /* 0x00000008096a723e */ /* 0x000fe200000010ff */
[C---:B------:R-:W-:Y:S01]  /*9950*/  FFMA R10, R41.reuse, R47, R10 ;  /* 0x0000002f290a7223 */ /* 0x040fe2000000000a */
[C---:B------:R-:W-:Y:S01]  /*9960*/  FFMA R11, R41.reuse, R48, R11 ;  /* 0x00000030290b7223 */ /* 0x040fe2000000000b */
[----:B------:R-:W-:Y:S01]  /*9970*/  LOP3.LUT R62, R66, 0xffff0000, RZ, 0xc0, !PT ;  /* 0xffff0000423e7812 */ /* 0x000fe200078ec0ff */
[----:B------:R-:W-:Y:S01]  /*9980*/  FFMA R0, R41, R49, R0 ;  /* 0x0000003129007223 */ /* 0x000fe20000000000 */
[C---:B------:R-:W-:Y:S01]  /*9990*/  FMUL R2, R38.reuse, R13 ;  /* 0x0000000d26027220 */ /* 0x040fe20000400000 */
[----:B------:R-:W-:Y:S01]  /*99a0*/  SHF.L.U32 R63, R67, 0x10, RZ ;  /* 0x00000010433f7819 */ /* 0x000fe200000006ff */
[C---:B------:R-:W-:Y:S01]  /*99b0*/  FMUL R3, R38.reuse, R14 ;  /* 0x0000000e26037220 */ /* 0x040fe20000400000 */
[----:B------:R-:W-:Y:S01]  /*99c0*/  F2FP.BF16.F32.PACK_AB R107, R11, R10 ;  /* 0x0000000a0b6b723e */ /* 0x000fe200000010ff */
[----:B------:R-:W-:Y:S01]  /*99d0*/  FFMA R2, R41, R51, R2 ;  /* 0x0000003329027223 */ /* 0x000fe20000000002 */
[C---:B------:R-:W-:Y:S01]  /*99e0*/  FMUL R15, R38.reuse, R15 ;  /* 0x0000000f260f7220 */ /* 0x040fe20000400000 */
[C---:B------:R-:W-:Y:S01]  /*99f0*/  FMUL R12, R38.reuse, R16 ;  /* 0x00000010260c7220 */ /* 0x040fe20000400000 */
[----:B------:R-:W-:Y:S01]  /*9a00*/  FMUL R13, R38, R17 ;  /* 0x00000011260d7220 */ /* 0x000fe20000400000 */
[----:B------:R1:W-:Y:S01]  /*9a10*/  STS.128 [R97+0x6000], R104 ;  /* 0x0060006861007388 */ /* 0x0003e20000000c00 */
[----:B------:R-:W-:Y:S01]  /*9a20*/  LOP3.LUT R64, R67, 0xffff0000, RZ, 0xc0, !PT ;  /* 0xffff000043407812 */ /* 0x000fe200078ec0ff */
[C---:B------:R-:W-:Y:S01]  /*9a30*/  FFMA R3, R41.reuse, R50, R3 ;  /* 0x0000003229037223 */ /* 0x040fe20000000003 */
[----:B------:R-:W-:Y:S01]  /*9a40*/  SHF.L.U32 R65, R72, 0x10, RZ ;  /* 0x0000001048417819 */ /* 0x000fe200000006ff */
[C---:B------:R-:W-:Y:S01]  /*9a50*/  FFMA R15, R41.reuse, R52, R15 ;  /* 0x00000034290f7223 */ /* 0x040fe2000000000f */
[----:B------:R-:W-:Y:S01]  /*9a60*/  F2FP.BF16.F32.PACK_AB R108, R2, R0 ;  /* 0x00000000026c723e */ /* 0x000fe200000010ff */
[C---:B------:R-:W-:Y:S01]  /*9a70*/  FFMA R12, R41.reuse, R53, R12 ;  /* 0x00000035290c7223 */ /* 0x040fe2000000000c */
[C---:B------:R-:W-:Y:S01]  /*9a80*/  FFMA R13, R41.reuse, R54, R13 ;  /* 0x00000036290d7223 */ /* 0x040fe2000000000d */
[C---:B------:R-:W-:Y:S01]  /*9a90*/  FMUL R14, R38.reuse, R18 ;  /* 0x00000012260e7220 */ /* 0x040fe20000400000 */
[C---:B------:R-:W-:Y:S01]  /*9aa0*/  FMUL R19, R38.reuse, R19 ;  /* 0x0000001326137220 */ /* 0x040fe20000400000 */
[C---:B------:R-:W-:Y:S01]  /*9ab0*/  FMUL R16, R38.reuse, R20 ;  /* 0x0000001426107220 */ /* 0x040fe20000400000 */
[C---:B------:R-:W-:Y:S01]  /*9ac0*/  FMUL R17, R38.reuse, R21 ;  /* 0x0000001526117220 */ /* 0x040fe20000400000 */
[C---:B------:R-:W-:Y:S01]  /*9ad0*/  FFMA R14, R41.reuse, R55, R14 ;  /* 0x00000037290e7223 */ /* 0x040fe2000000000e */
        /* <DEDUP_REMOVED lines=9> */
[----:B------:R-:W-:Y:S01]  /*9b70*/  FFMA R23, R41, R60, R23 ;  /* 0x0000003c29177223 */ /* 0x000fe20000000017 */
[C---:B------:R-:W-:Y:S01]  /*9b80*/  FMUL R27, R38.reuse, R27 ;  /* 0x0000001b261b7220 */ /* 0x040fe20000400000 */
[----:B------:R-:W-:Y:S01]  /*9b90*/  F2FP.BF16.F32.PACK_AB R109, R15, R3 ;  /* 0x000000030f6d723e */ /* 0x000fe200000010ff */
[----:B------:R-:W-:Y:S01]  /*9ba0*/  FFMA R20, R41, R61, R20 ;  /* 0x0000003d29147223 */ /* 0x000fe20000000014 */
[----:B------:R-:W-:Y:S01]  /*9bb0*/  F2FP.BF16.F32.PACK_AB R110, R13, R12 ;  /* 0x0000000c0d6e723e */ /* 0x000fe200000010ff */
[----:B------:R-:W-:Y:S01]  /*9bc0*/  FMUL R24, R38, R28 ;  /* 0x0000001c26187220 */ /* 0x000fe20000400000 */
[----:B------:R-:W-:Y:S01]  /*9bd0*/  F2FP.BF16.F32.PACK_AB R111, R19, R14 ;  /* 0x0000000e136f723e */ /* 0x000fe200000010ff */
[----:B------:R-:W-:Y:S01]  /*9be0*/  FFMA R21, R41, R62, R21 ;  /* 0x0000003e29157223 */ /* 0x000fe20000000015 */
[----:B------:R-:W-:Y:S01]  /*9bf0*/  LOP3.LUT R66, R72, 0xffff0000, RZ, 0xc0, !PT ;  /* 0xffff000048427812 */ /* 0x000fe200078ec0ff */
[C---:B------:R-:W-:Y:S01]  /*9c00*/  FMUL R25, R38.reuse, R29 ;  /* 0x0000001d26197220 */ /* 0x040fe20000400000 */
[----:B------:R-:W-:Y:S01]  /*9c10*/  SHF.L.U32 R67, R73, 0x10, RZ ;  /* 0x0000001049437819 */ /* 0x000fe200000006ff */
[----:B------:R1:W-:Y:S01]  /*9c20*/  STS.128 [R96+0x6010], R108 ;  /* 0x0060106c60007388 */ /* 0x0003e20000000c00 */
[----:B------:R-:W-:Y:S01]  /*9c30*/  FFMA R22, R41, R63, R22 ;  /* 0x0000003f29167223 */ /* 0x000fe20000000016 */
[----:B------:R-:W-:Y:S01]  /*9c40*/  LOP3.LUT R68, R73, 0xffff0000, RZ, 0xc0, !PT ;  /* 0xffff000049447812 */ /* 0x000fe200078ec0ff */
[----:B------:R-:W-:Y:S01]  /*9c50*/  FMUL R26, R38, R30 ;  /* 0x0000001e261a7220 */ /* 0x000fe20000400000 */
[C---:B------:R-:W-:Y:S01]  /*9c60*/  FFMA R27, R41.reuse, R64, R27 ;  /* 0x00000040291b7223 */ /* 0x040fe2000000001b */
[----:B------:R-:W-:Y:S01]  /*9c70*/  SHF.L.U32 R69, R74, 0x10, RZ ;  /* 0x000000104a457819 */ /* 0x000fe200000006ff */
[----:B------:R-:W-:Y:S01]  /*9c80*/  FMUL R31, R38, R31 ;  /* 0x0000001f261f7220 */ /* 0x000fe20000400000 */
[C---:B------:R-:W-:Y:S01]  /*9c90*/  FFMA R24, R41.reuse, R65, R24 ;  /* 0x0000004129187223 */ /* 0x040fe20000000018 */
[----:B------:R-:W-:Y:S01]  /*9ca0*/  LOP3.LUT R70, R74, 0xffff0000, RZ, 0xc0, !PT ;  /* 0xffff00004a467812 */ /* 0x000fe200078ec0ff */
[C---:B------:R-:W-:Y:S01]  /*9cb0*/  FMUL R28, R38.reuse, R32 ;  /* 0x00000020261c7220 */ /* 0x040fe20000400000 */
[----:B------:R-:W-:Y:S01]  /*9cc0*/  FFMA R25, R41, R66, R25 ;  /* 0x0000004229197223 */ /* 0x000fe20000000019 */
[----:B------:R-:W-:Y:S01]  /*9cd0*/  SHF.L.U32 R71, R75, 0x10, RZ ;  /* 0x000000104b477819 */ /* 0x000fe200000006ff */
[C---:B------:R-:W-:Y:S01]  /*9ce0*/  FMUL R29, R38.reuse, R33 ;  /* 0x00000021261d7220 */ /* 0x040fe20000400000 */
[----:B------:R-:W-:Y:S01]  /*9cf0*/  FFMA R26, R41, R67, R26 ;  /* 0x00000043291a7223 */ /* 0x000fe2000000001a */
[----:B------:R-:W-:Y:S01]  /*9d00*/  LOP3.LUT R72, R75, 0xffff0000, RZ, 0xc0, !PT ;  /* 0xffff00004b487812 */ /* 0x000fe200078ec0ff */
        /* <DEDUP_REMOVED lines=33> */
[----:B---3--:R-:W-:Y:S04]  /*9f20*/  DEPBAR.LE SB0, 0x1 ;  /* 0x000080400000791a */ /* 0x008fe80000000000 */
.L_x_147:
[----:B------:R-:W-:Y:S05]  /*9f30*/  BSYNC.RECONVERGENT B0 ;  /* 0x0000000000007941 */ /* 0x000fea0003800200 */
.L_x_146:
[----:B------:R-:W-:Y:S01]  /*9f40*/  BAR.SYNC.DEFER_BLOCKING 0x1, 0x80 ;  /* 0x0042000000007b1d */ /* 0x000fe20000010000 */
[----:B------:R-:W-:Y:S01]  /*9f50*/  UISETP.NE.AND UP0, UPT, UR47, -0x4, UPT ;  /* 0xfffffffc2f00788c */ /* 0x000fe2000bf05270 */
[----:B------:R-:W-:Y:S08]  /*9f60*/  IADD3 R0, PT, PT, R36, 0x1, RZ ;  /* 0x0000000124007810 */ /* 0x000ff00007ffe0ff */
[----:B------:R-:W-:Y:S05]  /*9f70*/  BRA.U !UP0, `(.L_x_148) ;  /* 0x0000000108247547 */ /* 0x000fea000b800000 */
[----:B------:R-:W-:Y:S01]  /*9f80*/  ISETP.NE.AND P0, PT, R100, RZ, PT ;  /* 0x000000ff6400720c */ /* 0x000fe20003f05270 */
[----:B------:R-:W-:Y:S01]  /*9f90*/  IMAD.U32 R2, RZ, RZ, UR46 ;  /* 0x0000002eff027e24 */ /* 0x000fe2000f8e00ff */
[----:B------:R-:W-:Y:S04]  /*9fa0*/  UIADD3 UR4, UPT, UPT, UR46, 0x1, URZ ;  /* 0x000000012e047890 */ /* 0x000fe8000fffe0ff */
[----:B------:R-:W-:Y:S04]  /*9fb0*/  UISETP.NE.AND UP0, UPT, UR4, 0x4, UPT ;  /* 0x000000040400788c */ /* 0x000fe8000bf05270 */
[----:B------:R-:W-:Y:S03]  /*9fc0*/  USEL UR46, UR4, URZ, UP0 ;  /* 0x000000ff042e7287 */ /* 0x000fe60008000000 */
[----:B------:R-:W-:Y:S05]  /*9fd0*/  @P0 LEA R2, R2, UR43, 0x3 ;  /* 0x0000002b02020c11 */ /* 0x000fea000f8e18ff */
[----:B------:R-:W-:Y:S05]  /*9fe0*/  @P0 VIADD R3, R2, 0x90 ;  /* 0x0000009002030836 */ /* 0x000fea0000000000 */
[----:B------:R-:W-:Y:S04]  /*9ff0*/  @P0 PRMT R3, R102, 0x654, R3 ;  /* 0x0000065466030816 */ /* 0x000fe80000000003 */
[----:B------:R3:W-:Y:S03]  /*a000*/  @P0 SYNCS.ARRIVE.TRANS64.RED.A1T0 RZ, [R3+URZ], RZ ;  /* 0x000000ff03ff09a7 */ /* 0x0007e600081004ff */
.L_x_148:
[----:B------:R-:W-:Y:S01]  /*a010*/  R2UR UR5, R87 ;  /* 0x00000000570572ca */ /* 0x000fe200000e0000 */
[----:B------:R-:W-:Y:S01]  /*a020*/  UISETP.NE.AND UP0, UPT, UR61, URZ, UPT ;  /* 0x000000ff3d00728c */ /* 0x000fe2000bf05270 */
[----:B------:R-:W-:Y:S01]  /*a030*/  R2UR UR4, R86 ;  /* 0x00000000560472ca */ /* 0x000fe200000e0000 */
[----:B------:R-:W-:Y:S01]  /*a040*/  UIADD3 UR47, UPT, UPT, UR47, 0x4, URZ ;  /* 0x000000042f2f7890 */ /* 0x000fe2000fffe0ff */
[----:B------:R-:W-:Y:S01]  /*a050*/  ISETP.NE.AND P0, PT, R90, 0x2, PT ;  /* 0x000000025a00780c */ /* 0x000fe20003f05270 */
[----:B------:R-:W-:Y:S01]  /*a060*/  UMOV UR44, UR60 ;  /* 0x0000003c002c7c82 */ /* 0x000fe20008000000 */
[----:B------:R-:W-:Y:S02]  /*a070*/  ISETP.NE.AND P1, PT, R0, 0x2, PT ;  /* 0x000000020000780c */ /* 0x000fe40003f25270 */
[----:B---3--:R-:W-:Y:S02]  /*a080*/  SEL R3, RZ, 0x1, P0 ;  /* 0x00000001ff037807 */ /* 0x008fe40000000000 */
[----:B------:R-:W-:Y:S02]  /*a090*/  SEL R2, RZ, 0x1, P1 ;  /* 0x00000001ff027807 */ /* 0x000fe40000800000 */
[----:B------:R-:W-:Y:S01]  /*a0a0*/  LOP3.LUT R92, R92, R3, RZ, 0x3c, !PT ;  /* 0x000000035c5c7212 */ /* 0x000fe200078e3cff */
[----:B------:R-:W-:Y:S01]  /*a0b0*/  UIADD3 UR16, UPT, UPT, UR37, UR5, URZ ;  /* 0x0000000525107290 */ /* 0x000fe2000fffe0ff */
[----:B------:R-:W-:Y:S01]  /*a0c0*/  LOP3.LUT R93, R93, R2, RZ, 0x3c, !PT ;  /* 0x000000025d5d7212 */ /* 0x000fe200078e3cff */
[----:B------:R-:W-:Y:S01]  /*a0d0*/  UIADD3 UR11, UPT, UPT, UR36, UR4, URZ ;  /* 0x00000004240b7290 */ /* 0x000fe2000fffe0ff */
[----:B------:R-:W-:Y:S02]  /*a0e0*/  SEL R90, R90, RZ, P0 ;  /* 0x000000ff5a5a7207 */ /* 0x000fe40000000000 */
[----:B------:R-:W-:Y:S01]  /*a0f0*/  SEL R36, R0, RZ, P1 ;  /* 0x000000ff00247207 */ /* 0x000fe20000800000 */
[----:B------:R-:W-:Y:S08]  /*a100*/  BRA.U UP0, `(.L_x_149) ;  /* 0xffffffc1000c7547 */ /* 0x000ff0000b83ffff */
[----:B------:R-:W3:Y:S01]  /*a110*/  LDCU.64 UR4, c[0x0][0xc88] ;  /* 0x00019100ff0477ac */ /* 0x000ee20008000a00 */
[----:B------:R-:W4:Y:S01]  /*a120*/  LDCU.64 UR6, c[0x0][0xc90] ;  /* 0x00019200ff0677ac */ /* 0x000f220008000a00 */
[----:B---3--:R-:W-:Y:S02]  /*a130*/  ISETP.NE.U32.AND P2, PT, RZ, UR4, PT ;  /* 0x00000004ff007c0c */ /* 0x008fe4000bf45070 */
[----:B----4-:R-:W-:Y:S02]  /*a140*/  ISETP.NE.U32.AND P1, PT, RZ, UR6, PT ;  /* 0x00000006ff007c0c */ /* 0x010fe4000bf25070 */
[----:B------:R-:W-:Y:S02]  /*a150*/  ISETP.NE.AND.EX P2, PT, RZ, UR5, PT, P2 ;  /* 0x00000005ff007c0c */ /* 0x000fe4000bf45320 */
[----:B------:R-:W-:-:S13]  /*a160*/  ISETP.NE.AND.EX P0, PT, RZ, UR7, PT, P1 ;  /* 0x00000007ff007c0c */ /* 0x000fda000bf05310 */
[----:B------:R-:W-:Y:S05]  /*a170*/  @P2 BRA P0, `(.L_x_150) ;  /* 0x00000000003c2947 */ /* 0x000fea0000000000 */
[----:B------:R-:W-:-:S13]  /*a180*/  ISETP.NE.AND.EX P1, PT, RZ, UR7, PT, P1 ;  /* 0x00000007ff007c0c */ /* 0x000fda000bf25310 */
[----:B------:R-:W-:Y:S05]  /*a190*/  @P1 BRA `(.L_x_151) ;  /* 0x00000000000c1947 */ /* 0x000fea0003800000 */
[----:B------:R-:W-:-:S13]  /*a1a0*/  FSETP.NEU.AND P0, PT, R41, RZ, PT ;  /* 0x000000ff2900720b */ /* 0x000fda0003f0d000 */
[----:B------:R-:W-:Y:S05]  /*a1b0*/  @!P0 EXIT ;  /* 0x000000000000894d */ /* 0x000fea0003800000 */
[----:B------:R-:W-:Y:S05]  /*a1c0*/  BRA `(.L_x_150) ;  /* 0x0000000000287947 */ /* 0x000fea0003800000 */
.L_x_151:
[----:B------:R-:W-:Y:S01]  /*a1d0*/  ISETP.NE.AND P0, PT, R89, RZ, PT ;  /* 0x000000ff5900720c */ /* 0x000fe20003f05270 */
[----:B------:R-:W-:-:S12]  /*a1e0*/  BSSY.RECONVERGENT B0, `(.L_x_150) ;  /* 0x0000008000007945 */ /* 0x000fd80003800200 */
[----:B------:R-:W-:Y:S05]  /*a1f0*/  @P0 BRA `(.L_x_152) ;  /* 0x0000000000100947 */ /* 0x000fea0003800000 */
[----:B------:R-:W-:-:S04]  /*a200*/  ISETP.NE.U32.AND P0, PT, RZ, UR4, PT ;  /* 0x00000004ff007c0c */ /* 0x000fc8000bf05070 */
[----:B------:R-:W-:-:S13]  /*a210*/  ISETP.NE.AND.EX P0, PT, RZ, UR5, PT, P0 ;  /* 0x00000005ff007c0c */ /* 0x000fda000bf05300 */
[----:B------:R-:W-:Y:S05]  /*a220*/  @!P0 EXIT ;  /* 0x000000000000894d */ /* 0x000fea0003800000 */
[----:B------:R-:W-:Y:S05]  /*a230*/  BRA `(.L_x_153) ;  /* 0x0000000000087947 */ /* 0x000fea0003800000 */
.L_x_152:
[----:B------:R-:W-:-:S13]  /*a240*/  FSETP.NEU.AND P0, PT, R41, RZ, PT ;  /* 0x000000ff2900720b */ /* 0x000fda0003f0d000 */
[----:B------:R-:W-:Y:S05]  /*a250*/  @!P0 EXIT ;  /* 0x000000000000894d */ /* 0x000fea0003800000 */
.L_x_153:
[----:B------:R-:W-:Y:S05]  /*a260*/  BSYNC.RECONVERGENT B0 ;  /* 0x0000000000007941 */ /* 0x000fea0003800200 */
.L_x_150:
[----:B------:R-:W3:Y:S01]  /*a270*/  S2UR UR7, SR_CgaCtaId ;  /* 0x00000000000779c3 */ /* 0x000ee20000008800 */
[----:B------:R-:W-:Y:S01]  /*a280*/  ULEA UR6, UR46, UR43, 0x3 ;  /* 0x0000002b2e067291 */ /* 0x000fe2000f8e18ff */
[----:B------:R-:W-:-:S04]  /*a290*/  DEPBAR.LE SB0, 0x0 ;  /* 0x000080000000791a */ /* 0x000fc80000000000 */
[----:B------:R-:W-:-:S04]  /*a2a0*/  UIADD3 UR6, UPT, UPT, UR6, 0x90, URZ ;  /* 0x0000009006067890 */ /* 0x000fc8000fffe0ff */
[----:B---3--:R-:W-:-:S09]  /*a2b0*/  UPRMT UR6, UR7, 0x654, UR6 ;  /* 0x0000065407067896 */ /* 0x008fd20008000006 */
[----:B------:R-:W-:Y:S01]  /*a2c0*/  SYNCS.ARRIVE.TRANS64.RED.A1T0 RZ, [UR6], RZ ;  /* 0x000000ffffff79a7 */ /* 0x000fe20008100406 */
[----:B------:R-:W-:Y:S05]  /*a2d0*/  EXIT ;  /* 0x000000000000794d */ /* 0x000fea0003800000 */
.L_x_24:
[----:B--2---:R2:W3:Y:S02]  /*a2e0*/  SYNCS.PHASECHK.TRANS64.TRYWAIT P0, [R0+URZ+0x110], R3 ;  /* 0x00011003000075a7 */ /* 0x0044e400080011ff */
[----:B---3--:R-:W-:Y:S05]  /*a2f0*/  @!P0 NANOSLEEP.SYNCS 0x989680 ;  /* 0x009896800000895d */ /* 0x008fea0003900000 */
[----:B------:R-:W3:Y:S02]  /*a300*/  @!P0 SYNCS.PHASECHK.TRANS64 P0, [R0+URZ+0x110], R3 ;  /* 0x00011003000085a7 */ /* 0x000ee400080010ff */
[----:B---3--:R-:W-:Y:S05]  /*a310*/  @!P0 BRA `(.L_x_24) ;  /* 0xfffffffc00f08947 */ /* 0x008fea000383ffff */
[----:B------:R-:W-:Y:S05]  /*a320*/  BRA `(.L_x_154) ;  /* 0xffffff78005c7947 */ /* 0x000fea000383ffff */
.L_x_27:
[----:B--2---:R-:W-:-:S07]  /*a330*/  MOV R0, UR5 ;  /* 0x0000000500007c02 */ /* 0x004fce0008000f00 */
.L_x_155:
[----:B--2---:R2:W3:Y:S02]  /*a340*/  SYNCS.PHASECHK.TRANS64.TRYWAIT P0, [R0+URZ+0x38], R3 ;  /* 0x00003803000075a7 */ /* 0x0044e400080011ff */
[----:B---3--:R-:W-:Y:S05]  /*a350*/  @!P0 NANOSLEEP.SYNCS 0x989680 ;  /* 0x009896800000895d */ /* 0x008fea0003900000 */
[----:B------:R-:W3:Y:S02]  /*a360*/  @!P0 SYNCS.PHASECHK.TRANS64 P0, [R0+URZ+0x38], R3 ;  /* 0x00003803000085a7 */ /* 0x000ee400080010ff */
[----:B---3--:R-:W-:Y:S05]  /*a370*/  @!P0 BRA `(.L_x_155) ;  /* 0xfffffffc00f08947 */ /* 0x008fea000383ffff */
[----:B------:R-:W-:Y:S05]  /*a380*/  BRA `(.L_x_26) ;  /* 0xffffff7800bc7947 */ /* 0x000fea000383ffff */
.L_x_36:
[----:B-1----:R-:W-:-:S07]  /*a390*/  MOV R0, UR6 ;  /* 0x0000000600007c02 */ /* 0x002fce0008000f00 */
.L_x_156:
[----:B-1----:R1:W2:Y:S02]  /*a3a0*/  SYNCS.PHASECHK.TRANS64.TRYWAIT P0, [R0+URZ+0x38], R3 ;  /* 0x00003803000075a7 */ /* 0x0022a400080011ff */
[----:B--2---:R-:W-:Y:S05]  /*a3b0*/  @!P0 NANOSLEEP.SYNCS 0x989680 ;  /* 0x009896800000895d */ /* 0x004fea0003900000 */
[----:B------:R-:W2:Y:S02]  /*a3c0*/  @!P0 SYNCS.PHASECHK.TRANS64 P0, [R0+URZ+0x38], R3 ;  /* 0x00003803000085a7 */ /* 0x000ea400080010ff */
[----:B--2---:R-:W-:Y:S05]  /*a3d0*/  @!P0 BRA `(.L_x_156) ;  /* 0xfffffffc00f08947 */ /* 0x004fea000383ffff */
[----:B------:R-:W-:Y:S05]  /*a3e0*/  BRA `(.L_x_35) ;  /* 0xffffff7c00d87947 */ /* 0x000fea000383ffff */
.L_x_43:
[----:B-1----:R1:W4:Y:S02]  /*a3f0*/  SYNCS.PHASECHK.TRANS64.TRYWAIT P0, [R3+URZ+0xc0], R0 ;  /* 0x0000c000030075a7 */ /* 0x00232400080011ff */
[----:B----4-:R-:W-:Y:S05]  /*a400*/  @!P0 NANOSLEEP.SYNCS 0x989680 ;  /* 0x009896800000895d */ /* 0x010fea0003900000 */
[----:B------:R-:W4:Y:S02]  /*a410*/  @!P0 SYNCS.PHASECHK.TRANS64 P0, [R3+URZ+0xc0], R0 ;  /* 0x0000c000030085a7 */ /* 0x000f2400080010ff */
[----:B----4-:R-:W-:Y:S05]  /*a420*/  @!P0 BRA `(.L_x_43) ;  /* 0xfffffffc00f08947 */ /* 0x010fea000383ffff */
[----:B------:R-:W-:Y:S05]  /*a430*/  BRA `(.L_x_157) ;  /* 0xffffff8000d47947 */ /* 0x000fea000383ffff */
.L_x_47:
[----:B-1----:R-:W-:-:S07]  /*a440*/  MOV R0, UR4 ;  /* 0x0000000400007c02 */ /* 0x002fce0008000f00 */
.L_x_158:
[----:B-1----:R1:W2:Y:S02]  /*a450*/  SYNCS.PHASECHK.TRANS64.TRYWAIT P0, [R0+URZ], R3 ;  /* 0x00000003000075a7 */ /* 0x0022a400080011ff */
[----:B--2---:R-:W-:Y:S05]  /*a460*/  @!P0 NANOSLEEP.SYNCS 0x989680 ;  /* 0x009896800000895d */ /* 0x004fea0003900000 */
[----:B------:R-:W2:Y:S02]  /*a470*/  @!P0 SYNCS.PHASECHK.TRANS64 P0, [R0+URZ], R3 ;  /* 0x00000003000085a7 */ /* 0x000ea400080010ff */
[----:B--2---:R-:W-:Y:S05]  /*a480*/  @!P0 BRA `(.L_x_158) ;  /* 0xfffffffc00f08947 */ /* 0x004fea000383ffff */
[----:B------:R-:W-:Y:S05]  /*a490*/  BRA `(.L_x_159) ;  /* 0xffffff8800807947 */ /* 0x000fea000383ffff */
.L_x_48:
[----:B------:R-:W-:-:S07]  /*a4a0*/  MOV R0, UR5 ;  /* 0x0000000500007c02 */ /* 0x000fce0008000f00 */
.L_x_160:
[----:B-1----:R1:W2:Y:S02]  /*a4b0*/  SYNCS.PHASECHK.TRANS64.TRYWAIT P0, [R0+URZ], R3 ;  /* 0x00000003000075a7 */ /* 0x0022a400080011ff */
[----:B--2---:R-:W-:Y:S05]  /*a4c0*/  @!P0 NANOSLEEP.SYNCS 0x989680 ;  /* 0x009896800000895d */ /* 0x004fea0003900000 */
[----:B------:R-:W2:Y:S02]  /*a4d0*/  @!P0 SYNCS.PHASECHK.TRANS64 P0, [R0+URZ], R3 ;  /* 0x00000003000085a7 */ /* 0x000ea400080010ff */
[----:B--2---:R-:W-:Y:S05]  /*a4e0*/  @!P0 BRA `(.L_x_160) ;  /* 0xfffffffc00f08947 */ /* 0x004fea000383ffff */
[----:B------:R-:W-:Y:S05]  /*a4f0*/  BRA `(.L_x_161) ;  /* 0xffffff88008c7947 */ /* 0x000fea000383ffff */
.L_x_49:
[----:B------:R-:W-:-:S07]  /*a500*/  MOV R0, UR5 ;  /* 0x0000000500007c02 */ /* 0x000fce0008000f00 */
.L_x_162:
[----:B-1----:R1:W2:Y:S02]  /*a510*/  SYNCS.PHASECHK.TRANS64.TRYWAIT P0, [R0+URZ], R3 ;  /* 0x00000003000075a7 */ /* 0x0022a400080011ff */
[----:B--2---:R-:W-:Y:S05]  /*a520*/  @!P0 NANOSLEEP.SYNCS 0x989680 ;  /* 0x009896800000895d */ /* 0x004fea0003900000 */
[----:B------:R-:W2:Y:S02]  /*a530*/  @!P0 SYNCS.PHASECHK.TRANS64 P0, [R0+URZ], R3 ;  /* 0x00000003000085a7 */ /* 0x000ea400080010ff */
[----:B--2---:R-:W-:Y:S05]  /*a540*/  @!P0 BRA `(.L_x_162) ;  /* 0xfffffffc00f08947 */ /* 0x004fea000383ffff */
[----:B------:R-:W-:Y:S05]  /*a550*/  BRA `(.L_x_163) ;  /* 0xffffff8800987947 */ /* 0x000fea000383ffff */
.L_x_50:
[----:B------:R-:W-:-:S07]  /*a560*/  MOV R0, UR5 ;  /* 0x0000000500007c02 */ /* 0x000fce0008000f00 */
.L_x_164:
[----:B-1----:R1:W2:Y:S02]  /*a570*/  SYNCS.PHASECHK.TRANS64.TRYWAIT P0, [R0+URZ], R3 ;  /* 0x00000003000075a7 */ /* 0x0022a400080011ff */
[----:B--2---:R-:W-:Y:S05]  /*a580*/  @!P0 NANOSLEEP.SYNCS 0x989680 ;  /* 0x009896800000895d */ /* 0x004fea0003900000 */
[----:B------:R-:W2:Y:S02]  /*a590*/  @!P0 SYNCS.PHASECHK.TRANS64 P0, [R0+URZ], R3 ;  /* 0x00000003000085a7 */ /* 0x000ea400080010ff */
[----:B--2---:R-:W-:Y:S05]  /*a5a0*/  @!P0 BRA `(.L_x_164) ;  /* 0xfffffffc00f08947 */ /* 0x004fea000383ffff */
[----:B------:R-:W-:Y:S05]  /*a5b0*/  BRA `(.L_x_165) ;  /* 0xffffff8800a47947 */ /* 0x000fea000383ffff */
.L_x_51:
[----:B------:R-:W-:-:S07]  /*a5c0*/  MOV R0, UR5 ;  /* 0x0000000500007c02 */ /* 0x000fce0008000f00 */
.L_x_166:
[----:B-1----:R1:W2:Y:S02]  /*a5d0*/  SYNCS.PHASECHK.TRANS64.TRYWAIT P0, [R0+URZ], R3 ;  /* 0x00000003000075a7 */ /* 0x0022a400080011ff */
[----:B--2---:R-:W-:Y:S05]  /*a5e0*/  @!P0 NANOSLEEP.SYNCS 0x989680 ;  /* 0x009896800000895d */ /* 0x004fea0003900000 */
[----:B------:R-:W2:Y:S02]  /*a5f0*/  @!P0 SYNCS.PHASECHK.TRANS64 P0, [R0+URZ], R3 ;  /* 0x00000003000085a7 */ /* 0x000ea400080010ff */
[----:B--2---:R-:W-:Y:S05]  /*a600*/  @!P0 BRA `(.L_x_166) ;  /* 0xfffffffc00f08947 */ /* 0x004fea000383ffff */
[----:B------:R-:W-:Y:S05]  /*a610*/  BRA `(.L_x_167) ;  /* 0xffffff8800b07947 */ /* 0x000fea000383ffff */
.L_x_52:
[----:B------:R-:W-:-:S07]  /*a620*/  MOV R0, UR5 ;  /* 0x0000000500007c02 */ /* 0x000fce0008000f00 */
.L_x_168:
[----:B-1----:R1:W2:Y:S02]  /*a630*/  SYNCS.PHASECHK.TRANS64.TRYWAIT P0, [R0+URZ], R3 ;  /* 0x00000003000075a7 */ /* 0x0022a400080011ff */
[----:B--2---:R-:W-:Y:S05]  /*a640*/  @!P0 NANOSLEEP.SYNCS 0x989680 ;  /* 0x009896800000895d */ /* 0x004fea0003900000 */
[----:B------:R-:W2:Y:S02]  /*a650*/  @!P0 SYNCS.PHASECHK.TRANS64 P0, [R0+URZ], R3 ;  /* 0x00000003000085a7 */ /* 0x000ea400080010ff */
[----:B--2---:R-:W-:Y:S05]  /*a660*/  @!P0 BRA `(.L_x_168) ;  /* 0xfffffffc00f08947 */ /* 0x004fea000383ffff */
[----:B------:R-:W-:Y:S05]  /*a670*/  BRA `(.L_x_169) ;  /* 0xffffff8800bc7947 */ /* 0x000fea000383ffff */
.L_x_55:
[----:B-1----:R1:W2:Y:S02]  /*a680*/  SYNCS.PHASECHK.TRANS64.TRYWAIT P0, [R2+URZ+0x100], R5 ;  /* 0x00010005020075a7 */ /* 0x0022a400080011ff */
[----:B--2---:R-:W-:Y:S05]  /*a690*/  @!P0 NANOSLEEP.SYNCS 0x989680 ;  /* 0x009896800000895d */ /* 0x004fea0003900000 */
[----:B------:R-:W2:Y:S02]  /*a6a0*/  @!P0 SYNCS.PHASECHK.TRANS64 P0, [R2+URZ+0x100], R5 ;  /* 0x00010005020085a7 */ /* 0x000ea400080010ff */
[----:B--2---:R-:W-:Y:S05]  /*a6b0*/  @!P0 BRA `(.L_x_55) ;  /* 0xfffffffc00f08947 */ /* 0x004fea000383ffff */
[----:B------:R-:W-:Y:S05]  /*a6c0*/  BRA `(.L_x_170) ;  /* 0xffffff8c00207947 */ /* 0x000fea000383ffff */
.L_x_56:
[----:B------:R-:W-:-:S07]  /*a6d0*/  MOV R2, UR4 ;  /* 0x0000000400027c02 */ /* 0x000fce0008000f00 */
.L_x_171:
[----:B-1----:R1:W2:Y:S02]  /*a6e0*/  SYNCS.PHASECHK.TRANS64.TRYWAIT P0, [R2+URZ+0xd0], R5 ;  /* 0x0000d005020075a7 */ /* 0x0022a400080011ff */
[----:B--2---:R-:W-:Y:S05]  /*a6f0*/  @!P0 NANOSLEEP.SYNCS 0x989680 ;  /* 0x009896800000895d */ /* 0x004fea0003900000 */
[----:B------:R-:W2:Y:S02]  /*a700*/  @!P0 SYNCS.PHASECHK.TRANS64 P0, [R2+URZ+0xd0], R5 ;  /* 0x0000d005020085a7 */ /* 0x000ea400080010ff */
[----:B--2---:R-:W-:Y:S05]  /*a710*/  @!P0 BRA `(.L_x_171) ;  /* 0xfffffffc00f08947 */ /* 0x004fea000383ffff */
[----:B------:R-:W-:Y:S05]  /*a720*/  BRA `(.L_x_172) ;  /* 0xffffff8c00307947 */ /* 0x000fea000383ffff */
.L_x_57:
[----:B-1----:R1:W2:Y:S02]  /*a730*/  SYNCS.PHASECHK.TRANS64.TRYWAIT P1, [R2+URZ+0xc0], R5 ;  /* 0x0000c005020075a7 */ /* 0x0022a400080211ff */
[----:B--2---:R-:W-:Y:S05]  /*a740*/  @!P1 NANOSLEEP.SYNCS 0x989680 ;  /* 0x009896800000995d */ /* 0x004fea0003900000 */
[----:B------:R-:W2:Y:S02]  /*a750*/  @!P1 SYNCS.PHASECHK.TRANS64 P1, [R2+URZ+0xc0], R5 ;  /* 0x0000c005020095a7 */ /* 0x000ea400080210ff */
[----:B--2---:R-:W-:Y:S05]  /*a760*/  @!P1 BRA `(.L_x_57) ;  /* 0xfffffffc00f09947 */ /* 0x004fea000383ffff */
[----:B------:R-:W-:Y:S05]  /*a770*/  BRA `(.L_x_173) ;  /* 0xffffff8c00607947 */ /* 0x000fea000383ffff */
.L_x_60:
[----:B------:R-:W-:-:S07]  /*a780*/  MOV R0, UR4 ;  /* 0x0000000400007c02 */ /* 0x000fce0008000f00 */
.L_x_174:
[----:B-1----:R1:W2:Y:S02]  /*a790*/  SYNCS.PHASECHK.TRANS64.TRYWAIT P0, [R0+URZ+0xd0], R3 ;  /* 0x0000d003000075a7 */ /* 0x0022a400080011ff */
[----:B--2---:R-:W-:Y:S05]  /*a7a0*/  @!P0 NANOSLEEP.SYNCS 0x989680 ;  /* 0x009896800000895d */ /* 0x004fea0003900000 */
[----:B------:R-:W2:Y:S02]  /*a7b0*/  @!P0 SYNCS.PHASECHK.TRANS64 P0, [R0+URZ+0xd0], R3 ;  /* 0x0000d003000085a7 */ /* 0x000ea400080010ff */
[----:B--2---:R-:W-:Y:S05]  /*a7c0*/  @!P0 BRA `(.L_x_174) ;  /* 0xfffffffc00f08947 */ /* 0x004fea000383ffff */
[----:B------:R-:W-:Y:S05]  /*a7d0*/  BRA `(.L_x_59) ;  /* 0xffffff8c00b47947 */ /* 0x000fea000383ffff */
.L_x_69:
[----:B-1----:R-:W-:-:S04]  /*a7e0*/  MOV R0, UR5 ;  /* 0x0000000500007c02 */ /* 0x002fc80008000f00 */
[----:B------:R1:W2:Y:S03]  /*a7f0*/  SYNCS.PHASECHK.TRANS64.TRYWAIT P0, [R0+URZ+0x8], R7 ;  /* 0x00000807000075a7 */ /* 0x0002a600080011ff */
[----:B--2---:R-:W-:Y:S05]  /*a800*/  @!P0 NANOSLEEP.SYNCS 0x989680 ;  /* 0x009896800000895d */ /* 0x004fea0003900000 */
[----:B------:R-:W2:Y:S02]  /*a810*/  @!P0 SYNCS.PHASECHK.TRANS64 P0, [R0+URZ+0x8], R7 ;  /* 0x00000807000085a7 */ /* 0x000ea400080010ff */
[----:B--2---:R-:W-:Y:S05]  /*a820*/  @!P0 BRA `(.L_x_69) ;  /* 0xfffffffc00ec8947 */ /* 0x004fea000383ffff */
[----:B------:R-:W-:Y:S05]  /*a830*/  BRA `(.L_x_68) ;  /* 0xffffff90006c7947 */ /* 0x000fea000383ffff */
.L_x_71:
[----:B------:R-:W-:Y:S01]  /*a840*/  BSSY B0, `(.L_x_175) ;  /* 0x0000006000007945 */ /* 0x000fe20003800000 */
[----:B------:R-:W-:-:S07]  /*a850*/  MOV R15, 0xffffffff ;  /* 0xffffffff000f7802 */ /* 0x000fce0000000f00 */
[----:B-1---5:R-:W-:Y:S05]  /*a860*/  WARPSYNC.COLLECTIVE R15, `(.L_x_176) ;  /* 0x000000000f0c7348 */ /* 0x022fea0003c00000 */
[----:B------:R-:W-:Y:S02]  /*a870*/  ELECT P6, UR79, PT ;  /* 0x00000000004f782f */ /* 0x000fe400038c0000 */
[----:B------:R-:W-:Y:S01]  /*a880*/  MOV R14, UR79 ;  /* 0x0000004f000e7c02 */ /* 0x000fe20008000f00 */
[----:B-1---5:R-:W-:Y:S10]  /*a890*/  ENDCOLLECTIVE ;  /* 0x000000000000791b */ /* 0x022ff40003800000 */
.L_x_176:
[----:B------:R-:W-:Y:S05]  /*a8a0*/  BSYNC B0 ;  /* 0x0000000000007941 */ /* 0x000fea0003800000 */
.L_x_175:
[----:B------:R-:W-:Y:S01]  /*a8b0*/  PLOP3.LUT P0, PT, P6, PT, PT, 0x80, 0x8 ;  /* 0x000000000008781c */ /* 0x000fe2000370f070 */
[----:B------:R-:W-:-:S12]  /*a8c0*/  BRA `(.L_x_177) ;  /* 0xffffff9000987947 */ /* 0x000fd8000383ffff */
.L_x_73:
[----:B-1----:R-:W-:-:S04]  /*a8d0*/  MOV R0, UR5 ;  /* 0x0000000500007c02 */ /* 0x002fc80008000f00 */
[----:B------:R1:W2:Y:S03]  /*a8e0*/  SYNCS.PHASECHK.TRANS64.TRYWAIT P0, [R0+URZ+0x8], R5 ;  /* 0x00000805000075a7 */ /* 0x0002a600080011ff */
[----:B--2---:R-:W-:Y:S05]  /*a8f0*/  @!P0 NANOSLEEP.SYNCS 0x989680 ;  /* 0x009896800000895d */ /* 0x004fea0003900000 */
[----:B------:R-:W2:Y:S02]  /*a900*/  @!P0 SYNCS.PHASECHK.TRANS64 P0, [R0+URZ+0x8], R5 ;  /* 0x00000805000085a7 */ /* 0x000ea400080010ff */
[----:B--2---:R-:W-:Y:S05]  /*a910*/  @!P0 BRA `(.L_x_73) ;  /* 0xfffffffc00ec8947 */ /* 0x004fea000383ffff */
[----:B------:R-:W-:Y:S05]  /*a920*/  BRA `(.L_x_72) ;  /* 0xffffff90009c7947 */ /* 0x000fea000383ffff */
.L_x_74:
[----:B-1----:R1:W2:Y:S02]  /*a930*/  SYNCS.PHASECHK.TRANS64.TRYWAIT P0, [R0+URZ+0xc0], R5 ;  /* 0x0000c005000075a7 */ /* 0x0022a400080011ff */
[----:B--2---:R-:W-:Y:S05]  /*a940*/  @!P0 NANOSLEEP.SYNCS 0x989680 ;  /* 0x009896800000895d */ /* 0x004fea0003900000 */
[----:B------:R-:W2:Y:S02]  /*a950*/  @!P0 SYNCS.PHASECHK.TRANS64 P0, [R0+URZ+0xc0], R5 ;  /* 0x0000c005000085a7 */ /* 0x000ea400080010ff */
[----:B--2---:R-:W-:Y:S05]  /*a960*/  @!P0 BRA `(.L_x_74) ;  /* 0xfffffffc00f08947 */ /* 0x004fea000383ffff */
[----:B------:R-:W-:Y:S05]  /*a970*/  BRA `(.L_x_178) ;  /* 0xffffff9800287947 */ /* 0x000fea000383ffff */
.L_x_76:
[----:B------:R-:W-:-:S07]  /*a980*/  MOV R0, UR56 ;  /* 0x0000003800007c02 */ /* 0x000fce0008000f00 */
.L_x_179:
[----:B-1----:R1:W2:Y:S02]  /*a990*/  SYNCS.PHASECHK.TRANS64.TRYWAIT P0, [R0+URZ+0xf0], R5 ;  /* 0x0000f005000075a7 */ /* 0x0022a400080011ff */
[----:B--2---:R-:W-:Y:S05]  /*a9a0*/  @!P0 NANOSLEEP.SYNCS 0x989680 ;  /* 0x009896800000895d */ /* 0x004fea0003900000 */
[----:B------:R-:W2:Y:S02]  /*a9b0*/  @!P0 SYNCS.PHASECHK.TRANS64 P0, [R0+URZ+0xf0], R5 ;  /* 0x0000f005000085a7 */ /* 0x000ea400080010ff */
[----:B--2---:R-:W-:Y:S05]  /*a9c0*/  @!P0 BRA `(.L_x_179) ;  /* 0xfffffffc00f08947 */ /* 0x004fea000383ffff */
[----:B------:R-:W-:Y:S05]  /*a9d0*/  BRA `(.L_x_180) ;  /* 0xffffff9800747947 */ /* 0x000fea000383ffff */
.L_x_79:
[----:B------:R-:W-:Y:S07]  /*a9e0*/  MOV R0, UR7 ;  /* 0x0000000700007c02 */ /* 0x000fee0008000f00 */
.L_x_181:
[----:B-1----:R1:W2:Y:S02]  /*a9f0*/  SYNCS.PHASECHK.TRANS64.TRYWAIT P0, [R0+URZ], R5 ;  /* 0x00000005000075a7 */ /* 0x0022a400080011ff */
[----:B--2---:R-:W-:Y:S05]  /*aa00*/  @!P0 NANOSLEEP.SYNCS 0x989680 ;  /* 0x009896800000895d */ /* 0x004fea0003900000 */
[----:B------:R-:W2:Y:S02]  /*aa10*/  @!P0 SYNCS.PHASECHK.TRANS64 P0, [R0+URZ], R5 ;  /* 0x00000005000085a7 */ /* 0x000ea400080010ff */
[----:B--2---:R-:W-:Y:S05]  /*aa20*/  @!P0 BRA `(.L_x_181) ;  /* 0xfffffffc00f08947 */ /* 0x004fea000383ffff */
[----:B------:R-:W-:Y:S05]  /*aa30*/  BRA `(.L_x_78) ;  /* 0xffffff9800887947 */ /* 0x000fea000383ffff */
.L_x_83:
[----:B-1----:R-:W-:-:S07]  /*aa40*/  MOV R0, UR4 ;  /* 0x0000000400007c02 */ /* 0x002fce0008000f00 */
.L_x_182:
[----:B-1----:R1:W2:Y:S02]  /*aa50*/  SYNCS.PHASECHK.TRANS64.TRYWAIT P0, [R0+URZ], R3 ;  /* 0x00000003000075a7 */ /* 0x0022a400080011ff */
[----:B--2---:R-:W-:Y:S05]  /*aa60*/  @!P0 NANOSLEEP.SYNCS 0x989680 ;  /* 0x009896800000895d */ /* 0x004fea0003900000 */
[----:B------:R-:W2:Y:S02]  /*aa70*/  @!P0 SYNCS.PHASECHK.TRANS64 P0, [R0+URZ], R3 ;  /* 0x00000003000085a7 */ /* 0x000ea400080010ff */
[----:B--2---:R-:W-:Y:S05]  /*aa80*/  @!P0 BRA `(.L_x_182) ;  /* 0xfffffffc00f08947 */ /* 0x004fea000383ffff */
[----:B------:R-:W-:Y:S05]  /*aa90*/  BRA `(.L_x_183) ;  /* 0xffffff9c00987947 */ /* 0x000fea000383ffff */
.L_x_86:
[----:B------:R-:W-:-:S07]  /*aaa0*/  MOV R0, UR31 ;  /* 0x0000001f00007c02 */ /* 0x000fce0008000f00 */
.L_x_184:
[----:B-1----:R1:W2:Y:S02]  /*aab0*/  SYNCS.PHASECHK.TRANS64.TRYWAIT P1, [R0+URZ+0x120], R3 ;  /* 0x00012003000075a7 */ /* 0x0022a400080211ff */
[----:B--2---:R-:W-:Y:S05]  /*aac0*/  @!P1 NANOSLEEP.SYNCS 0x989680 ;  /* 0x009896800000995d */ /* 0x004fea0003900000 */
[----:B------:R-:W2:Y:S02]  /*aad0*/  @!P1 SYNCS.PHASECHK.TRANS64 P1, [R0+URZ+0x120], R3 ;  /* 0x00012003000095a7 */ /* 0x000ea400080210ff */
[----:B--2---:R-:W-:Y:S05]  /*aae0*/  @!P1 BRA `(.L_x_184) ;  /* 0xfffffffc00f09947 */ /* 0x004fea000383ffff */
[----:B------:R-:W-:Y:S05]  /*aaf0*/  BRA `(.L_x_185) ;  /* 0xffffff9c00e47947 */ /* 0x000fea000383ffff */
.L_x_91:
[----:B--2---:R2:W3:Y:S02]  /*ab00*/  SYNCS.PHASECHK.TRANS64.TRYWAIT P0, [R12+URZ+0xc0], R9 ;  /* 0x0000c0090c0075a7 */ /* 0x0044e400080011ff */
[----:B---3--:R-:W-:Y:S05]  /*ab10*/  @!P0 NANOSLEEP.SYNCS 0x989680 ;  /* 0x009896800000895d */ /* 0x008fea0003900000 */
[----:B------:R-:W3:Y:S02]  /*ab20*/  @!P0 SYNCS.PHASECHK.TRANS64 P0, [R12+URZ+0xc0], R9 ;  /* 0x0000c0090c0085a7 */ /* 0x000ee400080010ff */
[----:B---3--:R-:W-:Y:S05]  /*ab30*/  @!P0 BRA `(.L_x_91) ;  /* 0xfffffffc00f08947 */ /* 0x008fea000383ffff */
[----:B------:R-:W-:Y:S05]  /*ab40*/  BRA `(.L_x_186) ;  /* 0xffffffa4001c7947 */ /* 0x000fea000383ffff */
.L_x_94:
[----:B------:R-:W-:Y:S07]  /*ab50*/  MOV R0, UR21 ;  /* 0x0000001500007c02 */ /* 0x000fee0008000f00 */
.L_x_187:
[----:B--2---:R2:W3:Y:S02]  /*ab60*/  SYNCS.PHASECHK.TRANS64.TRYWAIT P2, [R0+URZ+0xb8], R11 ;  /* 0x0000b80b000075a7 */ /* 0x0044e400080411ff */
[----:B---3--:R-:W-:Y:S05]  /*ab70*/  @!P2 NANOSLEEP.SYNCS 0x989680 ;  /* 0x009896800000a95d */ /* 0x008fea0003900000 */
[----:B------:R-:W3:Y:S02]  /*ab80*/  @!P2 SYNCS.PHASECHK.TRANS64 P2, [R0+URZ+0xb8], R11 ;  /* 0x0000b80b0000a5a7 */ /* 0x000ee400080410ff */
[----:B---3--:R-:W-:Y:S05]  /*ab90*/  @!P2 BRA `(.L_x_187) ;  /* 0xfffffffc00f0a947 */ /* 0x008fea000383ffff */
[----:B------:R-:W-:Y:S05]  /*aba0*/  BRA `(.L_x_93) ;  /* 0xffffffa800847947 */ /* 0x000fea000383ffff */
.L_x_97:
[----:B--2---:R-:W-:Y:S07]  /*abb0*/  MOV R0, UR21 ;  /* 0x0000001500007c02 */ /* 0x004fee0008000f00 */
.L_x_188:
[----:B--2---:R2:W3:Y:S02]  /*abc0*/  SYNCS.PHASECHK.TRANS64.TRYWAIT P0, [R0+URZ+0x90], R9 ;  /* 0x00009009000075a7 */ /* 0x0044e400080011ff */
[----:B---3--:R-:W-:Y:S05]  /*abd0*/  @!P0 NANOSLEEP.SYNCS 0x989680 ;  /* 0x009896800000895d */ /* 0x008fea0003900000 */
[----:B------:R-:W3:Y:S02]  /*abe0*/  @!P0 SYNCS.PHASECHK.TRANS64 P0, [R0+URZ+0x90], R9 ;  /* 0x00009009000085a7 */ /* 0x000ee400080010ff */
[----:B---3--:R-:W-:Y:S05]  /*abf0*/  @!P0 BRA `(.L_x_188) ;  /* 0xfffffffc00f08947 */ /* 0x008fea000383ffff */
[----:B------:R-:W-:Y:S05]  /*ac00*/  BRA `(.L_x_189) ;  /* 0xffffffa800e07947 */ /* 0x000fea000383ffff */
.L_x_98:
[----:B------:R-:W-:Y:S07]  /*ac10*/  MOV R0, UR21 ;  /* 0x0000001500007c02 */ /* 0x000fee0008000f00 */
.L_x_190:
[----:B--2---:R2:W3:Y:S02]  /*ac20*/  SYNCS.PHASECHK.TRANS64.TRYWAIT P0, [R0+URZ+0x98], R9 ;  /* 0x00009809000075a7 */ /* 0x0044e400080011ff */
[----:B---3--:R-:W-:Y:S05]  /*ac30*/  @!P0 NANOSLEEP.SYNCS 0x989680 ;  /* 0x009896800000895d */ /* 0x008fea0003900000 */
[----:B------:R-:W3:Y:S02]  /*ac40*/  @!P0 SYNCS.PHASECHK.TRANS64 P0, [R0+URZ+0x98], R9 ;  /* 0x00009809000085a7 */ /* 0x000ee400080010ff */
[----:B---3--:R-:W-:Y:S05]  /*ac50*/  @!P0 BRA `(.L_x_190) ;  /* 0xfffffffc00f08947 */ /* 0x008fea000383ffff */
[----:B------:R-:W-:Y:S05]  /*ac60*/  BRA `(.L_x_191) ;  /* 0xffffffac001c7947 */ /* 0x000fea000383ffff */
.L_x_99:
[----:B------:R-:W-:Y:S07]  /*ac70*/  MOV R0, UR21 ;  /* 0x0000001500007c02 */ /* 0x000fee0008000f00 */
.L_x_192:
[----:B--2---:R2:W3:Y:S02]  /*ac80*/  SYNCS.PHASECHK.TRANS64.TRYWAIT P0, [R0+URZ+0xa0], R9 ;  /* 0x0000a009000075a7 */ /* 0x0044e400080011ff */
[----:B---3--:R-:W-:Y:S05]  /*ac90*/  @!P0 NANOSLEEP.SYNCS 0x989680 ;  /* 0x009896800000895d */ /* 0x008fea0003900000 */
[----:B------:R-:W3:Y:S02]  /*aca0*/  @!P0 SYNCS.PHASECHK.TRANS64 P0, [R0+URZ+0xa0], R9 ;  /* 0x0000a009000085a7 */ /* 0x000ee400080010ff */
[----:B---3--:R-:W-:Y:S05]  /*acb0*/  @!P0 BRA `(.L_x_192) ;  /* 0xfffffffc00f08947 */ /* 0x008fea000383ffff */
[----:B------:R-:W-:Y:S05]  /*acc0*/  BRA `(.L_x_193) ;  /* 0xffffffac00607947 */ /* 0x000fea000383ffff */
.L_x_100:
[----:B------:R-:W-:Y:S07]  /*acd0*/  MOV R0, UR21 ;  /* 0x0000001500007c02 */ /* 0x000fee0008000f00 */
.L_x_194:
[----:B--2---:R2:W3:Y:S02]  /*ace0*/  SYNCS.PHASECHK.TRANS64.TRYWAIT P0, [R0+URZ+0xa8], R9 ;  /* 0x0000a809000075a7 */ /* 0x0044e400080011ff */
[----:B---3--:R-:W-:Y:S05]  /*acf0*/  @!P0 NANOSLEEP.SYNCS 0x989680 ;  /* 0x009896800000895d */ /* 0x008fea0003900000 */
[----:B------:R-:W3:Y:S02]  /*ad00*/  @!P0 SYNCS.PHASECHK.TRANS64 P0, [R0+URZ+0xa8], R9 ;  /* 0x0000a809000085a7 */ /* 0x000ee400080010ff */
[----:B---3--:R-:W-:Y:S05]  /*ad10*/  @!P0 BRA `(.L_x_194) ;  /* 0xfffffffc00f08947 */ /* 0x008fea000383ffff */
[----:B------:R-:W-:Y:S05]  /*ad20*/  BRA `(.L_x_195) ;  /* 0xffffffac00a07947 */ /* 0x000fea000383ffff */
.L_x_102:
[----:B------:R-:W-:-:S07]  /*ad30*/  MOV R0, UR21 ;  /* 0x0000001500007c02 */ /* 0x000fce0008000f00 */
.L_x_196:
[----:B--2---:R2:W4:Y:S02]  /*ad40*/  SYNCS.PHASECHK.TRANS64.TRYWAIT P0, [R0+URZ+0x90], R3 ;  /* 0x00009003000075a7 */ /* 0x00452400080011ff */
[----:B----4-:R-:W-:Y:S05]  /*ad50*/  @!P0 NANOSLEEP.SYNCS 0x989680 ;  /* 0x009896800000895d */ /* 0x010fea0003900000 */
[----:B------:R-:W4:Y:S02]  /*ad60*/  @!P0 SYNCS.PHASECHK.TRANS64 P0, [R0+URZ+0x90], R3 ;  /* 0x00009003000085a7 */ /* 0x000f2400080010ff */
[----:B----4-:R-:W-:Y:S05]  /*ad70*/  @!P0 BRA `(.L_x_196) ;  /* 0xfffffffc00f08947 */ /* 0x010fea000383ffff */
[----:B------:R-:W-:Y:S05]  /*ad80*/  BRA `(.L_x_197) ;  /* 0xffffffb000187947 */ /* 0x000fea000383ffff */
.L_x_103:
[----:B--2---:R-:W-:-:S07]  /*ad90*/  MOV R0, UR21 ;  /* 0x0000001500007c02 */ /* 0x004fce0008000f00 */
.L_x_198:
[----:B--2---:R2:W4:Y:S02]  /*ada0*/  SYNCS.PHASECHK.TRANS64.TRYWAIT P0, [R0+URZ+0x98], R3 ;  /* 0x00009803000075a7 */ /* 0x00452400080011ff */
[----:B----4-:R-:W-:Y:S05]  /*adb0*/  @!P0 NANOSLEEP.SYNCS 0x989680 ;  /* 0x009896800000895d */ /* 0x010fea0003900000 */
[----:B------:R-:W4:Y:S02]  /*adc0*/  @!P0 SYNCS.PHASECHK.TRANS64 P0, [R0+URZ+0x98], R3 ;  /* 0x00009803000085a7 */ /* 0x000f2400080010ff */
[----:B----4-:R-:W-:Y:S05]  /*add0*/  @!P0 BRA `(.L_x_198) ;  /* 0xfffffffc00f08947 */ /* 0x010fea000383ffff */
[----:B------:R-:W-:Y:S05]  /*ade0*/  BRA `(.L_x_199) ;  /* 0xffffffb000087947 */ /* 0x000fea000383ffff */
.L_x_104:
[----:B--2---:R-:W-:-:S07]  /*adf0*/  MOV R0, UR21 ;  /* 0x0000001500007c02 */ /* 0x004fce0008000f00 */
.L_x_200:
[----:B--2---:R2:W4:Y:S02]  /*ae00*/  SYNCS.PHASECHK.TRANS64.TRYWAIT P0, [R0+URZ+0xa0], R3 ;  /* 0x0000a003000075a7 */ /* 0x00452400080011ff */
[----:B----4-:R-:W-:Y:S05]  /*ae10*/  @!P0 NANOSLEEP.SYNCS 0x989680 ;  /* 0x009896800000895d */ /* 0x010fea0003900000 */
[----:B------:R-:W4:Y:S02]  /*ae20*/  @!P0 SYNCS.PHASECHK.TRANS64 P0, [R0+URZ+0xa0], R3 ;  /* 0x0000a003000085a7 */ /* 0x000f2400080010ff */
[----:B----4-:R-:W-:Y:S05]  /*ae30*/  @!P0 BRA `(.L_x_200) ;  /* 0xfffffffc00f08947 */ /* 0x010fea000383ffff */
[----:B------:R-:W-:Y:S05]  /*ae40*/  BRA `(.L_x_201) ;  /* 0xffffffac00f87947 */ /* 0x000fea000383ffff */
.L_x_106:
[----:B--2---:R2:W3:Y:S02]  /*ae50*/  SYNCS.PHASECHK.TRANS64.TRYWAIT P0, [R3+URZ+0xc0], R0 ;  /* 0x0000c000030075a7 */ /* 0x0044e400080011ff */
[----:B---3--:R-:W-:Y:S05]  /*ae60*/  @!P0 NANOSLEEP.SYNCS 0x989680 ;  /* 0x009896800000895d */ /* 0x008fea0003900000 */
[----:B------:R-:W3:Y:S02]  /*ae70*/  @!P0 SYNCS.PHASECHK.TRANS64 P0, [R3+URZ+0xc0], R0 ;  /* 0x0000c000030085a7 */ /* 0x000ee400080010ff */
[----:B---3--:R-:W-:Y:S05]  /*ae80*/  @!P0 BRA `(.L_x_106) ;  /* 0xfffffffc00f08947 */ /* 0x008fea000383ffff */
[----:B------:R-:W-:Y:S05]  /*ae90*/  BRA `(.L_x_202) ;  /* 0xffffffb000bc7947 */ /* 0x000fea000383ffff */
.L_x_117:
[----:B-1----:R-:W-:Y:S04]  /*aea0*/  MOV R2, UR43 ;  /* 0x0000002b00027c02 */ /* 0x002fe80008000f00 */
[----:B------:R1:W2:Y:S03]  /*aeb0*/  SYNCS.PHASECHK.TRANS64.TRYWAIT P0, [R2+URZ+0x70], R3 ;  /* 0x00007003020075a7 */ /* 0x0002a600080011ff */
[----:B--2---:R-:W-:Y:S05]  /*aec0*/  @!P0 NANOSLEEP.SYNCS 0x989680 ;  /* 0x009896800000895d */ /* 0x004fea0003900000 */
[----:B------:R-:W2:Y:S02]  /*aed0*/  @!P0 SYNCS.PHASECHK.TRANS64 P0, [R2+URZ+0x70], R3 ;  /* 0x00007003020085a7 */ /* 0x000ea400080010ff */
[----:B--2---:R-:W-:Y:S05]  /*aee0*/  @!P0 BRA `(.L_x_117) ;  /* 0xfffffffc00ec8947 */ /* 0x004fea000383ffff */
[----:B------:R-:W-:Y:S05]  /*aef0*/  BRA `(.L_x_116) ;  /* 0xffffffc000107947 */ /* 0x000fea000383ffff */
.L_x_119:
[----:B-1----:R1:W3:Y:S02]  /*af00*/  SYNCS.PHASECHK.TRANS64.TRYWAIT P1, [R101+URZ+0xe0], R0 ;  /* 0x0000e000650075a7 */ /* 0x0022e400080211ff */
[----:B---3--:R-:W-:Y:S05]  /*af10*/  @!P1 NANOSLEEP.SYNCS 0x989680 ;  /* 0x009896800000995d */ /* 0x008fea0003900000 */
[----:B------:R-:W3:Y:S02]  /*af20*/  @!P1 SYNCS.PHASECHK.TRANS64 P1, [R101+URZ+0xe0], R0 ;  /* 0x0000e000650095a7 */ /* 0x000ee400080210ff */
[----:B---3--:R-:W-:Y:S05]  /*af30*/  @!P1 BRA `(.L_x_119) ;  /* 0xfffffffc00f09947 */ /* 0x008fea000383ffff */
[----:B------:R-:W-:Y:S05]  /*af40*/  BRA `(.L_x_118) ;  /* 0xffffffc000387947 */ /* 0x000fea000383ffff */
.L_x_128:
[----:B---3--:R3:W4:Y:S02]  /*af50*/  SYNCS.PHASECHK.TRANS64.TRYWAIT P0, [R3+URZ+0x70], R0 ;  /* 0x00007000030075a7 */ /* 0x00872400080011ff */
[----:B----4-:R-:W-:Y:S05]  /*af60*/  @!P0 NANOSLEEP.SYNCS 0x989680 ;  /* 0x009896800000895d */ /* 0x010fea0003900000 */
[----:B------:R-:W4:Y:S02]  /*af70*/  @!P0 SYNCS.PHASECHK.TRANS64 P0, [R3+URZ+0x70], R0 ;  /* 0x00007000030085a7 */ /* 0x000f2400080010ff */
[----:B----4-:R-:W-:Y:S05]  /*af80*/  @!P0 BRA `(.L_x_128) ;  /* 0xfffffffc00f08947 */ /* 0x010fea000383ffff */
[----:B------:R-:W-:Y:S05]  /*af90*/  BRA `(.L_x_127) ;  /* 0xffffffcc00147947 */ /* 0x000fea000383ffff */
.L_x_136:
[----:B-1----:R1:W4:Y:S02]  /*afa0*/  SYNCS.PHASECHK.TRANS64.TRYWAIT P0, [R62+URZ+0x70], R5 ;  /* 0x000070053e0075a7 */ /* 0x00232400080011ff */
[----:B----4-:R-:W-:Y:S05]  /*afb0*/  @!P0 NANOSLEEP.SYNCS 0x989680 ;  /* 0x009896800000895d */ /* 0x010fea0003900000 */
[----:B------:R-:W4:Y:S02]  /*afc0*/  @!P0 SYNCS.PHASECHK.TRANS64 P0, [R62+URZ+0x70], R5 ;  /* 0x000070053e0085a7 */ /* 0x000f2400080010ff */
[----:B----4-:R-:W-:Y:S05]  /*afd0*/  @!P0 BRA `(.L_x_136) ;  /* 0xfffffffc00f08947 */ /* 0x010fea000383ffff */
[----:B------:R-:W-:Y:S05]  /*afe0*/  BRA `(.L_x_135) ;  /* 0xffffffd800147947 */ /* 0x000fea000383ffff */
.L_x_144:
[----:B-1----:R1:W4:Y:S02]  /*aff0*/  SYNCS.PHASECHK.TRANS64.TRYWAIT P0, [R62+URZ+0x70], R5 ;  /* 0x000070053e0075a7 */ /* 0x00232400080011ff */
[----:B----4-:R-:W-:Y:S05]  /*b000*/  @!P0 NANOSLEEP.SYNCS 0x989680 ;  /* 0x009896800000895d */ /* 0x010fea0003900000 */
[----:B------:R-:W4:Y:S02]  /*b010*/  @!P0 SYNCS.PHASECHK.TRANS64 P0, [R62+URZ+0x70], R5 ;  /* 0x000070053e0085a7 */ /* 0x000f2400080010ff */
[----:B----4-:R-:W-:Y:S05]  /*b020*/  @!P0 BRA `(.L_x_144) ;  /* 0xfffffffc00f08947 */ /* 0x010fea000383ffff */
[----:B------:R-:W-:Y:S05]  /*b030*/  BRA `(.L_x_143) ;  /* 0xffffffe400107947 */ /* 0x000fea000383ffff */
        .weak           $__internal_0_$__cuda_sm10x_tcgen05_guardrail_trap_col_being_dealloced_not_returned_by_alloc
        .type           $__internal_0_$__cuda_sm10x_tcgen05_guardrail_trap_col_being_dealloced_not_returned_by_alloc,@function
        .size           $__internal_0_$__cuda_sm10x_tcgen05_guardrail_trap_col_being_dealloced_not_returned_by_alloc,($__internal_1_$__cuda_sm10x_tcgen05_guardrail_trap_phase_invalid_during_alloc - $__internal_0_$__cuda_sm10x_tcgen05_guardrail_trap_col_being_dealloced_not_returned_by_alloc)
$__internal_0_$__cuda_sm10x_tcgen05_guardrail_trap_col_being_dealloced_not_returned_by_alloc:
[----:B------:R-:W-:Y:S05]  /*b040*/  BPT.TRAP 0x1 ;  /* 0x000000040000795c */ /* 0x000fea0000300000 */
[----:B------:R-:W-:-:S04]  /*b050*/  HFMA2 R3, -RZ, RZ, 0, 0 ;  /* 0x00000000ff037431 */ /* 0x000fc800000001ff */
[----:B------:R-:W-:Y:S05]  /*b060*/  RET.REL.NODEC R2 `(_ZN7cutlass13device_kernelINS_4gemm6kernel13GemmUniversalIN4cute5tupleIJiiiiEEENS1_10collective13CollectiveMmaINS1_46MainloopSm100TmaUmmaWarpSpecializedBlockScaledILi7ELi2ELi2ENS5_IJNS4_1CILi2EEENSA_ILi4EEENSA_ILi1EEEEEEEENS5_IJNSA_ILi256EEENSA_ILi128EEESH_EEENS5_IJNS_12float_e5m2_tENS_13float_ue8m0_tEEEENS5_IJNS5_IJlSD_lEEENS4_6LayoutINS5_IJNS5_IJNS5_IJNSA_ILi32EEESC_EEEiEEESQ_NS5_IJSD_iEEEEEENS5_IJNS5_IJNS5_IJNSA_ILi16EEESC_EEEiEEENS5_IJNS5_IJNSA_ILi0EEESD_EEENSA_ILi512EEEEEENS5_IJSW_iEEEEEEEEEEESL_S13_NS4_8TiledMMAINS4_8MMA_AtomIJNS4_27SM100_MMA_MXF8F6F4_2x1SM_SSISJ_SJ_fSK_Li256ELi128ELNS4_4UMMA5MajorE0ELS18_0ELNS17_7ScaleInE0ELS19_0EEEEEENSN_INS5_IJSD_SD_SD_EEENS5_IJSW_SW_SW_EEEEENS5_IJNS4_10UnderscoreES1F_S1F_EEEEENS5_IJNS4_28SM100_TMA_2SM_LOAD_MULTICASTES1I_EEENS5_IJNS4_14ComposedLayoutINS4_7SwizzleILi3ELi4ELi3EEENS4_18smem_ptr_flag_bitsILi8EEENSN_INS5_IJNSA_ILi8EEESH_EEENS5_IJSH_SD_EEEEEEENSN_INS5_IJNS5_IJNS5_IJSP_SD_EEENS5_IJSO_SD_EEEEEESD_NS5_IJSC_SD_EEEEEENS5_IJNS5_IJNS5_IJSU_SY_EEESX_EEESW_NS5_IJSD_SY_EEEEEEEEEEEvNS4_8identityENS5_IJNS4_18SM100_TMA_2SM_LOADES1I_EEES24_vS25_EENS_8epilogue10collective18CollectiveEpilogueINS29_23Sm100TmaWarpSpecializedILi4ELi2ELi32ELb1ELb0EEEJNS5_IJSH_SH_SH_EEENS5_IJNSN_ISH_SD_EENSN_ISO_SD_EEEEENS_10bfloat16_tESM_S2I_SM_NS29_6fusion15FusionCallbacksIS2D_NS2J_17LinearCombinationIS2I_fS2I_fLNS_15FloatRoundStyleE2EEES2E_S2H_JEEENS4_5SM1004TMEM4LOAD26SM100_TMEM_LOAD_32dp32b32xENS4_13SM90_TMA_LOADENS1K_INS1L_ILi2ELi4ELi3EEENS1N_ILi16EEENSN_INS5_IJS1P_SO_EEES1V_EEEENS4_39AutoVectorizingCopyWithAssumedAlignmentILi128EEENS4_14SM90_TMA_STOREES2Y_S30_S30_EEEvvEEEEvNT_6ParamsE) ;  /* 0xffffff4c02e47950 */ /* 0x000fea0003c3ffff */
        .weak           $__internal_1_$__cuda_sm10x_tcgen05_guardrail_trap_phase_invalid_during_alloc
        .type           $__internal_1_$__cuda_sm10x_tcgen05_guardrail_trap_phase_invalid_during_alloc,@function
        .size           $__internal_1_$__cuda_sm10x_tcgen05_guardrail_trap_phase_invalid_during_alloc,($__internal_2_$__cuda_sm10x_tcgen05_guardrail_trap_unallocated_columns_being_dealloced - $__internal_1_$__cuda_sm10x_tcgen05_guardrail_trap_phase_invalid_during_alloc)
$__internal_1_$__cuda_sm10x_tcgen05_guardrail_trap_phase_invalid_during_alloc:
[----:B------:R-:W-:Y:S05]  /*b070*/  BPT.TRAP 0x1 ;  /* 0x000000040000795c */ /* 0x000fea0000300000 */
[----:B------:R-:W-:-:S04]  /*b080*/  MOV R5, 0x0 ;  /* 0x0000000000057802 */ /* 0x000fc80000000f00 */
[----:B------:R-:W-:Y:S05]  /*b090*/  RET.REL.NODEC R4 `(_ZN7cutlass13device_kernelINS_4gemm6kernel13GemmUniversalIN4cute5tupleIJiiiiEEENS1_10collective13CollectiveMmaINS1_46MainloopSm100TmaUmmaWarpSpecializedBlockScaledILi7ELi2ELi2ENS5_IJNS4_1CILi2EEENSA_ILi4EEENSA_ILi1EEEEEEEENS5_IJNSA_ILi256EEENSA_ILi128EEESH_EEENS5_IJNS_12float_e5m2_tENS_13float_ue8m0_tEEEENS5_IJNS5_IJlSD_lEEENS4_6LayoutINS5_IJNS5_IJNS5_IJNSA_ILi32EEESC_EEEiEEESQ_NS5_IJSD_iEEEEEENS5_IJNS5_IJNS5_IJNSA_ILi16EEESC_EEEiEEENS5_IJNS5_IJNSA_ILi0EEESD_EEENSA_ILi512EEEEEENS5_IJSW_iEEEEEEEEEEESL_S13_NS4_8TiledMMAINS4_8MMA_AtomIJNS4_27SM100_MMA_MXF8F6F4_2x1SM_SSISJ_SJ_fSK_Li256ELi128ELNS4_4UMMA5MajorE0ELS18_0ELNS17_7ScaleInE0ELS19_0EEEEEENSN_INS5_IJSD_SD_SD_EEENS5_IJSW_SW_SW_EEEEENS5_IJNS4_10UnderscoreES1F_S1F_EEEEENS5_IJNS4_28SM100_TMA_2SM_LOAD_MULTICASTES1I_EEENS5_IJNS4_14ComposedLayoutINS4_7SwizzleILi3ELi4ELi3EEENS4_18smem_ptr_flag_bitsILi8EEENSN_INS5_IJNSA_ILi8EEESH_EEENS5_IJSH_SD_EEEEEEENSN_INS5_IJNS5_IJNS5_IJSP_SD_EEENS5_IJSO_SD_EEEEEESD_NS5_IJSC_SD_EEEEEENS5_IJNS5_IJNS5_IJSU_SY_EEESX_EEESW_NS5_IJSD_SY_EEEEEEEEEEEvNS4_8identityENS5_IJNS4_18SM100_TMA_2SM_LOADES1I_EEES24_vS25_EENS_8epilogue10collective18CollectiveEpilogueINS29_23Sm100TmaWarpSpecializedILi4ELi2ELi32ELb1ELb0EEEJNS5_IJSH_SH_SH_EEENS5_IJNSN_ISH_SD_EENSN_ISO_SD_EEEEENS_10bfloat16_tESM_S2I_SM_NS29_6fusion15FusionCallbacksIS2D_NS2J_17LinearCombinationIS2I_fS2I_fLNS_15FloatRoundStyleE2EEES2E_S2H_JEEENS4_5SM1004TMEM4LOAD26SM100_TMEM_LOAD_32dp32b32xENS4_13SM90_TMA_LOADENS1K_INS1L_ILi2ELi4ELi3EEENS1N_ILi16EEENSN_INS5_IJS1P_SO_EEES1V_EEEENS4_39AutoVectorizingCopyWithAssumedAlignmentILi128EEENS4_14SM90_TMA_STOREES2Y_S30_S30_EEEvvEEEEvNT_6ParamsE) ;  /* 0xffffff4c04d87950 */ /* 0x000fea0003c3ffff */
        .weak           $__internal_2_$__cuda_sm10x_tcgen05_guardrail_trap_unallocated_columns_being_dealloced
        .type           $__internal_2_$__cuda_sm10x_tcgen05_guardrail_trap_unallocated_columns_being_dealloced,@function
        .size           $__internal_2_$__cuda_sm10x_tcgen05_guardrail_trap_unallocated_columns_being_dealloced,(.L_x_204 - $__internal_2_$__cuda_sm10x_tcgen05_guardrail_trap_unallocated_columns_being_dealloced)
$__internal_2_$__cuda_sm10x_tcgen05_guardrail_trap_unallocated_columns_being_dealloced:
[----:B------:R-:W-:Y:S05]  /*b0a0*/  BPT.TRAP 0x1 ;  /* 0x000000040000795c */ /* 0x000fea0000300000 */
[----:B------:R-:W-:-:S04]  /*b0b0*/  HFMA2 R3, -RZ, RZ, 0, 0 ;  /* 0x00000000ff037431 */ /* 0x000fc800000001ff */
[----:B------:R-:W-:Y:S05]  /*b0c0*/  RET.REL.NODEC R2 `(_ZN7cutlass13device_kernelINS_4gemm6kernel13GemmUniversalIN4cute5tupleIJiiiiEEENS1_10collective13CollectiveMmaINS1_46MainloopSm100TmaUmmaWarpSpecializedBlockScaledILi7ELi2ELi2ENS5_IJNS4_1CILi2EEENSA_ILi4EEENSA_ILi1EEEEEEEENS5_IJNSA_ILi256EEENSA_ILi128EEESH_EEENS5_IJNS_12float_e5m2_tENS_13float_ue8m0_tEEEENS5_IJNS5_IJlSD_lEEENS4_6LayoutINS5_IJNS5_IJNS5_IJNSA_ILi32EEESC_EEEiEEESQ_NS5_IJSD_iEEEEEENS5_IJNS5_IJNS5_IJNSA_ILi16EEESC_EEEiEEENS5_IJNS5_IJNSA_ILi0EEESD_EEENSA_ILi512EEEEEENS5_IJSW_iEEEEEEEEEEESL_S13_NS4_8TiledMMAINS4_8MMA_AtomIJNS4_27SM100_MMA_MXF8F6F4_2x1SM_SSISJ_SJ_fSK_Li256ELi128ELNS4_4UMMA5MajorE0ELS18_0ELNS17_7ScaleInE0ELS19_0EEEEEENSN_INS5_IJSD_SD_SD_EEENS5_IJSW_SW_SW_EEEEENS5_IJNS4_10UnderscoreES1F_S1F_EEEEENS5_IJNS4_28SM100_TMA_2SM_LOAD_MULTICASTES1I_EEENS5_IJNS4_14ComposedLayoutINS4_7SwizzleILi3ELi4ELi3EEENS4_18smem_ptr_flag_bitsILi8EEENSN_INS5_IJNSA_ILi8EEESH_EEENS5_IJSH_SD_EEEEEEENSN_INS5_IJNS5_IJNS5_IJSP_SD_EEENS5_IJSO_SD_EEEEEESD_NS5_IJSC_SD_EEEEEENS5_IJNS5_IJNS5_IJSU_SY_EEESX_EEESW_NS5_IJSD_SY_EEEEEEEEEEEvNS4_8identityENS5_IJNS4_18SM100_TMA_2SM_LOADES1I_EEES24_vS25_EENS_8epilogue10collective18CollectiveEpilogueINS29_23Sm100TmaWarpSpecializedILi4ELi2ELi32ELb1ELb0EEEJNS5_IJSH_SH_SH_EEENS5_IJNSN_ISH_SD_EENSN_ISO_SD_EEEEENS_10bfloat16_tESM_S2I_SM_NS29_6fusion15FusionCallbacksIS2D_NS2J_17LinearCombinationIS2I_fS2I_fLNS_15FloatRoundStyleE2EEES2E_S2H_JEEENS4_5SM1004TMEM4LOAD26SM100_TMEM_LOAD_32dp32b32xENS4_13SM90_TMA_LOADENS1K_INS1L_ILi2ELi4ELi3EEENS1N_ILi16EEENSN_INS5_IJS1P_SO_EEES1V_EEEENS4_39AutoVectorizingCopyWithAssumedAlignmentILi128EEENS4_14SM90_TMA_STOREES2Y_S30_S30_EEEvvEEEEvNT_6ParamsE) ;  /* 0xffffff4c02cc7950 */ /* 0x000fea0003c3ffff */
.L_x_203:
[----:B------:R-:W-:-:S00]  /*b0d0*/  BRA `(.L_x_203) ;  /* 0xfffffffc00fc7947 */ /* 0x000fc0000383ffff */
[----:B------:R-:W-:-:S00]  /*b0e0*/  NOP ;  /* 0x0000000000007918 */ /* 0x000fc00000000000 */
        /* <DEDUP_REMOVED lines=9> */
.L_x_204:


//--------------------- .nv.global.init           --------------------------
	.section	.nv.global.init,"aw",@progbits
.nv.global.init:
	.type		$str$27,@object
	.size		$str$27,($str$28 - $str$27)
$str$27:
        /*0000*/ 	.byte	0x28, 0x61, 0x64, 0x64, 0x72, 0x65, 0x73, 0x73, 0x20, 0x26, 0x20, 0x6d, 0x61, 0x73, 0x6b, 0x29
        /*0010*/ 	.byte	0x20, 0x3d, 0x3d, 0x20, 0x30, 0x00
	.type		$str$28,@object
	.size		$str$28,($str$26 - $str$28)
$str$28:
        /*0016*/ 	.byte	0x2f, 0x74, 0x6d, 0x70, 0x2f, 0x63, 0x75, 0x74, 0x6c, 0x61, 0x73, 0x73, 0x5f, 0x73, 0x77, 0x65
        /*0026*/ 	.byte	0x65, 0x70, 0x5f, 0x73, 0x72, 0x63, 0x2f, 0x69, 0x6e, 0x63, 0x6c, 0x75, 0x64, 0x65, 0x2f, 0x63
        /*0036*/ 	.byte	0x75, 0x74, 0x65, 0x2f, 0x70, 0x6f, 0x69, 0x6e, 0x74, 0x65, 0x72, 0x5f, 0x66, 0x6c, 0x61, 0x67
        /*0046*/ 	.byte	0x67, 0x65, 0x64, 0x2e, 0x68, 0x70, 0x70, 0x00
	.type		$str$26,@object
	.size		$str$26,($str$25 - $str$26)
$str$26:
        /*004e*/ 	.byte	0x2f, 0x74, 0x6d, 0x70, 0x2f, 0x63, 0x75, 0x74, 0x6c, 0x61, 0x73, 0x73, 0x5f, 0x73, 0x77, 0x65
        /*005e*/ 	.byte	0x65, 0x70, 0x5f, 0x73, 0x72, 0x63, 0x2f, 0x69, 0x6e, 0x63, 0x6c, 0x75, 0x64, 0x65, 0x2f, 0x63
        /*006e*/ 	.byte	0x75, 0x74, 0x65, 0x2f, 0x61, 0x74, 0x6f, 0x6d, 0x2f, 0x63, 0x6f, 0x70, 0x79, 0x5f, 0x74, 0x72
        /*007e*/ 	.byte	0x61, 0x69, 0x74, 0x73, 0x5f, 0x73, 0x6d, 0x31, 0x30, 0x30, 0x2e, 0x68, 0x70, 0x70, 0x00
	.type		$str$25,@object
	.size		$str$25,(__unnamed_1 - $str$25)
$str$25:
        /*008d*/ 	.byte	0x28, 0x28, 0x75, 0x69, 0x6e, 0x74, 0x33, 0x32, 0x5f, 0x74, 0x28, 0x74, 0x68, 0x72, 0x65, 0x61
        /*009d*/ 	.byte	0x64, 0x49, 0x64, 0x78, 0x2e, 0x78, 0x29, 0x20, 0x2f, 0x20, 0x33, 0x32, 0x29, 0x20, 0x25, 0x20
        /*00ad*/ 	.byte	0x34, 0x29, 0x20, 0x3d, 0x3d, 0x20, 0x28, 0x28, 0x28, 0x74, 0x6d, 0x65, 0x6d, 0x5f, 0x61, 0x64
        /*00bd*/ 	.byte	0x64, 0x72, 0x20, 0x3e, 0x3e, 0x20, 0x31, 0x36, 0x29, 0x20, 0x2f, 0x20, 0x33, 0x32, 0x29, 0x20
        /*00cd*/ 	.byte	0x25, 0x20, 0x34, 0x29, 0x00
	.type		__unnamed_1,@object
	.size		__unnamed_1,(__unnamed_2 - __unnamed_1)
__unnamed_1:
        /*00d2*/ 	.byte	0x61, 0x75, 0x74, 0x6f, 0x20, 0x63, 0x75, 0x74, 0x65, 0x3a, 0x3a, 0x61, 0x73, 0x5f, 0x70, 0x6f
        /* <DEDUP_REMOVED lines=24> */
        /*0262*/ 	.byte	0x34, 0x30, 0x39, 0x36, 0x3e, 0x3e, 0x3e, 0x3e, 0x5d, 0x00
	.type		__unnamed_2,@object
	.size		__unnamed_2,(.L_2 - __unnamed_2)
__unnamed_2:
        /* <DEDUP_REMOVED lines=42> */
        /*050c*/ 	.byte	0x3e, 0x3e, 0x5d, 0x00
.L_2:


//--------------------- .nv.shared._ZN7cutlass13device_kernelINS_4gemm6kernel13GemmUniversalIN4cute5tupleIJiiiiEEENS1_10collective13CollectiveMmaINS1_46MainloopSm100TmaUmmaWarpSpecializedBlockScaledILi7ELi2ELi2ENS5_IJNS4_1CILi2EEENSA_ILi4EEENSA_ILi1EEEEEEEENS5_IJNSA_ILi256EEENSA_ILi128EEESH_EEENS5_IJNS_12float_e5m2_tENS_13float_ue8m0_tEEEENS5_IJNS5_IJlSD_lEEENS4_6LayoutINS5_IJNS5_IJNS5_IJNSA_ILi32EEESC_EEEiEEESQ_NS5_IJSD_iEEEEEENS5_IJNS5_IJNS5_IJNSA_ILi16EEESC_EEEiEEENS5_IJNS5_IJNSA_ILi0EEESD_EEENSA_ILi512EEEEEENS5_IJSW_iEEEEEEEEEEESL_S13_NS4_8TiledMMAINS4_8MMA_AtomIJNS4_27SM100_MMA_MXF8F6F4_2x1SM_SSISJ_SJ_fSK_Li256ELi128ELNS4_4UMMA5MajorE0ELS18_0ELNS17_7ScaleInE0ELS19_0EEEEEENSN_INS5_IJSD_SD_SD_EEENS5_IJSW_SW_SW_EEEEENS5_IJNS4_10UnderscoreES1F_S1F_EEEEENS5_IJNS4_28SM100_TMA_2SM_LOAD_MULTICASTES1I_EEENS5_IJNS4_14ComposedLayoutINS4_7SwizzleILi3ELi4ELi3EEENS4_18smem_ptr_flag_bitsILi8EEENSN_INS5_IJNSA_ILi8EEESH_EEENS5_IJSH_SD_EEEEEEENSN_INS5_IJNS5_IJNS5_IJSP_SD_EEENS5_IJSO_SD_EEEEEESD_NS5_IJSC_SD_EEEEEENS5_IJNS5_IJNS5_IJSU_SY_EEESX_EEESW_NS5_IJSD_SY_EEEEEEEEEEEvNS4_8identityENS5_IJNS4_18SM100_TMA_2SM_LOADES1I_EEES24_vS25_EENS_8epilogue10collective18CollectiveEpilogueINS29_23Sm100TmaWarpSpecializedILi4ELi2ELi32ELb1ELb0EEEJNS5_IJSH_SH_SH_EEENS5_IJNSN_ISH_SD_EENSN_ISO_SD_EEEEENS_10bfloat16_tESM_S2I_SM_NS29_6fusion15FusionCallbacksIS2D_NS2J_17LinearCombinationIS2I_fS2I_fLNS_15FloatRoundStyleE2EEES2E_S2H_JEEENS4_5SM1004TMEM4LOAD26SM100_TMEM_LOAD_32dp32b32xENS4_13SM90_TMA_LOADENS1K_INS1L_ILi2ELi4ELi3EEENS1N_ILi16EEENSN_INS5_IJS1P_SO_EEES1V_EEEENS4_39AutoVectorizingCopyWithAssumedAlignmentILi128EEENS4_14SM90_TMA_STOREES2Y_S30_S30_EEEvvEEEEvNT_6ParamsE --------------------------
	.section	.nv.shared._ZN7cutlass13device_kernelINS_4gemm6kernel13GemmUniversalIN4cute5tupleIJiiiiEEENS1_10collective13CollectiveMmaINS1_46MainloopSm100TmaUmmaWarpSpecializedBlockScaledILi7ELi2ELi2ENS5_IJNS4_1CILi2EEENSA_ILi4EEENSA_ILi1EEEEEEEENS5_IJNSA_ILi256EEENSA_ILi128EEESH_EEENS5_IJNS_12float_e5m2_tENS_13float_ue8m0_tEEEENS5_IJNS5_IJlSD_lEEENS4_6LayoutINS5_IJNS5_IJNS5_IJNSA_ILi32EEESC_EEEiEEESQ_NS5_IJSD_iEEEEEENS5_IJNS5_IJNS5_IJNSA_ILi16EEESC_EEEiEEENS5_IJNS5_IJNSA_ILi0EEESD_EEENSA_ILi512EEEEEENS5_IJSW_iEEEEEEEEEEESL_S13_NS4_8TiledMMAINS4_8MMA_AtomIJNS4_27SM100_MMA_MXF8F6F4_2x1SM_SSISJ_SJ_fSK_Li256ELi128ELNS4_4UMMA5MajorE0ELS18_0ELNS17_7ScaleInE0ELS19_0EEEEEENSN_INS5_IJSD_SD_SD_EEENS5_IJSW_SW_SW_EEEEENS5_IJNS4_10UnderscoreES1F_S1F_EEEEENS5_IJNS4_28SM100_TMA_2SM_LOAD_MULTICASTES1I_EEENS5_IJNS4_14ComposedLayoutINS4_7SwizzleILi3ELi4ELi3EEENS4_18smem_ptr_flag_bitsILi8EEENSN_INS5_IJNSA_ILi8EEESH_EEENS5_IJSH_SD_EEEEEEENSN_INS5_IJNS5_IJNS5_IJSP_SD_EEENS5_IJSO_SD_EEEEEESD_NS5_IJSC_SD_EEEEEENS5_IJNS5_IJNS5_IJSU_SY_EEESX_EEESW_NS5_IJSD_SY_EEEEEEEEEEEvNS4_8identityENS5_IJNS4_18SM100_TMA_2SM_LOADES1I_EEES24_vS25_EENS_8epilogue10collective18CollectiveEpilogueINS29_23Sm100TmaWarpSpecializedILi4ELi2ELi32ELb1ELb0EEEJNS5_IJSH_SH_SH_EEENS5_IJNSN_ISH_SD_EENSN_ISO_SD_EEEEENS_10bfloat16_tESM_S2I_SM_NS29_6fusion15FusionCallbacksIS2D_NS2J_17LinearCombinationIS2I_fS2I_fLNS_15FloatRoundStyleE2EEES2E_S2H_JEEENS4_5SM1004TMEM4LOAD26SM100_TMEM_LOAD_32dp32b32xENS4_13SM90_TMA_LOADENS1K_INS1L_ILi2ELi4ELi3EEENS1N_ILi16EEENSN_INS5_IJS1P_SO_EEES1V_EEEENS4_39AutoVectorizingCopyWithAssumedAlignmentILi128EEENS4_14SM90_TMA_STOREES2Y_S30_S30_EEEvvEEEEvNT_6ParamsE,"aw",@nobits
	.sectionflags	@""
	.align	16
	.zero		1024


//--------------------- .nv.shared.reserved.0     --------------------------
	.section	.nv.shared.reserved.0,"aw",@nobits
	.weak		__nv_reservedSMEM_offset_0_alias
	.size		__nv_reservedSMEM_offset_0_alias, 0, 64
	.other		__nv_reservedSMEM_offset_0_alias,@"STO_CUDA_RESERVED_SHARED STV_DEFAULT"
__nv_reservedSMEM_offset_0_alias:
	.zero		0
.nv.shared.reserved.0:
	.zero		64
	.weak		__nv_reservedSMEM_tcgen05_partition
	.type		__nv_reservedSMEM_tcgen05_partition,@object
	.size		__nv_reservedSMEM_tcgen05_partition,(.L_0 - __nv_reservedSMEM_tcgen05_partition)
__nv_reservedSMEM_tcgen05_partition:
	.zero		32
.L_0:


//--------------------- .nv.global                --------------------------
	.section	.nv.global,"aw",@nobits
.nv.global:
	.type		_ZN40_INTERNAL_66709008_4_k_cu_15f57f4f_158754cute1_E,@object
	.size		_ZN40_INTERNAL_66709008_4_k_cu_15f57f4f_158754cute1_E,(_ZN40_INTERNAL_66709008_4_k_cu_15f57f4f_158754cuda3std3__45__cpo6cbeginE - _ZN40_INTERNAL_66709008_4_k_cu_15f57f4f_158754cute1_E)
_ZN40_INTERNAL_66709008_4_k_cu_15f57f4f_158754cute1_E:
	.zero		1
	.type		_ZN40_INTERNAL_66709008_4_k_cu_15f57f4f_158754cuda3std3__45__cpo6cbeginE,@object
	.size		_ZN40_INTERNAL_66709008_4_k_cu_15f57f4f_158754cuda3std3__45__cpo6cbeginE,(_ZN40_INTERNAL_66709008_4_k_cu_15f57f4f_158754cuda3std3__48in_placeE - _ZN40_INTERNAL_66709008_4_k_cu_15f57f4f_158754cuda3std3__45__cpo6cbeginE)
_ZN40_INTERNAL_66709008_4_k_cu_15f57f4f_158754cuda3std3__45__cpo6cbeginE:
	.zero		1
	.type		_ZN40_INTERNAL_66709008_4_k_cu_15f57f4f_158754cuda3std3__48in_placeE,@object
	.size		_ZN40_INTERNAL_66709008_4_k_cu_15f57f4f_158754cuda3std3__48in_placeE,(_ZN40_INTERNAL_66709008_4_k_cu_15f57f4f_158754cuda3std6ranges3__45__cpo9iter_moveE - _ZN40_INTERNAL_66709008_4_k_cu_15f57f4f_158754cuda3std3__48in_placeE)
_ZN40_INTERNAL_66709008_4_k_cu_15f57f4f_158754cuda3std3__48in_placeE:
	.zero		1
	.type		_ZN40_INTERNAL_66709008_4_k_cu_15f57f4f_158754cuda3std6ranges3__45__cpo9iter_moveE,@object
	.size		_ZN40_INTERNAL_66709008_4_k_cu_15f57f4f_158754cuda3std6ranges3__45__cpo9iter_moveE,(_ZN40_INTERNAL_66709008_4_k_cu_15f57f4f_158754cuda3std3__45__cpo5beginE - _ZN40_INTERNAL_66709008_4_k_cu_15f57f4f_158754cuda3std6ranges3__45__cpo9iter_moveE)
_ZN40_INTERNAL_66709008_4_k_cu_15f57f4f_158754cuda3std6ranges3__45__cpo9iter_moveE:
	.zero		1
	.type		_ZN40_INTERNAL_66709008_4_k_cu_15f57f4f_158754cuda3std3__45__cpo5beginE,@object
	.size		_ZN40_INTERNAL_66709008_4_k_cu_15f57f4f_158754cuda3std3__45__cpo5beginE,(_ZN40_INTERNAL_66709008_4_k_cu_15f57f4f_158754cuda3std3__442_GLOBAL__N__66709008_4_k_cu_15f57f4f_158756ignoreE - _ZN40_INTERNAL_66709008_4_k_cu_15f57f4f_158754cuda3std3__45__cpo5beginE)
_ZN40_INTERNAL_66709008_4_k_cu_15f57f4f_158754cuda3std3__45__cpo5beginE:
	.zero		1
	.type		_ZN40_INTERNAL_66709008_4_k_cu_15f57f4f_158754cuda3std3__442_GLOBAL__N__66709008_4_k_cu_15f57f4f_158756ignoreE,@object
	.size		_ZN40_INTERNAL_66709008_4_k_cu_15f57f4f_158754cuda3std3__442_GLOBAL__N__66709008_4_k_cu_15f57f4f_158756ignoreE,(_ZN40_INTERNAL_66709008_4_k_cu_15f57f4f_158754cute7productE - _ZN40_INTERNAL_66709008_4_k_cu_15f57f4f_158754cuda3std3__442_GLOBAL__N__66709008_4_k_cu_15f57f4f_158756ignoreE)
_ZN40_INTERNAL_66709008_4_k_cu_15f57f4f_158754cuda3std3__442_GLOBAL__N__66709008_4_k_cu_15f57f4f_158756ignoreE:
	.zero		1
	.type		_ZN40_INTERNAL_66709008_4_k_cu_15f57f4f_158754cute7productE,@object
	.size		_ZN40_INTERNAL_66709008_4_k_cu_15f57f4f_158754cute7productE,(_ZN40_INTERNAL_66709008_4_k_cu_15f57f4f_158754cuda3std3__45__cpo3endE - _ZN40_INTERNAL_66709008_4_k_cu_15f57f4f_158754cute7productE)
_ZN40_INTERNAL_66709008_4_k_cu_15f57f4f_158754cute7productE:
	.zero		1
	.type		_ZN40_INTERNAL_66709008_4_k_cu_15f57f4f_158754cuda3std3__45__cpo3endE,@object
	.size		_ZN40_INTERNAL_66709008_4_k_cu_15f57f4f_158754cuda3std3__45__cpo3endE,(_ZN40_INTERNAL_66709008_4_k_cu_15f57f4f_158754cuda3std3__419piecewise_constructE - _ZN40_INTERNAL_66709008_4_k_cu_15f57f4f_158754cuda3std3__45__cpo3endE)
_ZN40_INTERNAL_66709008_4_k_cu_15f57f4f_158754cuda3std3__45__cpo3endE:
	.zero		1
	.type		_ZN40_INTERNAL_66709008_4_k_cu_15f57f4f_158754cuda3std3__419piecewise_constructE,@object
	.size		_ZN40_INTERNAL_66709008_4_k_cu_15f57f4f_158754cuda3std3__419piecewise_constructE,(_ZN40_INTERNAL_66709008_4_k_cu_15f57f4f_158754cuda3std3__45__cpo4cendE - _ZN40_INTERNAL_66709008_4_k_cu_15f57f4f_158754cuda3std3__419piecewise_constructE)
_ZN40_INTERNAL_66709008_4_k_cu_15f57f4f_158754cuda3std3__419piecewise_constructE:
	.zero		1
	.type		_ZN40_INTERNAL_66709008_4_k_cu_15f57f4f_158754cuda3std3__45__cpo4cendE,@object
	.size		_ZN40_INTERNAL_66709008_4_k_cu_15f57f4f_158754cuda3std3__45__cpo4cendE,(_ZN40_INTERNAL_66709008_4_k_cu_15f57f4f_158754cuda3std6ranges3__45__cpo4swapE - _ZN40_INTERNAL_66709008_4_k_cu_15f57f4f_158754cuda3std3__45__cpo4cendE)
_ZN40_INTERNAL_66709008_4_k_cu_15f57f4f_158754cuda3std3__45__cpo4cendE:
	.zero		1
	.type		_ZN40_INTERNAL_66709008_4_k_cu_15f57f4f_158754cuda3std6ranges3__45__cpo4swapE,@object
	.size		_ZN40_INTERNAL_66709008_4_k_cu_15f57f4f_158754cuda3std6ranges3__45__cpo4swapE,(.L_10 - _ZN40_INTERNAL_66709008_4_k_cu_15f57f4f_158754cuda3std6ranges3__45__cpo4swapE)
_ZN40_INTERNAL_66709008_4_k_cu_15f57f4f_158754cuda3std6ranges3__45__cpo4swapE:
	.zero		1
.L_10:


//--------------------- .nv.constant0._ZN7cutlass13device_kernelINS_4gemm6kernel13GemmUniversalIN4cute5tupleIJiiiiEEENS1_10collective13CollectiveMmaINS1_46MainloopSm100TmaUmmaWarpSpecializedBlockScaledILi7ELi2ELi2ENS5_IJNS4_1CILi2EEENSA_ILi4EEENSA_ILi1EEEEEEEENS5_IJNSA_ILi256EEENSA_ILi128EEESH_EEENS5_IJNS_12float_e5m2_tENS_13float_ue8m0_tEEEENS5_IJNS5_IJlSD_lEEENS4_6LayoutINS5_IJNS5_IJNS5_IJNSA_ILi32EEESC_EEEiEEESQ_NS5_IJSD_iEEEEEENS5_IJNS5_IJNS5_IJNSA_ILi16EEESC_EEEiEEENS5_IJNS5_IJNSA_ILi0EEESD_EEENSA_ILi512EEEEEENS5_IJSW_iEEEEEEEEEEESL_S13_NS4_8TiledMMAINS4_8MMA_AtomIJNS4_27SM100_MMA_MXF8F6F4_2x1SM_SSISJ_SJ_fSK_Li256ELi128ELNS4_4UMMA5MajorE0ELS18_0ELNS17_7ScaleInE0ELS19_0EEEEEENSN_INS5_IJSD_SD_SD_EEENS5_IJSW_SW_SW_EEEEENS5_IJNS4_10UnderscoreES1F_S1F_EEEEENS5_IJNS4_28SM100_TMA_2SM_LOAD_MULTICASTES1I_EEENS5_IJNS4_14ComposedLayoutINS4_7SwizzleILi3ELi4ELi3EEENS4_18smem_ptr_flag_bitsILi8EEENSN_INS5_IJNSA_ILi8EEESH_EEENS5_IJSH_SD_EEEEEEENSN_INS5_IJNS5_IJNS5_IJSP_SD_EEENS5_IJSO_SD_EEEEEESD_NS5_IJSC_SD_EEEEEENS5_IJNS5_IJNS5_IJSU_SY_EEESX_EEESW_NS5_IJSD_SY_EEEEEEEEEEEvNS4_8identityENS5_IJNS4_18SM100_TMA_2SM_LOADES1I_EEES24_vS25_EENS_8epilogue10collective18CollectiveEpilogueINS29_23Sm100TmaWarpSpecializedILi4ELi2ELi32ELb1ELb0EEEJNS5_IJSH_SH_SH_EEENS5_IJNSN_ISH_SD_EENSN_ISO_SD_EEEEENS_10bfloat16_tESM_S2I_SM_NS29_6fusion15FusionCallbacksIS2D_NS2J_17LinearCombinationIS2I_fS2I_fLNS_15FloatRoundStyleE2EEES2E_S2H_JEEENS4_5SM1004TMEM4LOAD26SM100_TMEM_LOAD_32dp32b32xENS4_13SM90_TMA_LOADENS1K_INS1L_ILi2ELi4ELi3EEENS1N_ILi16EEENSN_INS5_IJS1P_SO_EEES1V_EEEENS4_39AutoVectorizingCopyWithAssumedAlignmentILi128EEENS4_14SM90_TMA_STOREES2Y_S30_S30_EEEvvEEEEvNT_6ParamsE --------------------------
	.section	.nv.constant0._ZN7cutlass13device_kernelINS_4gemm6kernel13GemmUniversalIN4cute5tupleIJiiiiEEENS1_10collective13CollectiveMmaINS1_46MainloopSm100TmaUmmaWarpSpecializedBlockScaledILi7ELi2ELi2ENS5_IJNS4_1CILi2EEENSA_ILi4EEENSA_ILi1EEEEEEEENS5_IJNSA_ILi256EEENSA_ILi128EEESH_EEENS5_IJNS_12float_e5m2_tENS_13float_ue8m0_tEEEENS5_IJNS5_IJlSD_lEEENS4_6LayoutINS5_IJNS5_IJNS5_IJNSA_ILi32EEESC_EEEiEEESQ_NS5_IJSD_iEEEEEENS5_IJNS5_IJNS5_IJNSA_ILi16EEESC_EEEiEEENS5_IJNS5_IJNSA_ILi0EEESD_EEENSA_ILi512EEEEEENS5_IJSW_iEEEEEEEEEEESL_S13_NS4_8TiledMMAINS4_8MMA_AtomIJNS4_27SM100_MMA_MXF8F6F4_2x1SM_SSISJ_SJ_fSK_Li256ELi128ELNS4_4UMMA5MajorE0ELS18_0ELNS17_7ScaleInE0ELS19_0EEEEEENSN_INS5_IJSD_SD_SD_EEENS5_IJSW_SW_SW_EEEEENS5_IJNS4_10UnderscoreES1F_S1F_EEEEENS5_IJNS4_28SM100_TMA_2SM_LOAD_MULTICASTES1I_EEENS5_IJNS4_14ComposedLayoutINS4_7SwizzleILi3ELi4ELi3EEENS4_18smem_ptr_flag_bitsILi8EEENSN_INS5_IJNSA_ILi8EEESH_EEENS5_IJSH_SD_EEEEEEENSN_INS5_IJNS5_IJNS5_IJSP_SD_EEENS5_IJSO_SD_EEEEEESD_NS5_IJSC_SD_EEEEEENS5_IJNS5_IJNS5_IJSU_SY_EEESX_EEESW_NS5_IJSD_SY_EEEEEEEEEEEvNS4_8identityENS5_IJNS4_18SM100_TMA_2SM_LOADES1I_EEES24_vS25_EENS_8epilogue10collective18CollectiveEpilogueINS29_23Sm100TmaWarpSpecializedILi4ELi2ELi32ELb1ELb0EEEJNS5_IJSH_SH_SH_EEENS5_IJNSN_ISH_SD_EENSN_ISO_SD_EEEEENS_10bfloat16_tESM_S2I_SM_NS29_6fusion15FusionCallbacksIS2D_NS2J_17LinearCombinationIS2I_fS2I_fLNS_15FloatRoundStyleE2EEES2E_S2H_JEEENS4_5SM1004TMEM4LOAD26SM100_TMEM_LOAD_32dp32b32xENS4_13SM90_TMA_LOADENS1K_INS1L_ILi2ELi4ELi3EEENS1N_ILi16EEENSN_INS5_IJS1P_SO_EEES1V_EEEENS4_39AutoVectorizingCopyWithAssumedAlignmentILi128EEENS4_14SM90_TMA_STOREES2Y_S30_S30_EEEvvEEEEvNT_6ParamsE,"a",@progbits
	.sectionflags	@""
	.align	4
.nv.constant0._ZN7cutlass13device_kernelINS_4gemm6kernel13GemmUniversalIN4cute5tupleIJiiiiEEENS1_10collective13CollectiveMmaINS1_46MainloopSm100TmaUmmaWarpSpecializedBlockScaledILi7ELi2ELi2ENS5_IJNS4_1CILi2EEENSA_ILi4EEENSA_ILi1EEEEEEEENS5_IJNSA_ILi256EEENSA_ILi128EEESH_EEENS5_IJNS_12float_e5m2_tENS_13float_ue8m0_tEEEENS5_IJNS5_IJlSD_lEEENS4_6LayoutINS5_IJNS5_IJNS5_IJNSA_ILi32EEESC_EEEiEEESQ_NS5_IJSD_iEEEEEENS5_IJNS5_IJNS5_IJNSA_ILi16EEESC_EEEiEEENS5_IJNS5_IJNSA_ILi0EEESD_EEENSA_ILi512EEEEEENS5_IJSW_iEEEEEEEEEEESL_S13_NS4_8TiledMMAINS4_8MMA_AtomIJNS4_27SM100_MMA_MXF8F6F4_2x1SM_SSISJ_SJ_fSK_Li256ELi128ELNS4_4UMMA5MajorE0ELS18_0ELNS17_7ScaleInE0ELS19_0EEEEEENSN_INS5_IJSD_SD_SD_EEENS5_IJSW_SW_SW_EEEEENS5_IJNS4_10UnderscoreES1F_S1F_EEEEENS5_IJNS4_28SM100_TMA_2SM_LOAD_MULTICASTES1I_EEENS5_IJNS4_14ComposedLayoutINS4_7SwizzleILi3ELi4ELi3EEENS4_18smem_ptr_flag_bitsILi8EEENSN_INS5_IJNSA_ILi8EEESH_EEENS5_IJSH_SD_EEEEEEENSN_INS5_IJNS5_IJNS5_IJSP_SD_EEENS5_IJSO_SD_EEEEEESD_NS5_IJSC_SD_EEEEEENS5_IJNS5_IJNS5_IJSU_SY_EEESX_EEESW_NS5_IJSD_SY_EEEEEEEEEEEvNS4_8identityENS5_IJNS4_18SM100_TMA_2SM_LOADES1I_EEES24_vS25_EENS_8epilogue10collective18CollectiveEpilogueINS29_23Sm100TmaWarpSpecializedILi4ELi2ELi32ELb1ELb0EEEJNS5_IJSH_SH_SH_EEENS5_IJNSN_ISH_SD_EENSN_ISO_SD_EEEEENS_10bfloat16_tESM_S2I_SM_NS29_6fusion15FusionCallbacksIS2D_NS2J_17LinearCombinationIS2I_fS2I_fLNS_15FloatRoundStyleE2EEES2E_S2H_JEEENS4_5SM1004TMEM4LOAD26SM100_TMEM_LOAD_32dp32b32xENS4_13SM90_TMA_LOADENS1K_INS1L_ILi2ELi4ELi3EEENS1N_ILi16EEENSN_INS5_IJS1P_SO_EEES1V_EEEENS4_39AutoVectorizingCopyWithAssumedAlignmentILi128EEENS4_14SM90_TMA_STOREES2Y_S30_S30_EEEvvEEEEvNT_6ParamsE:
	.zero		3968


//--------------------- SYMBOLS --------------------------

	.type		.nv.reservedSmem.offset0,@object
	.size		.nv.reservedSmem.offset0,0x4
	.type		.nv.reservedSmem.cap,@object
	.size		.nv.reservedSmem.cap,0x4
	.type		__assertfail,@function
